	.target	sm_100a

	.elftype	@"ET_EXEC"


//--------------------- .note.nv.tkinfo           --------------------------
	.section	.note.nv.tkinfo,"",@"SHT_NOTE"
	.sectionflags	@"SHF_NOTE_NV_TKINFO"
	.tkinfo
        /*0018*/ 	.word	0x00000002
        /*0030*/ 	.string	""
        /*0030*/ 	.string	"ptxas"
        /*0030*/ 	.string	"Cuda compilation tools, release 13.0, V13.0.88"
        /*0030*/ 	.string	"Build cuda_13.0.r13.0/compiler.36424714_0"
        /*0030*/ 	.string	"-arch sm_100a -m 64 "



//--------------------- .note.nv.cuinfo           --------------------------
	.section	.note.nv.cuinfo,"",@"SHT_NOTE"
	.sectionflags	@"SHF_NOTE_NV_CUINFO"
        /*0018*/ 	.short	0x0002
        /*001a*/ 	.short	0x0064
        /*001c*/ 	.short	0x0082
	.zero		2


//--------------------- .nv.info                  --------------------------
	.section	.nv.info,"",@"SHT_CUDA_INFO"
	.align	4


	//----- nvinfo : EIATTR_REGCOUNT
	.align		4
        /*0000*/ 	.byte	0x04, 0x2f
        /*0002*/ 	.short	(.L_19 - .L_18)
	.align		4
.L_18:
        /*0004*/ 	.word	index@(_ZN7cutlass13device_kernelINS_4gemm6kernel13GemmUniversalINS1_17GroupProblemShapeIN4cute5tupleIJiiiEEEEENS1_10collective13CollectiveMmaINS1_40MainloopSm100ArrayTmaUmmaWarpSpecializedILi3ELi8ELi4ENS6_IJNS5_1CILi2EEENSC_ILi1EEESE_EEEEENS6_IJNSC_ILi256EEENSC_ILi128EEESI_EEENS_6half_tEPNS6_IJlSE_NSC_ILi0EEEEEESK_SN_NS5_8TiledMMAINS5_8MMA_AtomIJNS5_26SM100_MMA_F16BF16_2x1SM_SSISK_SK_fLi256ELi128ELNS5_4UMMA5MajorE0ELSS_0ELNSR_7ScaleInE0ELST_0EEEEEENS5_6LayoutINS6_IJSE_SE_SE_EEENS6_IJSL_SL_SL_EEEEENS6_IJNS5_10UnderscoreES10_S10_EEEEENS5_18SM100_TMA_2SM_LOADENS5_14ComposedLayoutINS5_7SwizzleILi3ELi4ELi3EEENS5_18smem_ptr_flag_bitsILi16EEENSW_INS6_IJNSC_ILi8EEENSC_ILi64EEEEEENS6_IJS1A_SE_EEEEEEEvNS5_8identityES13_S1E_vS1F_EENS_8epilogue10collective18CollectiveEpilogueINS1H_31Sm100PtrArrayTmaWarpSpecializedILi4ELi2ELi32ELb1ELb0EEEJNS6_IJSI_SI_SI_EEENS6_IJNSW_ISI_SE_EENSW_INSC_ILi32EEESE_EEEEESK_PNS6_IJSE_lSL_EEESK_S1S_NS1H_6fusion15FusionCallbacksIS1L_NS1T_17LinearCombinationISK_fSK_fLNS_15FloatRoundStyleE2EEES1M_S1Q_JEEENS5_5SM1004TMEM4LOAD26SM100_TMEM_LOAD_16dp256b4xENS5_13SM90_TMA_LOADENS14_IS16_S18_NSW_INS6_IJS1A_S19_EEENS6_IJSE_S1A_EEEEEEENS5_17SM75_U16x8_LDSM_TENS5_14SM90_TMA_STOREES27_NS5_17SM90_U16x8_STSM_TENS5_39AutoVectorizingCopyWithAssumedAlignmentILi128EEEEEEvvEEEEvNT_6ParamsE)
        /*0008*/ 	.word	0x000000a8


	//----- nvinfo : EIATTR_FRAME_SIZE
	.align		4
.L_19:
        /*000c*/ 	.byte	0x04, 0x11
        /*000e*/ 	.short	(.L_21 - .L_20)
	.align		4
.L_20:
        /*0010*/ 	.word	index@($__internal_3_$__cuda_sm20_div_u64)
        /*0014*/ 	.word	0x00000000


	//----- nvinfo : EIATTR_FRAME_SIZE
	.align		4
.L_21:
        /*0018*/ 	.byte	0x04, 0x11
        /*001a*/ 	.short	(.L_23 - .L_22)
	.align		4
.L_22:
        /*001c*/ 	.word	index@($__internal_2_$__cuda_sm10x_tcgen05_guardrail_trap_unallocated_columns_being_dealloced)
        /*0020*/ 	.word	0x00000000


	//----- nvinfo : EIATTR_FRAME_SIZE
	.align		4
.L_23:
        /*0024*/ 	.byte	0x04, 0x11
        /*0026*/ 	.short	(.L_25 - .L_24)
	.align		4
.L_24:
        /*0028*/ 	.word	index@($__internal_1_$__cuda_sm10x_tcgen05_guardrail_trap_phase_invalid_during_alloc)
        /*002c*/ 	.word	0x00000000


	//----- nvinfo : EIATTR_FRAME_SIZE
	.align		4
.L_25:
        /*0030*/ 	.byte	0x04, 0x11
        /*0032*/ 	.short	(.L_27 - .L_26)
	.align		4
.L_26:
        /*0034*/ 	.word	index@($__internal_0_$__cuda_sm10x_tcgen05_guardrail_trap_col_being_dealloced_not_returned_by_alloc)
        /*0038*/ 	.word	0x00000000


	//----- nvinfo : EIATTR_FRAME_SIZE
	.align		4
.L_27:
        /*003c*/ 	.byte	0x04, 0x11
        /*003e*/ 	.short	(.L_29 - .L_28)
	.align		4
.L_28:
        /*0040*/ 	.word	index@(_ZN7cutlass13device_kernelINS_4gemm6kernel13GemmUniversalINS1_17GroupProblemShapeIN4cute5tupleIJiiiEEEEENS1_10collective13CollectiveMmaINS1_40MainloopSm100ArrayTmaUmmaWarpSpecializedILi3ELi8ELi4ENS6_IJNS5_1CILi2EEENSC_ILi1EEESE_EEEEENS6_IJNSC_ILi256EEENSC_ILi128EEESI_EEENS_6half_tEPNS6_IJlSE_NSC_ILi0EEEEEESK_SN_NS5_8TiledMMAINS5_8MMA_AtomIJNS5_26SM100_MMA_F16BF16_2x1SM_SSISK_SK_fLi256ELi128ELNS5_4UMMA5MajorE0ELSS_0ELNSR_7ScaleInE0ELST_0EEEEEENS5_6LayoutINS6_IJSE_SE_SE_EEENS6_IJSL_SL_SL_EEEEENS6_IJNS5_10UnderscoreES10_S10_EEEEENS5_18SM100_TMA_2SM_LOADENS5_14ComposedLayoutINS5_7SwizzleILi3ELi4ELi3EEENS5_18smem_ptr_flag_bitsILi16EEENSW_INS6_IJNSC_ILi8EEENSC_ILi64EEEEEENS6_IJS1A_SE_EEEEEEEvNS5_8identityES13_S1E_vS1F_EENS_8epilogue10collective18CollectiveEpilogueINS1H_31Sm100PtrArrayTmaWarpSpecializedILi4ELi2ELi32ELb1ELb0EEEJNS6_IJSI_SI_SI_EEENS6_IJNSW_ISI_SE_EENSW_INSC_ILi32EEESE_EEEEESK_PNS6_IJSE_lSL_EEESK_S1S_NS1H_6fusion15FusionCallbacksIS1L_NS1T_17LinearCombinationISK_fSK_fLNS_15FloatRoundStyleE2EEES1M_S1Q_JEEENS5_5SM1004TMEM4LOAD26SM100_TMEM_LOAD_16dp256b4xENS5_13SM90_TMA_LOADENS14_IS16_S18_NSW_INS6_IJS1A_S19_EEENS6_IJSE_S1A_EEEEEEENS5_17SM75_U16x8_LDSM_TENS5_14SM90_TMA_STOREES27_NS5_17SM90_U16x8_STSM_TENS5_39AutoVectorizingCopyWithAssumedAlignmentILi128EEEEEEvvEEEEvNT_6ParamsE)
        /*0044*/ 	.word	0x00000000


	//----- nvinfo : EIATTR_MIN_STACK_SIZE
	.align		4
.L_29:
        /*0048*/ 	.byte	0x04, 0x12
        /*004a*/ 	.short	(.L_31 - .L_30)
	.align		4
.L_30:
        /*004c*/ 	.word	index@(_ZN7cutlass13device_kernelINS_4gemm6kernel13GemmUniversalINS1_17GroupProblemShapeIN4cute5tupleIJiiiEEEEENS1_10collective13CollectiveMmaINS1_40MainloopSm100ArrayTmaUmmaWarpSpecializedILi3ELi8ELi4ENS6_IJNS5_1CILi2EEENSC_ILi1EEESE_EEEEENS6_IJNSC_ILi256EEENSC_ILi128EEESI_EEENS_6half_tEPNS6_IJlSE_NSC_ILi0EEEEEESK_SN_NS5_8TiledMMAINS5_8MMA_AtomIJNS5_26SM100_MMA_F16BF16_2x1SM_SSISK_SK_fLi256ELi128ELNS5_4UMMA5MajorE0ELSS_0ELNSR_7ScaleInE0ELST_0EEEEEENS5_6LayoutINS6_IJSE_SE_SE_EEENS6_IJSL_SL_SL_EEEEENS6_IJNS5_10UnderscoreES10_S10_EEEEENS5_18SM100_TMA_2SM_LOADENS5_14ComposedLayoutINS5_7SwizzleILi3ELi4ELi3EEENS5_18smem_ptr_flag_bitsILi16EEENSW_INS6_IJNSC_ILi8EEENSC_ILi64EEEEEENS6_IJS1A_SE_EEEEEEEvNS5_8identityES13_S1E_vS1F_EENS_8epilogue10collective18CollectiveEpilogueINS1H_31Sm100PtrArrayTmaWarpSpecializedILi4ELi2ELi32ELb1ELb0EEEJNS6_IJSI_SI_SI_EEENS6_IJNSW_ISI_SE_EENSW_INSC_ILi32EEESE_EEEEESK_PNS6_IJSE_lSL_EEESK_S1S_NS1H_6fusion15FusionCallbacksIS1L_NS1T_17LinearCombinationISK_fSK_fLNS_15FloatRoundStyleE2EEES1M_S1Q_JEEENS5_5SM1004TMEM4LOAD26SM100_TMEM_LOAD_16dp256b4xENS5_13SM90_TMA_LOADENS14_IS16_S18_NSW_INS6_IJS1A_S19_EEENS6_IJSE_S1A_EEEEEEENS5_17SM75_U16x8_LDSM_TENS5_14SM90_TMA_STOREES27_NS5_17SM90_U16x8_STSM_TENS5_39AutoVectorizingCopyWithAssumedAlignmentILi128EEEEEEvvEEEEvNT_6ParamsE)
        /*0050*/ 	.word	0x00000000
.L_31:


//--------------------- .nv.compat                --------------------------
	.section	.nv.compat,"",@"SHT_CUDA_COMPAT_INFO"
	.align	4
        /*0000*/ 	.byte	0x02, 0x09, 0x01, 0x00, 0x02, 0x02, 0x02, 0x00, 0x02, 0x05, 0x05, 0x00, 0x03, 0x07, 0x01, 0x01
        /*0010*/ 	.byte	0x02, 0x03, 0x03, 0x00, 0x02, 0x06, 0x01, 0x00, 0x04, 0x0b, 0x08, 0x00, 0x09, 0x00, 0x00, 0x00
        /*0020*/ 	.byte	0x00, 0x00, 0x00, 0x00


//--------------------- .nv.info._ZN7cutlass13device_kernelINS_4gemm6kernel13GemmUniversalINS1_17GroupProblemShapeIN4cute5tupleIJiiiEEEEENS1_10collective13CollectiveMmaINS1_40MainloopSm100ArrayTmaUmmaWarpSpecializedILi3ELi8ELi4ENS6_IJNS5_1CILi2EEENSC_ILi1EEESE_EEEEENS6_IJNSC_ILi256EEENSC_ILi128EEESI_EEENS_6half_tEPNS6_IJlSE_NSC_ILi0EEEEEESK_SN_NS5_8TiledMMAINS5_8MMA_AtomIJNS5_26SM100_MMA_F16BF16_2x1SM_SSISK_SK_fLi256ELi128ELNS5_4UMMA5MajorE0ELSS_0ELNSR_7ScaleInE0ELST_0EEEEEENS5_6LayoutINS6_IJSE_SE_SE_EEENS6_IJSL_SL_SL_EEEEENS6_IJNS5_10UnderscoreES10_S10_EEEEENS5_18SM100_TMA_2SM_LOADENS5_14ComposedLayoutINS5_7SwizzleILi3ELi4ELi3EEENS5_18smem_ptr_flag_bitsILi16EEENSW_INS6_IJNSC_ILi8EEENSC_ILi64EEEEEENS6_IJS1A_SE_EEEEEEEvNS5_8identityES13_S1E_vS1F_EENS_8epilogue10collective18CollectiveEpilogueINS1H_31Sm100PtrArrayTmaWarpSpecializedILi4ELi2ELi32ELb1ELb0EEEJNS6_IJSI_SI_SI_EEENS6_IJNSW_ISI_SE_EENSW_INSC_ILi32EEESE_EEEEESK_PNS6_IJSE_lSL_EEESK_S1S_NS1H_6fusion15FusionCallbacksIS1L_NS1T_17LinearCombinationISK_fSK_fLNS_15FloatRoundStyleE2EEES1M_S1Q_JEEENS5_5SM1004TMEM4LOAD26SM100_TMEM_LOAD_16dp256b4xENS5_13SM90_TMA_LOADENS14_IS16_S18_NSW_INS6_IJS1A_S19_EEENS6_IJSE_S1A_EEEEEEENS5_17SM75_U16x8_LDSM_TENS5_14SM90_TMA_STOREES27_NS5_17SM90_U16x8_STSM_TENS5_39AutoVectorizingCopyWithAssumedAlignmentILi128EEEEEEvvEEEEvNT_6ParamsE --------------------------
	.section	.nv.info._ZN7cutlass13device_kernelINS_4gemm6kernel13GemmUniversalINS1_17GroupProblemShapeIN4cute5tupleIJiiiEEEEENS1_10collective13CollectiveMmaINS1_40MainloopSm100ArrayTmaUmmaWarpSpecializedILi3ELi8ELi4ENS6_IJNS5_1CILi2EEENSC_ILi1EEESE_EEEEENS6_IJNSC_ILi256EEENSC_ILi128EEESI_EEENS_6half_tEPNS6_IJlSE_NSC_ILi0EEEEEESK_SN_NS5_8TiledMMAINS5_8MMA_AtomIJNS5_26SM100_MMA_F16BF16_2x1SM_SSISK_SK_fLi256ELi128ELNS5_4UMMA5MajorE0ELSS_0ELNSR_7ScaleInE0ELST_0EEEEEENS5_6LayoutINS6_IJSE_SE_SE_EEENS6_IJSL_SL_SL_EEEEENS6_IJNS5_10UnderscoreES10_S10_EEEEENS5_18SM100_TMA_2SM_LOADENS5_14ComposedLayoutINS5_7SwizzleILi3ELi4ELi3EEENS5_18smem_ptr_flag_bitsILi16EEENSW_INS6_IJNSC_ILi8EEENSC_ILi64EEEEEENS6_IJS1A_SE_EEEEEEEvNS5_8identityES13_S1E_vS1F_EENS_8epilogue10collective18CollectiveEpilogueINS1H_31Sm100PtrArrayTmaWarpSpecializedILi4ELi2ELi32ELb1ELb0EEEJNS6_IJSI_SI_SI_EEENS6_IJNSW_ISI_SE_EENSW_INSC_ILi32EEESE_EEEEESK_PNS6_IJSE_lSL_EEESK_S1S_NS1H_6fusion15FusionCallbacksIS1L_NS1T_17LinearCombinationISK_fSK_fLNS_15FloatRoundStyleE2EEES1M_S1Q_JEEENS5_5SM1004TMEM4LOAD26SM100_TMEM_LOAD_16dp256b4xENS5_13SM90_TMA_LOADENS14_IS16_S18_NSW_INS6_IJS1A_S19_EEENS6_IJSE_S1A_EEEEEEENS5_17SM75_U16x8_LDSM_TENS5_14SM90_TMA_STOREES27_NS5_17SM90_U16x8_STSM_TENS5_39AutoVectorizingCopyWithAssumedAlignmentILi128EEEEEEvvEEEEvNT_6ParamsE,"",@"SHT_CUDA_INFO"
	.sectionflags	@""
	.align	4


	//----- nvinfo : EIATTR_CUDA_API_VERSION
	.align		4
        /*0000*/ 	.byte	0x04, 0x37
        /*0002*/ 	.short	(.L_33 - .L_32)
.L_32:
        /*0004*/ 	.word	0x00000082


	//----- nvinfo : EIATTR_KPARAM_INFO
	.align		4
.L_33:
        /*0008*/ 	.byte	0x04, 0x17
        /*000a*/ 	.short	(.L_35 - .L_34)
.L_34:
        /*000c*/ 	.word	0x00000000
        /*0010*/ 	.short	0x0000
        /*0012*/ 	.short	0x0000
        /*0014*/ 	.byte	0x00, 0xf0, 0x01, 0x24


	//----- nvinfo : EIATTR_AT_ENTRY_FRAGMENTS
	.align		4
.L_35:
        /*0018*/ 	.byte	0x04, 0x4f
        /*001a*/ 	.short	(.L_37 - .L_36)


	//   ....[0]....
.L_36:
        /*001c*/ 	.word	0x00000007


	//----- nvinfo : EIATTR_RESERVED_SMEM_USED
	.align		4
.L_37:
        /*0020*/ 	.byte	0x01, 0x41
	.zero		2


	//----- nvinfo : EIATTR_SPARSE_MMA_MASK
	.align		4
        /*0024*/ 	.byte	0x03, 0x50
        /*0026*/ 	.short	0x0000


	//----- nvinfo : EIATTR_TCGEN05_2CTA_USED
	.align		4
        /*0028*/ 	.byte	0x01, 0x52
	.zero		2


	//----- nvinfo : EIATTR_MAXREG_COUNT
	.align		4
        /*002c*/ 	.byte	0x03, 0x1b
        /*002e*/ 	.short	0x00a8


	//----- nvinfo : EIATTR_NUM_BARRIERS
	.align		4
        /*0030*/ 	.byte	0x02, 0x4c
        /*0032*/ 	.byte	0x07
	.zero		1


	//----- nvinfo : EIATTR_EXTERNS
	.align		4
        /*0034*/ 	.byte	0x04, 0x0f
        /*0036*/ 	.short	(.L_39 - .L_38)


	//   ....[0]....
	.align		4
.L_38:
        /*0038*/ 	.word	index@(__assertfail)


	//----- nvinfo : EIATTR_MERCURY_ISA_VERSION
	.align		4
.L_39:
        /*003c*/ 	.byte	0x03, 0x5f
        /*003e*/ 	.short	0x0101


	//----- nvinfo : EIATTR_INT_WARP_WIDE_INSTR_OFFSETS
	.align		4
        /*0040*/ 	.byte	0x04, 0x31
        /*0042*/ 	.short	(.L_41 - .L_40)


	//   ....[0]....
.L_40:
        /*0044*/ 	.word	0x000010a0


	//   ....[1]....
        /*0048*/ 	.word	0x00001140


	//   ....[2]....
        /*004c*/ 	.word	0x00011a90


	//   ....[3]....
        /*0050*/ 	.word	0x00011ab0


	//   ....[4]....
        /*0054*/ 	.word	0x00011ae0


	//----- nvinfo : EIATTR_COOP_GROUP_MASK_REGIDS
	.align		4
.L_41:
        /*0058*/ 	.byte	0x04, 0x29
        /*005a*/ 	.short	(.L_43 - .L_42)


	//   ....[0]....
.L_42:
        /*005c*/ 	.word	0xffffffff


	//   ....[1]....
        /*0060*/ 	.word	0xffffffff


	//   ....[2]....
        /*0064*/ 	.word	0xffffffff


	//   ....[3]....
        /*0068*/ 	.word	0xffffffff


	//   ....[4]....
        /*006c*/ 	.word	0xffffffff


	//   ....[5]....
        /*0070*/ 	.word	0xffffffff


	//   ....[6]....
        /*0074*/ 	.word	0xffffffff


	//   ....[7]....
        /*0078*/ 	.word	0xffffffff


	//   ....[8]....
        /*007c*/ 	.word	0xffffffff


	//   ....[9]....
        /*0080*/ 	.word	0xffffffff


	//   ....[10]....
        /*0084*/ 	.word	0xffffffff


	//   ....[11]....
        /*0088*/ 	.word	0xffffffff


	//   ....[12]....
        /*008c*/ 	.word	0xffffffff


	//   ....[13]....
        /*0090*/ 	.word	0xffffffff


	//   ....[14]....
        /*0094*/ 	.word	0xffffffff


	//   ....[15]....
        /*0098*/ 	.word	0xffffffff


	//   ....[16]....
        /*009c*/ 	.word	0xffffffff


	//   ....[17]....
        /*00a0*/ 	.word	0xffffffff


	//   ....[18]....
        /*00a4*/ 	.word	0xffffffff


	//   ....[19]....
        /*00a8*/ 	.word	0xffffffff


	//   ....[20]....
        /*00ac*/ 	.word	0xffffffff


	//   ....[21]....
        /*00b0*/ 	.word	0xffffffff


	//   ....[22]....
        /*00b4*/ 	.word	0xffffffff


	//   ....[23]....
        /*00b8*/ 	.word	0xffffffff


	//   ....[24]....
        /*00bc*/ 	.word	0xffffffff


	//   ....[25]....
        /*00c0*/ 	.word	0xffffffff


	//   ....[26]....
        /*00c4*/ 	.word	0xffffffff


	//   ....[27]....
        /*00c8*/ 	.word	0xffffffff


	//   ....[28]....
        /*00cc*/ 	.word	0xffffffff


	//   ....[29]....
        /*00d0*/ 	.word	0xffffffff


	//   ....[30]....
        /*00d4*/ 	.word	0xffffffff


	//   ....[31]....
        /*00d8*/ 	.word	0xffffffff


	//   ....[32]....
        /*00dc*/ 	.word	0xffffffff


	//   ....[33]....
        /*00e0*/ 	.word	0xffffffff


	//   ....[34]....
        /*00e4*/ 	.word	0xffffffff


	//   ....[35]....
        /*00e8*/ 	.word	0xffffffff


	//   ....[36]....
        /*00ec*/ 	.word	0xffffffff


	//   ....[37]....
        /*00f0*/ 	.word	0xffffffff


	//   ....[38]....
        /*00f4*/ 	.word	0xffffffff


	//   ....[39]....
        /*00f8*/ 	.word	0xffffffff


	//   ....[40]....
        /*00fc*/ 	.word	0xffffffff


	//   ....[41]....
        /*0100*/ 	.word	0xffffffff


	//   ....[42]....
        /*0104*/ 	.word	0xffffffff


	//   ....[43]....
        /*0108*/ 	.word	0xffffffff


	//   ....[44]....
        /*010c*/ 	.word	0xffffffff


	//   ....[45]....
        /*0110*/ 	.word	0xffffffff


	//   ....[46]....
        /*0114*/ 	.word	0xffffffff


	//   ....[47]....
        /*0118*/ 	.word	0xffffffff


	//   ....[48]....
        /*011c*/ 	.word	0xffffffff


	//   ....[49]....
        /*0120*/ 	.word	0xffffffff


	//   ....[50]....
        /*0124*/ 	.word	0xffffffff


	//   ....[51]....
        /*0128*/ 	.word	0xffffffff


	//   ....[52]....
        /*012c*/ 	.word	0xffffffff


	//   ....[53]....
        /*0130*/ 	.word	0xffffffff


	//   ....[54]....
        /*0134*/ 	.word	0xffffffff


	//   ....[55]....
        /*0138*/ 	.word	0xffffffff


	//   ....[56]....
        /*013c*/ 	.word	0xffffffff


	//   ....[57]....
        /*0140*/ 	.word	0xffffffff


	//   ....[58]....
        /*0144*/ 	.word	0xffffffff


	//   ....[59]....
        /*0148*/ 	.word	0xffffffff


	//   ....[60]....
        /*014c*/ 	.word	0xffffffff


	//   ....[61]....
        /*0150*/ 	.word	0xffffffff


	//   ....[62]....
        /*0154*/ 	.word	0xffffffff


	//   ....[63]....
        /*0158*/ 	.word	0xffffffff


	//   ....[64]....
        /*015c*/ 	.word	0xffffffff


	//   ....[65]....
        /*0160*/ 	.word	0xffffffff


	//   ....[66]....
        /*0164*/ 	.word	0xffffffff


	//   ....[67]....
        /*0168*/ 	.word	0xffffffff


	//   ....[68]....
        /*016c*/ 	.word	0xffffffff


	//   ....[69]....
        /*0170*/ 	.word	0xffffffff


	//   ....[70]....
        /*0174*/ 	.word	0xffffffff


	//   ....[71]....
        /*0178*/ 	.word	0xffffffff


	//   ....[72]....
        /*017c*/ 	.word	0xffffffff


	//   ....[73]....
        /*0180*/ 	.word	0xffffffff


	//   ....[74]....
        /*0184*/ 	.word	0xffffffff


	//   ....[75]....
        /*0188*/ 	.word	0xffffffff


	//   ....[76]....
        /*018c*/ 	.word	0xffffffff


	//   ....[77]....
        /*0190*/ 	.word	0xffffffff


	//   ....[78]....
        /*0194*/ 	.word	0xffffffff


	//   ....[79]....
        /*0198*/ 	.word	0xffffffff


	//   ....[80]....
        /*019c*/ 	.word	0xffffffff


	//   ....[81]....
        /*01a0*/ 	.word	0xffffffff


	//   ....[82]....
        /*01a4*/ 	.word	0xffffffff


	//   ....[83]....
        /*01a8*/ 	.word	0xffffffff


	//   ....[84]....
        /*01ac*/ 	.word	0xffffffff


	//   ....[85]....
        /*01b0*/ 	.word	0xffffffff


	//   ....[86]....
        /*01b4*/ 	.word	0xffffffff


	//   ....[87]....
        /*01b8*/ 	.word	0xffffffff


	//   ....[88]....
        /*01bc*/ 	.word	0xffffffff


	//   ....[89]....
        /*01c0*/ 	.word	0xffffffff


	//   ....[90]....
        /*01c4*/ 	.word	0xffffffff


	//   ....[91]....
        /*01c8*/ 	.word	0xffffffff


	//   ....[92]....
        /*01cc*/ 	.word	0xffffffff


	//   ....[93]....
        /*01d0*/ 	.word	0xffffffff


	//   ....[94]....
        /*01d4*/ 	.word	0xffffffff


	//   ....[95]....
        /*01d8*/ 	.word	0xffffffff


	//   ....[96]....
        /*01dc*/ 	.word	0xffffffff


	//   ....[97]....
        /*01e0*/ 	.word	0xffffffff


	//   ....[98]....
        /*01e4*/ 	.word	0xffffffff


	//   ....[99]....
        /*01e8*/ 	.word	0xffffffff


	//   ....[100]....
        /*01ec*/ 	.word	0xffffffff


	//   ....[101]....
        /*01f0*/ 	.word	0xffffffff


	//   ....[102]....
        /*01f4*/ 	.word	0xffffffff


	//   ....[103]....
        /*01f8*/ 	.word	0xffffffff


	//   ....[104]....
        /*01fc*/ 	.word	0xffffffff


	//   ....[105]....
        /*0200*/ 	.word	0xffffffff


	//   ....[106]....
        /*0204*/ 	.word	0xffffffff


	//   ....[107]....
        /*0208*/ 	.word	0xffffffff


	//   ....[108]....
        /*020c*/ 	.word	0xffffffff


	//   ....[109]....
        /*0210*/ 	.word	0xffffffff


	//   ....[110]....
        /*0214*/ 	.word	0xffffffff


	//   ....[111]....
        /*0218*/ 	.word	0xffffffff


	//   ....[112]....
        /*021c*/ 	.word	0xffffffff


	//   ....[113]....
        /*0220*/ 	.word	0xffffffff


	//   ....[114]....
        /*0224*/ 	.word	0xffffffff


	//   ....[115]....
        /*0228*/ 	.word	0xffffffff


	//   ....[116]....
        /*022c*/ 	.word	0xffffffff


	//   ....[117]....
        /*0230*/ 	.word	0xffffffff


	//   ....[118]....
        /*0234*/ 	.word	0xffffffff


	//   ....[119]....
        /*0238*/ 	.word	0xffffffff


	//   ....[120]....
        /*023c*/ 	.word	0xffffffff


	//----- nvinfo : EIATTR_COOP_GROUP_INSTR_OFFSETS
	.align		4
.L_43:
        /*0240*/ 	.byte	0x04, 0x28
        /*0242*/ 	.short	(.L_45 - .L_44)


	//   ....[0]....
.L_44:
        /*0244*/ 	.word	0x000000b0


	//   ....[1]....
        /*0248*/ 	.word	0x00000520


	//   ....[2]....
        /*024c*/ 	.word	0x00000730


	//   ....[3]....
        /*0250*/ 	.word	0x00000740


	//   ....[4]....
        /*0254*/ 	.word	0x00000860


	//   ....[5]....
        /*0258*/ 	.word	0x000009f0


	//   ....[6]....
        /*025c*/ 	.word	0x00000ae0


	//   ....[7]....
        /*0260*/ 	.word	0x00000cf0


	//   ....[8]....
        /*0264*/ 	.word	0x00000f00


	//   ....[9]....
        /*0268*/ 	.word	0x00001200


	//   ....[10]....
        /*026c*/ 	.word	0x000025a0


	//   ....[11]....
        /*0270*/ 	.word	0x000025d0


	//   ....[12]....
        /*0274*/ 	.word	0x00002650


	//   ....[13]....
        /*0278*/ 	.word	0x00002660


	//   ....[14]....
        /*027c*/ 	.word	0x000026b0


	//   ....[15]....
        /*0280*/ 	.word	0x000026c0


	//   ....[16]....
        /*0284*/ 	.word	0x00002700


	//   ....[17]....
        /*0288*/ 	.word	0x00002720


	//   ....[18]....
        /*028c*/ 	.word	0x00002760


	//   ....[19]....
        /*0290*/ 	.word	0x00002780


	//   ....[20]....
        /*0294*/ 	.word	0x00002830


	//   ....[21]....
        /*0298*/ 	.word	0x00002940


	//   ....[22]....
        /*029c*/ 	.word	0x00002970


	//   ....[23]....
        /*02a0*/ 	.word	0x00002f40


	//   ....[24]....
        /*02a4*/ 	.word	0x00002f50


	//   ....[25]....
        /*02a8*/ 	.word	0x00002fa0


	//   ....[26]....
        /*02ac*/ 	.word	0x00002fb0


	//   ....[27]....
        /*02b0*/ 	.word	0x00003000


	//   ....[28]....
        /*02b4*/ 	.word	0x00003010


	//   ....[29]....
        /*02b8*/ 	.word	0x00003060


	//   ....[30]....
        /*02bc*/ 	.word	0x00003070


	//   ....[31]....
        /*02c0*/ 	.word	0x000030d0


	//   ....[32]....
        /*02c4*/ 	.word	0x000030e0


	//   ....[33]....
        /*02c8*/ 	.word	0x00003170


	//   ....[34]....
        /*02cc*/ 	.word	0x000031c0


	//   ....[35]....
        /*02d0*/ 	.word	0x00003240


	//   ....[36]....
        /*02d4*/ 	.word	0x00003260


	//   ....[37]....
        /*02d8*/ 	.word	0x00003270


	//   ....[38]....
        /*02dc*/ 	.word	0x00003280


	//   ....[39]....
        /*02e0*/ 	.word	0x00003290


	//   ....[40]....
        /*02e4*/ 	.word	0x000032a0


	//   ....[41]....
        /*02e8*/ 	.word	0x00003ea0


	//   ....[42]....
        /*02ec*/ 	.word	0x000049c0


	//   ....[43]....
        /*02f0*/ 	.word	0x00005700


	//   ....[44]....
        /*02f4*/ 	.word	0x00005730


	//   ....[45]....
        /*02f8*/ 	.word	0x000057b0


	//   ....[46]....
        /*02fc*/ 	.word	0x000057c0


	//   ....[47]....
        /*0300*/ 	.word	0x00005800


	//   ....[48]....
        /*0304*/ 	.word	0x00005820


	//   ....[49]....
        /*0308*/ 	.word	0x00005870


	//   ....[50]....
        /*030c*/ 	.word	0x00005880


	//   ....[51]....
        /*0310*/ 	.word	0x000058d0


	//   ....[52]....
        /*0314*/ 	.word	0x000058e0


	//   ....[53]....
        /*0318*/ 	.word	0x00005980


	//   ....[54]....
        /*031c*/ 	.word	0x00005a70


	//   ....[55]....
        /*0320*/ 	.word	0x00005aa0


	//   ....[56]....
        /*0324*/ 	.word	0x00006060


	//   ....[57]....
        /*0328*/ 	.word	0x00006090


	//   ....[58]....
        /*032c*/ 	.word	0x000060e0


	//   ....[59]....
        /*0330*/ 	.word	0x000060f0


	//   ....[60]....
        /*0334*/ 	.word	0x00006140


	//   ....[61]....
        /*0338*/ 	.word	0x00006150


	//   ....[62]....
        /*033c*/ 	.word	0x000061a0


	//   ....[63]....
        /*0340*/ 	.word	0x000061b0


	//   ....[64]....
        /*0344*/ 	.word	0x00006200


	//   ....[65]....
        /*0348*/ 	.word	0x00006210


	//   ....[66]....
        /*034c*/ 	.word	0x000062b0


	//   ....[67]....
        /*0350*/ 	.word	0x00006300


	//   ....[68]....
        /*0354*/ 	.word	0x00006380


	//   ....[69]....
        /*0358*/ 	.word	0x000063a0


	//   ....[70]....
        /*035c*/ 	.word	0x000063b0


	//   ....[71]....
        /*0360*/ 	.word	0x000063c0


	//   ....[72]....
        /*0364*/ 	.word	0x000063d0


	//   ....[73]....
        /*0368*/ 	.word	0x000063e0


	//   ....[74]....
        /*036c*/ 	.word	0x000072f0


	//   ....[75]....
        /*0370*/ 	.word	0x00007320


	//   ....[76]....
        /*0374*/ 	.word	0x000073a0


	//   ....[77]....
        /*0378*/ 	.word	0x000073b0


	//   ....[78]....
        /*037c*/ 	.word	0x000073f0


	//   ....[79]....
        /*0380*/ 	.word	0x00007410


	//   ....[80]....
        /*0384*/ 	.word	0x00007450


	//   ....[81]....
        /*0388*/ 	.word	0x00007470


	//   ....[82]....
        /*038c*/ 	.word	0x000074c0


	//   ....[83]....
        /*0390*/ 	.word	0x000074e0


	//   ....[84]....
        /*0394*/ 	.word	0x00007570


	//   ....[85]....
        /*0398*/ 	.word	0x00007660


	//   ....[86]....
        /*039c*/ 	.word	0x00007690


	//   ....[87]....
        /*03a0*/ 	.word	0x00007c50


	//   ....[88]....
        /*03a4*/ 	.word	0x00007c80


	//   ....[89]....
        /*03a8*/ 	.word	0x00007cd0


	//   ....[90]....
        /*03ac*/ 	.word	0x00007ce0


	//   ....[91]....
        /*03b0*/ 	.word	0x00007d30


	//   ....[92]....
        /*03b4*/ 	.word	0x00007d40


	//   ....[93]....
        /*03b8*/ 	.word	0x00007d90


	//   ....[94]....
        /*03bc*/ 	.word	0x00007da0


	//   ....[95]....
        /*03c0*/ 	.word	0x00007df0


	//   ....[96]....
        /*03c4*/ 	.word	0x00007e00


	//   ....[97]....
        /*03c8*/ 	.word	0x00007ea0


	//   ....[98]....
        /*03cc*/ 	.word	0x00007ef0


	//   ....[99]....
        /*03d0*/ 	.word	0x00007f70


	//   ....[100]....
        /*03d4*/ 	.word	0x00007f90


	//   ....[101]....
        /*03d8*/ 	.word	0x00007fa0


	//   ....[102]....
        /*03dc*/ 	.word	0x00007fb0


	//   ....[103]....
        /*03e0*/ 	.word	0x00007fc0


	//   ....[104]....
        /*03e4*/ 	.word	0x00007fd0


	//   ....[105]....
        /*03e8*/ 	.word	0x00008d20


	//   ....[106]....
        /*03ec*/ 	.word	0x00009b60


	//   ....[107]....
        /*03f0*/ 	.word	0x00009f20


	//   ....[108]....
        /*03f4*/ 	.word	0x0000a420


	//   ....[109]....
        /*03f8*/ 	.word	0x0000e820


	//   ....[110]....
        /*03fc*/ 	.word	0x0000ec70


	//   ....[111]....
        /*0400*/ 	.word	0x0000eec0


	//   ....[112]....
        /*0404*/ 	.word	0x0000f060


	//   ....[113]....
        /*0408*/ 	.word	0x0000f870


	//   ....[114]....
        /*040c*/ 	.word	0x0000fd10


	//   ....[115]....
        /*0410*/ 	.word	0x000100e0


	//   ....[116]....
        /*0414*/ 	.word	0x000104c0


	//   ....[117]....
        /*0418*/ 	.word	0x000109b0


	//   ....[118]....
        /*041c*/ 	.word	0x000109e0


	//   ....[119]....
        /*0420*/ 	.word	0x00011990


	//   ....[120]....
        /*0424*/ 	.word	0x00011ba0


	//----- nvinfo : EIATTR_REG_RECONFIG
	.align		4
.L_45:
        /*0428*/ 	.byte	0x01, 0x54
	.zero		2


	//----- nvinfo : EIATTR_VRC_CTA_INIT_COUNT
	.align		4
        /*042c*/ 	.byte	0x02, 0x4a
        /*042e*/ 	.byte	0x80
	.zero		1


	//----- nvinfo : EIATTR_SYSCALL_OFFSETS
	.align		4
        /*0430*/ 	.byte	0x04, 0x46
        /*0432*/ 	.short	(.L_47 - .L_46)


	//   ....[0]....
.L_46:
        /*0434*/ 	.word	0x0000a7e0


	//   ....[1]....
        /*0438*/ 	.word	0x0000a8d0


	//   ....[2]....
        /*043c*/ 	.word	0x0000b020


	//   ....[3]....
        /*0440*/ 	.word	0x0000b190


	//   ....[4]....
        /*0444*/ 	.word	0x0000be90


	//   ....[5]....
        /*0448*/ 	.word	0x0000c000


	//   ....[6]....
        /*044c*/ 	.word	0x0000cc90


	//   ....[7]....
        /*0450*/ 	.word	0x0000ce00


	//   ....[8]....
        /*0454*/ 	.word	0x0000dad0


	//   ....[9]....
        /*0458*/ 	.word	0x0000dc40


	//----- nvinfo : EIATTR_MBARRIER_INSTR_OFFSETS
	.align		4
.L_47:
        /*045c*/ 	.byte	0x04, 0x39
        /*045e*/ 	.short	(.L_49 - .L_48)


	//   ....[0]....
.L_48:
        /*0460*/ 	.word	0x000007f0
        /*0464*/ 	.word	0x000000ff
        /*0468*/ 	.word	0x00000000
        /*046c*/ 	.short	0x0100
        /*046e*/ 	.byte	0x05
	.zero		1


	//   ....[1]....
        /*0470*/ 	.word	0x00000800
        /*0474*/ 	.word	0x000000ff
        /*0478*/ 	.word	0x00000018
        /*047c*/ 	.short	0x0100
        /*047e*/ 	.byte	0x05
	.zero		1


	//   ....[2]....
        /*0480*/ 	.word	0x00000810
        /*0484*/ 	.word	0x000000ff
        /*0488*/ 	.word	0x00000008
        /*048c*/ 	.short	0x0100
        /*048e*/ 	.byte	0x05
	.zero		1


	//   ....[3]....
        /*0490*/ 	.word	0x00000820
        /*0494*/ 	.word	0x000000ff
        /*0498*/ 	.word	0x00000020
        /*049c*/ 	.short	0x0100
        /*049e*/ 	.byte	0x05
	.zero		1


	//   ....[4]....
        /*04a0*/ 	.word	0x00000830
        /*04a4*/ 	.word	0x000000ff
        /*04a8*/ 	.word	0x00000010
        /*04ac*/ 	.short	0x0100
        /*04ae*/ 	.byte	0x05
	.zero		1


	//   ....[5]....
        /*04b0*/ 	.word	0x00000840
        /*04b4*/ 	.word	0x000000ff
        /*04b8*/ 	.word	0x00000028
        /*04bc*/ 	.short	0x0100
        /*04be*/ 	.byte	0x05
	.zero		1


	//   ....[6]....
        /*04c0*/ 	.word	0x00000960
        /*04c4*/ 	.word	0x000000ff
        /*04c8*/ 	.word	0x00000030
        /*04cc*/ 	.short	0x0100
        /*04ce*/ 	.byte	0x06
	.zero		1


	//   ....[7]....
        /*04d0*/ 	.word	0x00000970
        /*04d4*/ 	.word	0x000000ff
        /*04d8*/ 	.word	0x00000050
        /*04dc*/ 	.short	0x0100
        /*04de*/ 	.byte	0x06
	.zero		1


	//   ....[8]....
        /*04e0*/ 	.word	0x00000980
        /*04e4*/ 	.word	0x000000ff
        /*04e8*/ 	.word	0x00000038
        /*04ec*/ 	.short	0x0100
        /*04ee*/ 	.byte	0x06
	.zero		1


	//   ....[9]....
        /*04f0*/ 	.word	0x00000990
        /*04f4*/ 	.word	0x000000ff
        /*04f8*/ 	.word	0x00000058
        /*04fc*/ 	.short	0x0100
        /*04fe*/ 	.byte	0x06
	.zero		1


	//   ....[10]....
        /*0500*/ 	.word	0x000009a0
        /*0504*/ 	.word	0x000000ff
        /*0508*/ 	.word	0x00000040
        /*050c*/ 	.short	0x0100
        /*050e*/ 	.byte	0x06
	.zero		1


	//   ....[11]....
        /*0510*/ 	.word	0x000009b0
        /*0514*/ 	.word	0x000000ff
        /*0518*/ 	.word	0x00000060
        /*051c*/ 	.short	0x0100
        /*051e*/ 	.byte	0x06
	.zero		1


	//   ....[12]....
        /*0520*/ 	.word	0x000009c0
        /*0524*/ 	.word	0x000000ff
        /*0528*/ 	.word	0x00000048
        /*052c*/ 	.short	0x0100
        /*052e*/ 	.byte	0x06
	.zero		1


	//   ....[13]....
        /*0530*/ 	.word	0x000009d0
        /*0534*/ 	.word	0x000000ff
        /*0538*/ 	.word	0x00000068
        /*053c*/ 	.short	0x0100
        /*053e*/ 	.byte	0x06
	.zero		1


	//   ....[14]....
        /*0540*/ 	.word	0x00000ab0
        /*0544*/ 	.word	0x000000ff
        /*0548*/ 	.word	0x00000070
        /*054c*/ 	.short	0x0100
        /*054e*/ 	.byte	0x05
	.zero		1


	//   ....[15]....
        /*0550*/ 	.word	0x00000ac0
        /*0554*/ 	.word	0x000000ff
        /*0558*/ 	.word	0x00000078
        /*055c*/ 	.short	0x0100
        /*055e*/ 	.byte	0x05
	.zero		1


	//   ....[16]....
        /*0560*/ 	.word	0x00000be0
        /*0564*/ 	.word	0x000000ff
        /*0568*/ 	.word	0x00000080
        /*056c*/ 	.short	0x0100
        /*056e*/ 	.byte	0x06
	.zero		1


	//   ....[17]....
        /*0570*/ 	.word	0x00000bf0
        /*0574*/ 	.word	0x000000ff
        /*0578*/ 	.word	0x000000c0
        /*057c*/ 	.short	0x0100
        /*057e*/ 	.byte	0x06
	.zero		1


	//   ....[18]....
        /*0580*/ 	.word	0x00000c00
        /*0584*/ 	.word	0x000000ff
        /*0588*/ 	.word	0x00000088
        /*058c*/ 	.short	0x0100
        /*058e*/ 	.byte	0x06
	.zero		1


	//   ....[19]....
        /*0590*/ 	.word	0x00000c10
        /*0594*/ 	.word	0x000000ff
        /*0598*/ 	.word	0x000000c8
        /*059c*/ 	.short	0x0100
        /*059e*/ 	.byte	0x06
	.zero		1


	//   ....[20]....
        /*05a0*/ 	.word	0x00000c20
        /*05a4*/ 	.word	0x000000ff
        /*05a8*/ 	.word	0x00000090
        /*05ac*/ 	.short	0x0100
        /*05ae*/ 	.byte	0x06
	.zero		1


	//   ....[21]....
        /*05b0*/ 	.word	0x00000c30
        /*05b4*/ 	.word	0x000000ff
        /*05b8*/ 	.word	0x000000d0
        /*05bc*/ 	.short	0x0100
        /*05be*/ 	.byte	0x06
	.zero		1


	//   ....[22]....
        /*05c0*/ 	.word	0x00000c40
        /*05c4*/ 	.word	0x000000ff
        /*05c8*/ 	.word	0x00000098
        /*05cc*/ 	.short	0x0100
        /*05ce*/ 	.byte	0x06
	.zero		1


	//   ....[23]....
        /*05d0*/ 	.word	0x00000c50
        /*05d4*/ 	.word	0x000000ff
        /*05d8*/ 	.word	0x000000d8
        /*05dc*/ 	.short	0x0100
        /*05de*/ 	.byte	0x06
	.zero		1


	//   ....[24]....
        /*05e0*/ 	.word	0x00000c60
        /*05e4*/ 	.word	0x000000ff
        /*05e8*/ 	.word	0x000000a0
        /*05ec*/ 	.short	0x0100
        /*05ee*/ 	.byte	0x06
	.zero		1


	//   ....[25]....
        /*05f0*/ 	.word	0x00000c70
        /*05f4*/ 	.word	0x000000ff
        /*05f8*/ 	.word	0x000000e0
        /*05fc*/ 	.short	0x0100
        /*05fe*/ 	.byte	0x06
	.zero		1


	//   ....[26]....
        /*0600*/ 	.word	0x00000c80
        /*0604*/ 	.word	0x000000ff
        /*0608*/ 	.word	0x000000a8
        /*060c*/ 	.short	0x0100
        /*060e*/ 	.byte	0x06
	.zero		1


	//   ....[27]....
        /*0610*/ 	.word	0x00000c90
        /*0614*/ 	.word	0x000000ff
        /*0618*/ 	.word	0x000000e8
        /*061c*/ 	.short	0x0100
        /*061e*/ 	.byte	0x06
	.zero		1


	//   ....[28]....
        /*0620*/ 	.word	0x00000ca0
        /*0624*/ 	.word	0x000000ff
        /*0628*/ 	.word	0x000000b0
        /*062c*/ 	.short	0x0100
        /*062e*/ 	.byte	0x06
	.zero		1


	//   ....[29]....
        /*0630*/ 	.word	0x00000cb0
        /*0634*/ 	.word	0x000000ff
        /*0638*/ 	.word	0x000000f0
        /*063c*/ 	.short	0x0100
        /*063e*/ 	.byte	0x06
	.zero		1


	//   ....[30]....
        /*0640*/ 	.word	0x00000cc0
        /*0644*/ 	.word	0x000000ff
        /*0648*/ 	.word	0x000000b8
        /*064c*/ 	.short	0x0100
        /*064e*/ 	.byte	0x06
	.zero		1


	//   ....[31]....
        /*0650*/ 	.word	0x00000cd0
        /*0654*/ 	.word	0x000000ff
        /*0658*/ 	.word	0x000000f8
        /*065c*/ 	.short	0x0100
        /*065e*/ 	.byte	0x06
	.zero		1


	//   ....[32]....
        /*0660*/ 	.word	0x00000df0
        /*0664*/ 	.word	0x000000ff
        /*0668*/ 	.word	0x00000160
        /*066c*/ 	.short	0x0100
        /*066e*/ 	.byte	0x06
	.zero		1


	//   ....[33]....
        /*0670*/ 	.word	0x00000e00
        /*0674*/ 	.word	0x000000ff
        /*0678*/ 	.word	0x000001a0
        /*067c*/ 	.short	0x0100
        /*067e*/ 	.byte	0x06
	.zero		1


	//   ....[34]....
        /*0680*/ 	.word	0x00000e10
        /*0684*/ 	.word	0x000000ff
        /*0688*/ 	.word	0x00000168
        /*068c*/ 	.short	0x0100
        /*068e*/ 	.byte	0x06
	.zero		1


	//   ....[35]....
        /*0690*/ 	.word	0x00000e20
        /*0694*/ 	.word	0x000000ff
        /*0698*/ 	.word	0x000001a8
        /*069c*/ 	.short	0x0100
        /*069e*/ 	.byte	0x06
	.zero		1


	//   ....[36]....
        /*06a0*/ 	.word	0x00000e30
        /*06a4*/ 	.word	0x000000ff
        /*06a8*/ 	.word	0x00000170
        /*06ac*/ 	.short	0x0100
        /*06ae*/ 	.byte	0x06
	.zero		1


	//   ....[37]....
        /*06b0*/ 	.word	0x00000e40
        /*06b4*/ 	.word	0x000000ff
        /*06b8*/ 	.word	0x000001b0
        /*06bc*/ 	.short	0x0100
        /*06be*/ 	.byte	0x06
	.zero		1


	//   ....[38]....
        /*06c0*/ 	.word	0x00000e50
        /*06c4*/ 	.word	0x000000ff
        /*06c8*/ 	.word	0x00000178
        /*06cc*/ 	.short	0x0100
        /*06ce*/ 	.byte	0x06
	.zero		1


	//   ....[39]....
        /*06d0*/ 	.word	0x00000e60
        /*06d4*/ 	.word	0x000000ff
        /*06d8*/ 	.word	0x000001b8
        /*06dc*/ 	.short	0x0100
        /*06de*/ 	.byte	0x06
	.zero		1


	//   ....[40]....
        /*06e0*/ 	.word	0x00000e70
        /*06e4*/ 	.word	0x000000ff
        /*06e8*/ 	.word	0x00000180
        /*06ec*/ 	.short	0x0100
        /*06ee*/ 	.byte	0x06
	.zero		1


	//   ....[41]....
        /*06f0*/ 	.word	0x00000e80
        /*06f4*/ 	.word	0x000000ff
        /*06f8*/ 	.word	0x000001c0
        /*06fc*/ 	.short	0x0100
        /*06fe*/ 	.byte	0x06
	.zero		1


	//   ....[42]....
        /*0700*/ 	.word	0x00000e90
        /*0704*/ 	.word	0x000000ff
        /*0708*/ 	.word	0x00000188
        /*070c*/ 	.short	0x0100
        /*070e*/ 	.byte	0x06
	.zero		1


	//   ....[43]....
        /*0710*/ 	.word	0x00000ea0
        /*0714*/ 	.word	0x000000ff
        /*0718*/ 	.word	0x000001c8
        /*071c*/ 	.short	0x0100
        /*071e*/ 	.byte	0x06
	.zero		1


	//   ....[44]....
        /*0720*/ 	.word	0x00000eb0
        /*0724*/ 	.word	0x000000ff
        /*0728*/ 	.word	0x00000190
        /*072c*/ 	.short	0x0100
        /*072e*/ 	.byte	0x06
	.zero		1


	//   ....[45]....
        /*0730*/ 	.word	0x00000ec0
        /*0734*/ 	.word	0x000000ff
        /*0738*/ 	.word	0x000001d0
        /*073c*/ 	.short	0x0100
        /*073e*/ 	.byte	0x06
	.zero		1


	//   ....[46]....
        /*0740*/ 	.word	0x00000ed0
        /*0744*/ 	.word	0x000000ff
        /*0748*/ 	.word	0x00000198
        /*074c*/ 	.short	0x0100
        /*074e*/ 	.byte	0x06
	.zero		1


	//   ....[47]....
        /*0750*/ 	.word	0x00000ee0
        /*0754*/ 	.word	0x000000ff
        /*0758*/ 	.word	0x000001d8
        /*075c*/ 	.short	0x0100
        /*075e*/ 	.byte	0x06
	.zero		1


	//   ....[48]....
        /*0760*/ 	.word	0x00001010
        /*0764*/ 	.word	0x000000ff
        /*0768*/ 	.word	0x00000100
        /*076c*/ 	.short	0x0100
        /*076e*/ 	.byte	0x06
	.zero		1


	//   ....[49]....
        /*0770*/ 	.word	0x00001020
        /*0774*/ 	.word	0x000000ff
        /*0778*/ 	.word	0x00000120
        /*077c*/ 	.short	0x0100
        /*077e*/ 	.byte	0x06
	.zero		1


	//   ....[50]....
        /*0780*/ 	.word	0x00001030
        /*0784*/ 	.word	0x000000ff
        /*0788*/ 	.word	0x00000108
        /*078c*/ 	.short	0x0100
        /*078e*/ 	.byte	0x06
	.zero		1


	//   ....[51]....
        /*0790*/ 	.word	0x00001040
        /*0794*/ 	.word	0x000000ff
        /*0798*/ 	.word	0x00000128
        /*079c*/ 	.short	0x0100
        /*079e*/ 	.byte	0x06
	.zero		1


	//   ....[52]....
        /*07a0*/ 	.word	0x00001050
        /*07a4*/ 	.word	0x000000ff
        /*07a8*/ 	.word	0x00000110
        /*07ac*/ 	.short	0x0100
        /*07ae*/ 	.byte	0x06
	.zero		1


	//   ....[53]....
        /*07b0*/ 	.word	0x00001060
        /*07b4*/ 	.word	0x000000ff
        /*07b8*/ 	.word	0x00000130
        /*07bc*/ 	.short	0x0100
        /*07be*/ 	.byte	0x06
	.zero		1


	//   ....[54]....
        /*07c0*/ 	.word	0x00001070
        /*07c4*/ 	.word	0x000000ff
        /*07c8*/ 	.word	0x00000118
        /*07cc*/ 	.short	0x0100
        /*07ce*/ 	.byte	0x06
	.zero		1


	//   ....[55]....
        /*07d0*/ 	.word	0x00001080
        /*07d4*/ 	.word	0x000000ff
        /*07d8*/ 	.word	0x00000138
        /*07dc*/ 	.short	0x0100
        /*07de*/ 	.byte	0x06
	.zero		1


	//   ....[56]....
        /*07e0*/ 	.word	0x00001180
        /*07e4*/ 	.word	0x000000ff
        /*07e8*/ 	.word	0x00000150
        /*07ec*/ 	.short	0x0100
        /*07ee*/ 	.byte	0x05
	.zero		1


	//   ....[57]....
        /*07f0*/ 	.word	0x000041e0
        /*07f4*/ 	.word	0x000000ff
        /*07f8*/ 	.word	0x00000018
        /*07fc*/ 	.short	0x010a
        /*07fe*/ 	.byte	0x05
	.zero		1


	//   ....[58]....
        /*0800*/ 	.word	0x00004360
        /*0804*/ 	.word	0x000000ff
        /*0808*/ 	.word	0x00000018
        /*080c*/ 	.short	0x010a
        /*080e*/ 	.byte	0x11
	.zero		1


	//   ....[59]....
        /*0810*/ 	.word	0x000044f0
        /*0814*/ 	.word	0x000000ff
        /*0818*/ 	.word	0x00000018
        /*081c*/ 	.short	0x010a
        /*081e*/ 	.byte	0x04
	.zero		1


	//   ....[60]....
        /*0820*/ 	.word	0x00004640
        /*0824*/ 	.word	0x000000ff
        /*0828*/ 	.word	0x00000078
        /*082c*/ 	.short	0x0101
        /*082e*/ 	.byte	0x14
	.zero		1


	//   ....[61]....
        /*0830*/ 	.word	0x00004660
        /*0834*/ 	.word	0x000000ff
        /*0838*/ 	.word	0x00000018
        /*083c*/ 	.short	0x010a
        /*083e*/ 	.byte	0x04
	.zero		1


	//   ....[62]....
        /*0840*/ 	.word	0x000046e0
        /*0844*/ 	.word	0x000000ff
        /*0848*/ 	.word	0x00000018
        /*084c*/ 	.short	0x010a
        /*084e*/ 	.byte	0x09
	.zero		1


	//   ....[63]....
        /*0850*/ 	.word	0x00004870
        /*0854*/ 	.word	0x000000ff
        /*0858*/ 	.word	0x00000018
        /*085c*/ 	.short	0x010a
        /*085e*/ 	.byte	0x04
	.zero		1


	//   ....[64]....
        /*0860*/ 	.word	0x00004a10
        /*0864*/ 	.word	0x000000ff
        /*0868*/ 	.word	0x00000160
        /*086c*/ 	.short	0x010a
        /*086e*/ 	.byte	0x04
	.zero		1


	//   ....[65]....
        /*0870*/ 	.word	0x00004ba0
        /*0874*/ 	.word	0x000000ff
        /*0878*/ 	.word	0x00000000
        /*087c*/ 	.short	0x0101
        /*087e*/ 	.byte	0x04
	.zero		1


	//   ....[66]....
        /*0880*/ 	.word	0x00004c10
        /*0884*/ 	.word	0x000000ff
        /*0888*/ 	.word	0x00000000
        /*088c*/ 	.short	0x010a
        /*088e*/ 	.byte	0x04
	.zero		1


	//   ....[67]....
        /*0890*/ 	.word	0x00004ca0
        /*0894*/ 	.word	0x000000ff
        /*0898*/ 	.word	0x00000000
        /*089c*/ 	.short	0x010a
        /*089e*/ 	.byte	0x04
	.zero		1


	//   ....[68]....
        /*08a0*/ 	.word	0x00004d40
        /*08a4*/ 	.word	0x00000000
        /*08a8*/ 	.word	0x00000000
        /*08ac*/ 	.short	0x010a
        /*08ae*/ 	.byte	0xff
	.zero		1


	//   ....[69]....
        /*08b0*/ 	.word	0x000068d0
        /*08b4*/ 	.word	0x000000ff
        /*08b8*/ 	.word	0x000000c0
        /*08bc*/ 	.short	0x010a
        /*08be*/ 	.byte	0x04
	.zero		1


	//   ....[70]....
        /*08c0*/ 	.word	0x00006a70
        /*08c4*/ 	.word	0x000000ff
        /*08c8*/ 	.word	0x00000080
        /*08cc*/ 	.short	0x0101
        /*08ce*/ 	.byte	0x04
	.zero		1


	//   ....[71]....
        /*08d0*/ 	.word	0x000084f0
        /*08d4*/ 	.word	0x000000ff
        /*08d8*/ 	.word	0x000000c0
        /*08dc*/ 	.short	0x010a
        /*08de*/ 	.byte	0x04
	.zero		1


	//   ....[72]....
        /*08e0*/ 	.word	0x00008670
        /*08e4*/ 	.word	0x000000ff
        /*08e8*/ 	.word	0x00000080
        /*08ec*/ 	.short	0x0101
        /*08ee*/ 	.byte	0x04
	.zero		1


	//   ....[73]....
        /*08f0*/ 	.word	0x00008d90
        /*08f4*/ 	.word	0x0000000f
        /*08f8*/ 	.word	0x00000078
        /*08fc*/ 	.short	0x010a
        /*08fe*/ 	.byte	0xff
	.zero		1


	//   ....[74]....
        /*0900*/ 	.word	0x00009000
        /*0904*/ 	.word	0x000000ff
        /*0908*/ 	.word	0x00000050
        /*090c*/ 	.short	0x010a
        /*090e*/ 	.byte	0x18
	.zero		1


	//   ....[75]....
        /*0910*/ 	.word	0x00009120
        /*0914*/ 	.word	0x000000ff
        /*0918*/ 	.word	0x00000030
        /*091c*/ 	.short	0x010b
        /*091e*/ 	.byte	0x18
	.zero		1


	//   ....[76]....
        /*0920*/ 	.word	0x00009190
        /*0924*/ 	.word	0x000000ff
        /*0928*/ 	.word	0x00000000
        /*092c*/ 	.short	0x0101
        /*092e*/ 	.byte	0x04
	.zero		1


	//   ....[77]....
        /*0930*/ 	.word	0x000091c0
        /*0934*/ 	.word	0x000000ff
        /*0938*/ 	.word	0x00000058
        /*093c*/ 	.short	0x010a
        /*093e*/ 	.byte	0x18
	.zero		1


	//   ....[78]....
        /*0940*/ 	.word	0x000092f0
        /*0944*/ 	.word	0x000000ff
        /*0948*/ 	.word	0x00000038
        /*094c*/ 	.short	0x010b
        /*094e*/ 	.byte	0x18
	.zero		1


	//   ....[79]....
        /*0950*/ 	.word	0x00009350
        /*0954*/ 	.word	0x000000ff
        /*0958*/ 	.word	0x00000000
        /*095c*/ 	.short	0x0101
        /*095e*/ 	.byte	0x04
	.zero		1


	//   ....[80]....
        /*0960*/ 	.word	0x00009380
        /*0964*/ 	.word	0x000000ff
        /*0968*/ 	.word	0x00000060
        /*096c*/ 	.short	0x010a
        /*096e*/ 	.byte	0x18
	.zero		1


	//   ....[81]....
        /*0970*/ 	.word	0x000094b0
        /*0974*/ 	.word	0x000000ff
        /*0978*/ 	.word	0x00000040
        /*097c*/ 	.short	0x010b
        /*097e*/ 	.byte	0x18
	.zero		1


	//   ....[82]....
        /*0980*/ 	.word	0x00009510
        /*0984*/ 	.word	0x000000ff
        /*0988*/ 	.word	0x00000000
        /*098c*/ 	.short	0x0101
        /*098e*/ 	.byte	0x04
	.zero		1


	//   ....[83]....
        /*0990*/ 	.word	0x00009540
        /*0994*/ 	.word	0x000000ff
        /*0998*/ 	.word	0x00000068
        /*099c*/ 	.short	0x010a
        /*099e*/ 	.byte	0x18
	.zero		1


	//   ....[84]....
        /*09a0*/ 	.word	0x00009670
        /*09a4*/ 	.word	0x000000ff
        /*09a8*/ 	.word	0x00000048
        /*09ac*/ 	.short	0x010b
        /*09ae*/ 	.byte	0x18
	.zero		1


	//   ....[85]....
        /*09b0*/ 	.word	0x000096f0
        /*09b4*/ 	.word	0x000000ff
        /*09b8*/ 	.word	0x00000000
        /*09bc*/ 	.short	0x0101
        /*09be*/ 	.byte	0x04
	.zero		1


	//   ....[86]....
        /*09c0*/ 	.word	0x00009740
        /*09c4*/ 	.word	0x000000ff
        /*09c8*/ 	.word	0x00000160
        /*09cc*/ 	.short	0x010a
        /*09ce*/ 	.byte	0x08
	.zero		1


	//   ....[87]....
        /*09d0*/ 	.word	0x000098a0
        /*09d4*/ 	.word	0x000000ff
        /*09d8*/ 	.word	0x00000000
        /*09dc*/ 	.short	0x0101
        /*09de*/ 	.byte	0x08
	.zero		1


	//   ....[88]....
        /*09e0*/ 	.word	0x00009950
        /*09e4*/ 	.word	0x000000ff
        /*09e8*/ 	.word	0x00000050
        /*09ec*/ 	.short	0x010a
        /*09ee*/ 	.byte	0x18
	.zero		1


	//   ....[89]....
        /*09f0*/ 	.word	0x00009990
        /*09f4*/ 	.word	0x000000ff
        /*09f8*/ 	.word	0x00000058
        /*09fc*/ 	.short	0x010a
        /*09fe*/ 	.byte	0x18
	.zero		1


	//   ....[90]....
        /*0a00*/ 	.word	0x000099d0
        /*0a04*/ 	.word	0x000000ff
        /*0a08*/ 	.word	0x00000060
        /*0a0c*/ 	.short	0x010a
        /*0a0e*/ 	.byte	0x18
	.zero		1


	//   ....[91]....
        /*0a10*/ 	.word	0x00009a30
        /*0a14*/ 	.word	0x00000000
        /*0a18*/ 	.word	0x00000068
        /*0a1c*/ 	.short	0x010a
        /*0a1e*/ 	.byte	0xff
	.zero		1


	//   ....[92]....
        /*0a20*/ 	.word	0x0000a4c0
        /*0a24*/ 	.word	0x000000ff
        /*0a28*/ 	.word	0x00000160
        /*0a2c*/ 	.short	0x010a
        /*0a2e*/ 	.byte	0x06
	.zero		1


	//   ....[93]....
        /*0a30*/ 	.word	0x0000a650
        /*0a34*/ 	.word	0x000000ff
        /*0a38*/ 	.word	0x00000000
        /*0a3c*/ 	.short	0x0101
        /*0a3e*/ 	.byte	0x04
	.zero		1


	//   ....[94]....
        /*0a40*/ 	.word	0x0000abc0
        /*0a44*/ 	.word	0x000000ff
        /*0a48*/ 	.word	0x00000030
        /*0a4c*/ 	.short	0x010a
        /*0a4e*/ 	.byte	0x2b
	.zero		1


	//   ....[95]....
        /*0a50*/ 	.word	0x0000ac20
        /*0a54*/ 	.word	0x00000061
        /*0a58*/ 	.word	0x00000100
        /*0a5c*/ 	.short	0x010a
        /*0a5e*/ 	.byte	0xff
	.zero		1


	//   ....[96]....
        /*0a60*/ 	.word	0x0000ac40
        /*0a64*/ 	.word	0x000000ff
        /*0a68*/ 	.word	0x00000030
        /*0a6c*/ 	.short	0x010a
        /*0a6e*/ 	.byte	0x2b
	.zero		1


	//   ....[97]....
        /*0a70*/ 	.word	0x0000aef0
        /*0a74*/ 	.word	0x00000061
        /*0a78*/ 	.word	0x00000100
        /*0a7c*/ 	.short	0x010a
        /*0a7e*/ 	.byte	0xff
	.zero		1


	//   ....[98]....
        /*0a80*/ 	.word	0x0000bb30
        /*0a84*/ 	.word	0x000000ff
        /*0a88*/ 	.word	0x00000000
        /*0a8c*/ 	.short	0x0101
        /*0a8e*/ 	.byte	0x04
	.zero		1


	//   ....[99]....
        /*0a90*/ 	.word	0x0000bb80
        /*0a94*/ 	.word	0x000000ff
        /*0a98*/ 	.word	0x00000038
        /*0a9c*/ 	.short	0x010a
        /*0a9e*/ 	.byte	0x2b
	.zero		1


	//   ....[100]....
        /*0aa0*/ 	.word	0x0000bbb0
        /*0aa4*/ 	.word	0x000000ff
        /*0aa8*/ 	.word	0x00000038
        /*0aac*/ 	.short	0x010a
        /*0aae*/ 	.byte	0x2b
	.zero		1


	//   ....[101]....
        /*0ab0*/ 	.word	0x0000c970
        /*0ab4*/ 	.word	0x000000ff
        /*0ab8*/ 	.word	0x00000000
        /*0abc*/ 	.short	0x0101
        /*0abe*/ 	.byte	0x04
	.zero		1


	//   ....[102]....
        /*0ac0*/ 	.word	0x0000c990
        /*0ac4*/ 	.word	0x000000ff
        /*0ac8*/ 	.word	0x00000040
        /*0acc*/ 	.short	0x010a
        /*0ace*/ 	.byte	0x2b
	.zero		1


	//   ....[103]....
        /*0ad0*/ 	.word	0x0000c9b0
        /*0ad4*/ 	.word	0x000000ff
        /*0ad8*/ 	.word	0x00000040
        /*0adc*/ 	.short	0x010a
        /*0ade*/ 	.byte	0x2b
	.zero		1


	//   ....[104]....
        /*0ae0*/ 	.word	0x0000d7b0
        /*0ae4*/ 	.word	0x000000ff
        /*0ae8*/ 	.word	0x00000000
        /*0aec*/ 	.short	0x0101
        /*0aee*/ 	.byte	0x04
	.zero		1


	//   ....[105]....
        /*0af0*/ 	.word	0x0000d7d0
        /*0af4*/ 	.word	0x000000ff
        /*0af8*/ 	.word	0x00000048
        /*0afc*/ 	.short	0x010a
        /*0afe*/ 	.byte	0x2b
	.zero		1


	//   ....[106]....
        /*0b00*/ 	.word	0x0000d7f0
        /*0b04*/ 	.word	0x000000ff
        /*0b08*/ 	.word	0x00000048
        /*0b0c*/ 	.short	0x010a
        /*0b0e*/ 	.byte	0x2b
	.zero		1


	//   ....[107]....
        /*0b10*/ 	.word	0x0000de90
        /*0b14*/ 	.word	0x00000061
        /*0b18*/ 	.word	0x00000000
        /*0b1c*/ 	.short	0x0101
        /*0b1e*/ 	.byte	0xff
	.zero		1


	//   ....[108]....
        /*0b20*/ 	.word	0x0000e710
        /*0b24*/ 	.word	0x000000ff
        /*0b28*/ 	.word	0x00000000
        /*0b2c*/ 	.short	0x0101
        /*0b2e*/ 	.byte	0x04
	.zero		1


	//   ....[109]....
        /*0b30*/ 	.word	0x0000e7b0
        /*0b34*/ 	.word	0x000000ff
        /*0b38*/ 	.word	0x00000000
        /*0b3c*/ 	.short	0x0101
        /*0b3e*/ 	.byte	0x04
	.zero		1


	//   ....[110]....
        /*0b40*/ 	.word	0x0000f0c0
        /*0b44*/ 	.word	0x000000ff
        /*0b48*/ 	.word	0x00000080
        /*0b4c*/ 	.short	0x010a
        /*0b4e*/ 	.byte	0x19
	.zero		1


	//   ....[111]....
        /*0b50*/ 	.word	0x0000f200
        /*0b54*/ 	.word	0x000000ff
        /*0b58*/ 	.word	0x00000000
        /*0b5c*/ 	.short	0x0101
        /*0b5e*/ 	.byte	0x06
	.zero		1


	//   ....[112]....
        /*0b60*/ 	.word	0x0000f270
        /*0b64*/ 	.word	0x000000ff
        /*0b68*/ 	.word	0x000001a0
        /*0b6c*/ 	.short	0x010a
        /*0b6e*/ 	.byte	0x19
	.zero		1


	//   ....[113]....
        /*0b70*/ 	.word	0x000103c0
        /*0b74*/ 	.word	0x000000ff
        /*0b78*/ 	.word	0x00000160
        /*0b7c*/ 	.short	0x0101
        /*0b7e*/ 	.byte	0x19
	.zero		1


	//   ....[114]....
        /*0b80*/ 	.word	0x000106b0
        /*0b84*/ 	.word	0x000000ff
        /*0b88*/ 	.word	0x00000008
        /*0b8c*/ 	.short	0x010a
        /*0b8e*/ 	.byte	0x06
	.zero		1


	//   ....[115]....
        /*0b90*/ 	.word	0x000106d0
        /*0b94*/ 	.word	0x000000ff
        /*0b98*/ 	.word	0x00000008
        /*0b9c*/ 	.short	0x010a
        /*0b9e*/ 	.byte	0x06
	.zero		1


	//   ....[116]....
        /*0ba0*/ 	.word	0x00010860
        /*0ba4*/ 	.word	0x000000ff
        /*0ba8*/ 	.word	0x00000008
        /*0bac*/ 	.short	0x010a
        /*0bae*/ 	.byte	0x06
	.zero		1


	//   ....[117]....
        /*0bb0*/ 	.word	0x00010880
        /*0bb4*/ 	.word	0x000000ff
        /*0bb8*/ 	.word	0x00000008
        /*0bbc*/ 	.short	0x010a
        /*0bbe*/ 	.byte	0x06
	.zero		1


	//   ....[118]....
        /*0bc0*/ 	.word	0x00010940
        /*0bc4*/ 	.word	0x000000ff
        /*0bc8*/ 	.word	0x00000000
        /*0bcc*/ 	.short	0x0101
        /*0bce*/ 	.byte	0x05
	.zero		1


	//   ....[119]....
        /*0bd0*/ 	.word	0x00010c30
        /*0bd4*/ 	.word	0x000000ff
        /*0bd8*/ 	.word	0x00000000
        /*0bdc*/ 	.short	0x010a
        /*0bde*/ 	.byte	0x06
	.zero		1


	//   ....[120]....
        /*0be0*/ 	.word	0x00010c90
        /*0be4*/ 	.word	0x000000ff
        /*0be8*/ 	.word	0x00000120
        /*0bec*/ 	.short	0x010a
        /*0bee*/ 	.byte	0x08
	.zero		1


	//   ....[121]....
        /*0bf0*/ 	.word	0x00010e70
        /*0bf4*/ 	.word	0x000000ff
        /*0bf8*/ 	.word	0x00000000
        /*0bfc*/ 	.short	0x010a
        /*0bfe*/ 	.byte	0x0d
	.zero		1


	//   ....[122]....
        /*0c00*/ 	.word	0x00010fa0
        /*0c04*/ 	.word	0x000000ff
        /*0c08*/ 	.word	0x00000000
        /*0c0c*/ 	.short	0x010a
        /*0c0e*/ 	.byte	0x28
	.zero		1


	//   ....[123]....
        /*0c10*/ 	.word	0x00011380
        /*0c14*/ 	.word	0x000000ff
        /*0c18*/ 	.word	0x00000160
        /*0c1c*/ 	.short	0x010a
        /*0c1e*/ 	.byte	0x06
	.zero		1


	//   ....[124]....
        /*0c20*/ 	.word	0x000114b0
        /*0c24*/ 	.word	0x000000ff
        /*0c28*/ 	.word	0x00000000
        /*0c2c*/ 	.short	0x0101
        /*0c2e*/ 	.byte	0x06
	.zero		1


	//   ....[125]....
        /*0c30*/ 	.word	0x00011600
        /*0c34*/ 	.word	0x000000ff
        /*0c38*/ 	.word	0x00000120
        /*0c3c*/ 	.short	0x010a
        /*0c3e*/ 	.byte	0x06
	.zero		1


	//   ....[126]....
        /*0c40*/ 	.word	0x000116c0
        /*0c44*/ 	.word	0x000000ff
        /*0c48*/ 	.word	0x00000120
        /*0c4c*/ 	.short	0x010a
        /*0c4e*/ 	.byte	0x07
	.zero		1


	//   ....[127]....
        /*0c50*/ 	.word	0x00011780
        /*0c54*/ 	.word	0x000000ff
        /*0c58*/ 	.word	0x00000120
        /*0c5c*/ 	.short	0x010a
        /*0c5e*/ 	.byte	0x07
	.zero		1


	//   ....[128]....
        /*0c60*/ 	.word	0x00011840
        /*0c64*/ 	.word	0x00000000
        /*0c68*/ 	.word	0x00000120
        /*0c6c*/ 	.short	0x010a
        /*0c6e*/ 	.byte	0xff
	.zero		1


	//   ....[129]....
        /*0c70*/ 	.word	0x00011880
        /*0c74*/ 	.word	0x00000000
        /*0c78*/ 	.word	0x00000120
        /*0c7c*/ 	.short	0x010a
        /*0c7e*/ 	.byte	0xff
	.zero		1


	//   ....[130]....
        /*0c80*/ 	.word	0x000118f0
        /*0c84*/ 	.word	0x000000ff
        /*0c88*/ 	.word	0x00000000
        /*0c8c*/ 	.short	0x0101
        /*0c8e*/ 	.byte	0x06
	.zero		1


	//   ....[131]....
        /*0c90*/ 	.word	0x00011930
        /*0c94*/ 	.word	0x000000ff
        /*0c98*/ 	.word	0x00000150
        /*0c9c*/ 	.short	0x010a
        /*0c9e*/ 	.byte	0x04
	.zero		1


	//   ....[132]....
        /*0ca0*/ 	.word	0x00011980
        /*0ca4*/ 	.word	0x000000ff
        /*0ca8*/ 	.word	0x00000000
        /*0cac*/ 	.short	0x0101
        /*0cae*/ 	.byte	0x06
	.zero		1


	//   ....[133]....
        /*0cb0*/ 	.word	0x00011bd0
        /*0cb4*/ 	.word	0x00000000
        /*0cb8*/ 	.word	0x00000018
        /*0cbc*/ 	.short	0x010a
        /*0cbe*/ 	.byte	0xff
	.zero		1


	//   ....[134]....
        /*0cc0*/ 	.word	0x00011c30
        /*0cc4*/ 	.word	0x00000000
        /*0cc8*/ 	.word	0x00000018
        /*0ccc*/ 	.short	0x010a
        /*0cce*/ 	.byte	0xff
	.zero		1


	//   ....[135]....
        /*0cd0*/ 	.word	0x00011c90
        /*0cd4*/ 	.word	0x00000000
        /*0cd8*/ 	.word	0x00000160
        /*0cdc*/ 	.short	0x010a
        /*0cde*/ 	.byte	0xff
	.zero		1


	//   ....[136]....
        /*0ce0*/ 	.word	0x00011cf0
        /*0ce4*/ 	.word	0x00000000
        /*0ce8*/ 	.word	0x00000000
        /*0cec*/ 	.short	0x010a
        /*0cee*/ 	.byte	0xff
	.zero		1


	//   ....[137]....
        /*0cf0*/ 	.word	0x00011d50
        /*0cf4*/ 	.word	0x00000000
        /*0cf8*/ 	.word	0x00000000
        /*0cfc*/ 	.short	0x010a
        /*0cfe*/ 	.byte	0xff
	.zero		1


	//   ....[138]....
        /*0d00*/ 	.word	0x00011db0
        /*0d04*/ 	.word	0x00000011
        /*0d08*/ 	.word	0x000000c0
        /*0d0c*/ 	.short	0x010a
        /*0d0e*/ 	.byte	0xff
	.zero		1


	//   ....[139]....
        /*0d10*/ 	.word	0x00011e10
        /*0d14*/ 	.word	0x0000000b
        /*0d18*/ 	.word	0x000000c0
        /*0d1c*/ 	.short	0x010a
        /*0d1e*/ 	.byte	0xff
	.zero		1


	//   ....[140]....
        /*0d20*/ 	.word	0x00011e60
        /*0d24*/ 	.word	0x0000000f
        /*0d28*/ 	.word	0x00000078
        /*0d2c*/ 	.short	0x010a
        /*0d2e*/ 	.byte	0xff
	.zero		1


	//   ....[141]....
        /*0d30*/ 	.word	0x00011ec0
        /*0d34*/ 	.word	0x00000000
        /*0d38*/ 	.word	0x00000050
        /*0d3c*/ 	.short	0x010a
        /*0d3e*/ 	.byte	0xff
	.zero		1


	//   ....[142]....
        /*0d40*/ 	.word	0x00011f20
        /*0d44*/ 	.word	0x00000000
        /*0d48*/ 	.word	0x00000058
        /*0d4c*/ 	.short	0x010a
        /*0d4e*/ 	.byte	0xff
	.zero		1


	//   ....[143]....
        /*0d50*/ 	.word	0x00011f80
        /*0d54*/ 	.word	0x00000000
        /*0d58*/ 	.word	0x00000060
        /*0d5c*/ 	.short	0x010a
        /*0d5e*/ 	.byte	0xff
	.zero		1


	//   ....[144]....
        /*0d60*/ 	.word	0x00011fe0
        /*0d64*/ 	.word	0x00000000
        /*0d68*/ 	.word	0x00000068
        /*0d6c*/ 	.short	0x010a
        /*0d6e*/ 	.byte	0xff
	.zero		1


	//   ....[145]....
        /*0d70*/ 	.word	0x00012040
        /*0d74*/ 	.word	0x00000000
        /*0d78*/ 	.word	0x00000160
        /*0d7c*/ 	.short	0x010a
        /*0d7e*/ 	.byte	0xff
	.zero		1


	//   ....[146]....
        /*0d80*/ 	.word	0x000120a0
        /*0d84*/ 	.word	0x00000000
        /*0d88*/ 	.word	0x00000050
        /*0d8c*/ 	.short	0x010a
        /*0d8e*/ 	.byte	0xff
	.zero		1


	//   ....[147]....
        /*0d90*/ 	.word	0x00012100
        /*0d94*/ 	.word	0x00000000
        /*0d98*/ 	.word	0x00000058
        /*0d9c*/ 	.short	0x010a
        /*0d9e*/ 	.byte	0xff
	.zero		1


	//   ....[148]....
        /*0da0*/ 	.word	0x00012160
        /*0da4*/ 	.word	0x00000000
        /*0da8*/ 	.word	0x00000060
        /*0dac*/ 	.short	0x010a
        /*0dae*/ 	.byte	0xff
	.zero		1


	//   ....[149]....
        /*0db0*/ 	.word	0x000121c0
        /*0db4*/ 	.word	0x00000000
        /*0db8*/ 	.word	0x00000160
        /*0dbc*/ 	.short	0x010a
        /*0dbe*/ 	.byte	0xff
	.zero		1


	//   ....[150]....
        /*0dc0*/ 	.word	0x00012280
        /*0dc4*/ 	.word	0x00000003
        /*0dc8*/ 	.word	0x00000030
        /*0dcc*/ 	.short	0x010a
        /*0dce*/ 	.byte	0xff
	.zero		1


	//   ....[151]....
        /*0dd0*/ 	.word	0x000122d0
        /*0dd4*/ 	.word	0x00000061
        /*0dd8*/ 	.word	0x00000100
        /*0ddc*/ 	.short	0x010a
        /*0dde*/ 	.byte	0xff
	.zero		1


	//   ....[152]....
        /*0de0*/ 	.word	0x00012330
        /*0de4*/ 	.word	0x00000003
        /*0de8*/ 	.word	0x00000038
        /*0dec*/ 	.short	0x010a
        /*0dee*/ 	.byte	0xff
	.zero		1


	//   ....[153]....
        /*0df0*/ 	.word	0x00012390
        /*0df4*/ 	.word	0x00000000
        /*0df8*/ 	.word	0x00000040
        /*0dfc*/ 	.short	0x010a
        /*0dfe*/ 	.byte	0xff
	.zero		1


	//   ....[154]....
        /*0e00*/ 	.word	0x000123f0
        /*0e04*/ 	.word	0x00000000
        /*0e08*/ 	.word	0x00000048
        /*0e0c*/ 	.short	0x010a
        /*0e0e*/ 	.byte	0xff
	.zero		1


	//   ....[155]....
        /*0e10*/ 	.word	0x00012450
        /*0e14*/ 	.word	0x00000004
        /*0e18*/ 	.word	0x00000080
        /*0e1c*/ 	.short	0x010a
        /*0e1e*/ 	.byte	0xff
	.zero		1


	//   ....[156]....
        /*0e20*/ 	.word	0x000124b0
        /*0e24*/ 	.word	0x00000004
        /*0e28*/ 	.word	0x000001a0
        /*0e2c*/ 	.short	0x010a
        /*0e2e*/ 	.byte	0xff
	.zero		1


	//   ....[157]....
        /*0e30*/ 	.word	0x00012510
        /*0e34*/ 	.word	0x00000000
        /*0e38*/ 	.word	0x00000008
        /*0e3c*/ 	.short	0x010a
        /*0e3e*/ 	.byte	0xff
	.zero		1


	//   ....[158]....
        /*0e40*/ 	.word	0x000125f0
        /*0e44*/ 	.word	0x00000000
        /*0e48*/ 	.word	0x00000008
        /*0e4c*/ 	.short	0x010a
        /*0e4e*/ 	.byte	0xff
	.zero		1


	//   ....[159]....
        /*0e50*/ 	.word	0x00012650
        /*0e54*/ 	.word	0x00000003
        /*0e58*/ 	.word	0x00000120
        /*0e5c*/ 	.short	0x010a
        /*0e5e*/ 	.byte	0xff
	.zero		1


	//   ....[160]....
        /*0e60*/ 	.word	0x000126b0
        /*0e64*/ 	.word	0x00000003
        /*0e68*/ 	.word	0x00000000
        /*0e6c*/ 	.short	0x010a
        /*0e6e*/ 	.byte	0xff
	.zero		1


	//   ....[161]....
        /*0e70*/ 	.word	0x00012710
        /*0e74*/ 	.word	0x00000003
        /*0e78*/ 	.word	0x00000160
        /*0e7c*/ 	.short	0x010a
        /*0e7e*/ 	.byte	0xff
	.zero		1


	//   ....[162]....
        /*0e80*/ 	.word	0x00012770
        /*0e84*/ 	.word	0x00000000
        /*0e88*/ 	.word	0x00000120
        /*0e8c*/ 	.short	0x010a
        /*0e8e*/ 	.byte	0xff
	.zero		1


	//   ....[163]....
        /*0e90*/ 	.word	0x000127d0
        /*0e94*/ 	.word	0x00000000
        /*0e98*/ 	.word	0x00000120
        /*0e9c*/ 	.short	0x010a
        /*0e9e*/ 	.byte	0xff
	.zero		1


	//   ....[164]....
        /*0ea0*/ 	.word	0x00012830
        /*0ea4*/ 	.word	0x00000000
        /*0ea8*/ 	.word	0x00000120
        /*0eac*/ 	.short	0x010a
        /*0eae*/ 	.byte	0xff
	.zero		1


	//   ....[165]....
        /*0eb0*/ 	.word	0x00012890
        /*0eb4*/ 	.word	0x00000000
        /*0eb8*/ 	.word	0x00000150
        /*0ebc*/ 	.short	0x010a
        /*0ebe*/ 	.byte	0xff
	.zero		1


	//----- nvinfo : EIATTR_NUM_MBARRIERS
	.align		4
.L_49:
        /*0ec0*/ 	.byte	0x03, 0x38
        /*0ec2*/ 	.short	0x0039


	//----- nvinfo : EIATTR_EXIT_INSTR_OFFSETS
	.align		4
        /*0ec4*/ 	.byte	0x04, 0x1c
        /*0ec6*/ 	.short	(.L_51 - .L_50)


	//   ....[0]....
.L_50:
        /*0ec8*/ 	.word	0x000037d0


	//   ....[1]....
        /*0ecc*/ 	.word	0x00004d70


	//   ....[2]....
        /*0ed0*/ 	.word	0x00008710


	//   ....[3]....
        /*0ed4*/ 	.word	0x00009a60


	//   ....[4]....
        /*0ed8*/ 	.word	0x0000e7c0


	//   ....[5]....
        /*0edc*/ 	.word	0x0000e7f0


	//   ....[6]....
        /*0ee0*/ 	.word	0x00010490


	//   ....[7]....
        /*0ee4*/ 	.word	0x00011bb0


	//----- nvinfo : EIATTR_INDIRECT_BRANCH_TARGETS
	.align		4
.L_51:
        /*0ee8*/ 	.byte	0x04, 0x34
        /*0eea*/ 	.short	(.L_53 - .L_52)


	//   ....[0]....
.L_52:
        /*0eec*/ 	.word	.L_x_291@srel
        /*0ef0*/ 	.short	0x0
        /*0ef2*/ 	.short	0x0
        /*0ef4*/ 	.word	0xa
        /*0ef8*/ 	.word	.L_x_292@srel
        /* <DEDUP_REMOVED lines=9> */


	//----- nvinfo : EIATTR_MAX_THREADS
	.align		4
.L_53:
        /*0f20*/ 	.byte	0x04, 0x05
        /*0f22*/ 	.short	(.L_55 - .L_54)
.L_54:
        /*0f24*/ 	.word	0x00000180
        /*0f28*/ 	.word	0x00000001
        /*0f2c*/ 	.word	0x00000001


	//----- nvinfo : EIATTR_CRS_STACK_SIZE
	.align		4
.L_55:
        /*0f30*/ 	.byte	0x04, 0x1e
        /*0f32*/ 	.short	(.L_57 - .L_56)
.L_56:
        /*0f34*/ 	.word	0x00000000


	//----- nvinfo : EIATTR_CBANK_PARAM_SIZE
	.align		4
.L_57:
        /*0f38*/ 	.byte	0x03, 0x19
        /*0f3a*/ 	.short	0x0900


	//----- nvinfo : EIATTR_PARAM_CBANK
	.align		4
        /*0f3c*/ 	.byte	0x04, 0x0a
        /*0f3e*/ 	.short	(.L_59 - .L_58)
	.align		4
.L_58:
        /*0f40*/ 	.word	index@(.nv.constant0._ZN7cutlass13device_kernelINS_4gemm6kernel13GemmUniversalINS1_17GroupProblemShapeIN4cute5tupleIJiiiEEEEENS1_10collective13CollectiveMmaINS1_40MainloopSm100ArrayTmaUmmaWarpSpecializedILi3ELi8ELi4ENS6_IJNS5_1CILi2EEENSC_ILi1EEESE_EEEEENS6_IJNSC_ILi256EEENSC_ILi128EEESI_EEENS_6half_tEPNS6_IJlSE_NSC_ILi0EEEEEESK_SN_NS5_8TiledMMAINS5_8MMA_AtomIJNS5_26SM100_MMA_F16BF16_2x1SM_SSISK_SK_fLi256ELi128ELNS5_4UMMA5MajorE0ELSS_0ELNSR_7ScaleInE0ELST_0EEEEEENS5_6LayoutINS6_IJSE_SE_SE_EEENS6_IJSL_SL_SL_EEEEENS6_IJNS5_10UnderscoreES10_S10_EEEEENS5_18SM100_TMA_2SM_LOADENS5_14ComposedLayoutINS5_7SwizzleILi3ELi4ELi3EEENS5_18smem_ptr_flag_bitsILi16EEENSW_INS6_IJNSC_ILi8EEENSC_ILi64EEEEEENS6_IJS1A_SE_EEEEEEEvNS5_8identityES13_S1E_vS1F_EENS_8epilogue10collective18CollectiveEpilogueINS1H_31Sm100PtrArrayTmaWarpSpecializedILi4ELi2ELi32ELb1ELb0EEEJNS6_IJSI_SI_SI_EEENS6_IJNSW_ISI_SE_EENSW_INSC_ILi32EEESE_EEEEESK_PNS6_IJSE_lSL_EEESK_S1S_NS1H_6fusion15FusionCallbacksIS1L_NS1T_17LinearCombinationISK_fSK_fLNS_15FloatRoundStyleE2EEES1M_S1Q_JEEENS5_5SM1004TMEM4LOAD26SM100_TMEM_LOAD_16dp256b4xENS5_13SM90_TMA_LOADENS14_IS16_S18_NSW_INS6_IJS1A_S19_EEENS6_IJSE_S1A_EEEEEEENS5_17SM75_U16x8_LDSM_TENS5_14SM90_TMA_STOREES27_NS5_17SM90_U16x8_STSM_TENS5_39AutoVectorizingCopyWithAssumedAlignmentILi128EEEEEEvvEEEEvNT_6ParamsE)
        /*0f44*/ 	.short	0x0380
        /*0f46*/ 	.short	0x0900


	//----- nvinfo : EIATTR_SW_WAR
	.align		4
.L_59:
        /*0f48*/ 	.byte	0x04, 0x36
        /*0f4a*/ 	.short	(.L_61 - .L_60)
.L_60:
        /*0f4c*/ 	.word	0x00000008
.L_61:


//--------------------- .nv.callgraph             --------------------------
	.section	.nv.callgraph,"",@"SHT_CUDA_CALLGRAPH"
	.align	4
	.sectionentsize	8
	.align		4
        /*0000*/ 	.word	0x00000000
	.align		4
        /*0004*/ 	.word	0xffffffff
	.align		4
        /*0008*/ 	.word	index@(_ZN7cutlass13device_kernelINS_4gemm6kernel13GemmUniversalINS1_17GroupProblemShapeIN4cute5tupleIJiiiEEEEENS1_10collective13CollectiveMmaINS1_40MainloopSm100ArrayTmaUmmaWarpSpecializedILi3ELi8ELi4ENS6_IJNS5_1CILi2EEENSC_ILi1EEESE_EEEEENS6_IJNSC_ILi256EEENSC_ILi128EEESI_EEENS_6half_tEPNS6_IJlSE_NSC_ILi0EEEEEESK_SN_NS5_8TiledMMAINS5_8MMA_AtomIJNS5_26SM100_MMA_F16BF16_2x1SM_SSISK_SK_fLi256ELi128ELNS5_4UMMA5MajorE0ELSS_0ELNSR_7ScaleInE0ELST_0EEEEEENS5_6LayoutINS6_IJSE_SE_SE_EEENS6_IJSL_SL_SL_EEEEENS6_IJNS5_10UnderscoreES10_S10_EEEEENS5_18SM100_TMA_2SM_LOADENS5_14ComposedLayoutINS5_7SwizzleILi3ELi4ELi3EEENS5_18smem_ptr_flag_bitsILi16EEENSW_INS6_IJNSC_ILi8EEENSC_ILi64EEEEEENS6_IJS1A_SE_EEEEEEEvNS5_8identityES13_S1E_vS1F_EENS_8epilogue10collective18CollectiveEpilogueINS1H_31Sm100PtrArrayTmaWarpSpecializedILi4ELi2ELi32ELb1ELb0EEEJNS6_IJSI_SI_SI_EEENS6_IJNSW_ISI_SE_EENSW_INSC_ILi32EEESE_EEEEESK_PNS6_IJSE_lSL_EEESK_S1S_NS1H_6fusion15FusionCallbacksIS1L_NS1T_17LinearCombinationISK_fSK_fLNS_15FloatRoundStyleE2EEES1M_S1Q_JEEENS5_5SM1004TMEM4LOAD26SM100_TMEM_LOAD_16dp256b4xENS5_13SM90_TMA_LOADENS14_IS16_S18_NSW_INS6_IJS1A_S19_EEENS6_IJSE_S1A_EEEEEEENS5_17SM75_U16x8_LDSM_TENS5_14SM90_TMA_STOREES27_NS5_17SM90_U16x8_STSM_TENS5_39AutoVectorizingCopyWithAssumedAlignmentILi128EEEEEEvvEEEEvNT_6ParamsE)
	.align		4
        /*000c*/ 	.word	index@(__assertfail)
	.align		4
        /*0010*/ 	.word	0x00000000
	.align		4
        /*0014*/ 	.word	0xfffffffe
	.align		4
        /*0018*/ 	.word	0x00000000
	.align		4
        /*001c*/ 	.word	0xfffffffd
	.align		4
        /*0020*/ 	.word	0x00000000
	.align		4
        /*0024*/ 	.word	0xfffffffc


//--------------------- .nv.constant4             --------------------------
	.section	.nv.constant4,"a",@progbits
	.align	8
	.align		8
.nv.constant4:
        /*0000*/ 	.dword	__assertfail
	.align		8
        /*0008*/ 	.dword	__unnamed_1
	.align		8
        /*0010*/ 	.dword	__unnamed_2
	.align		8
        /*0018*/ 	.dword	_ZN39_INTERNAL_a09edd11_4_k_cu_944d6598_38984cuda3std3__45__cpo5beginE
	.align		8
        /*0020*/ 	.dword	_ZN39_INTERNAL_a09edd11_4_k_cu_944d6598_38984cuda3std3__45__cpo3endE
	.align		8
        /*0028*/ 	.dword	_ZN39_INTERNAL_a09edd11_4_k_cu_944d6598_38984cuda3std3__45__cpo6cbeginE
	.align		8
        /*0030*/ 	.dword	_ZN39_INTERNAL_a09edd11_4_k_cu_944d6598_38984cuda3std3__45__cpo4cendE
	.align		8
        /*0038*/ 	.dword	_ZN39_INTERNAL_a09edd11_4_k_cu_944d6598_38984cuda3std3__441_GLOBAL__N__a09edd11_4_k_cu_944d6598_38986ignoreE
	.align		8
        /*0040*/ 	.dword	_ZN39_INTERNAL_a09edd11_4_k_cu_944d6598_38984cuda3std3__419piecewise_constructE
	.align		8
        /*0048*/ 	.dword	_ZN39_INTERNAL_a09edd11_4_k_cu_944d6598_38984cuda3std3__48in_placeE
	.align		8
        /*0050*/ 	.dword	_ZN39_INTERNAL_a09edd11_4_k_cu_944d6598_38984cuda3std6ranges3__45__cpo4swapE
	.align		8
        /*0058*/ 	.dword	_ZN39_INTERNAL_a09edd11_4_k_cu_944d6598_38984cuda3std6ranges3__45__cpo9iter_moveE
	.align		8
        /*0060*/ 	.dword	_ZN39_INTERNAL_a09edd11_4_k_cu_944d6598_38984cute7productE
	.align		8
        /*0068*/ 	.dword	_ZN39_INTERNAL_a09edd11_4_k_cu_944d6598_38984cute1_E
	.align		8
        /*0070*/ 	.dword	$str$24
	.align		8
        /*0078*/ 	.dword	$str$25
	.align		8
        /*0080*/ 	.dword	$str$26
	.align		8
        /*0088*/ 	.dword	$str$27


//--------------------- .nv.constant2._ZN7cutlass13device_kernelINS_4gemm6kernel13GemmUniversalINS1_17GroupProblemShapeIN4cute5tupleIJiiiEEEEENS1_10collective13CollectiveMmaINS1_40MainloopSm100ArrayTmaUmmaWarpSpecializedILi3ELi8ELi4ENS6_IJNS5_1CILi2EEENSC_ILi1EEESE_EEEEENS6_IJNSC_ILi256EEENSC_ILi128EEESI_EEENS_6half_tEPNS6_IJlSE_NSC_ILi0EEEEEESK_SN_NS5_8TiledMMAINS5_8MMA_AtomIJNS5_26SM100_MMA_F16BF16_2x1SM_SSISK_SK_fLi256ELi128ELNS5_4UMMA5MajorE0ELSS_0ELNSR_7ScaleInE0ELST_0EEEEEENS5_6LayoutINS6_IJSE_SE_SE_EEENS6_IJSL_SL_SL_EEEEENS6_IJNS5_10UnderscoreES10_S10_EEEEENS5_18SM100_TMA_2SM_LOADENS5_14ComposedLayoutINS5_7SwizzleILi3ELi4ELi3EEENS5_18smem_ptr_flag_bitsILi16EEENSW_INS6_IJNSC_ILi8EEENSC_ILi64EEEEEENS6_IJS1A_SE_EEEEEEEvNS5_8identityES13_S1E_vS1F_EENS_8epilogue10collective18CollectiveEpilogueINS1H_31Sm100PtrArrayTmaWarpSpecializedILi4ELi2ELi32ELb1ELb0EEEJNS6_IJSI_SI_SI_EEENS6_IJNSW_ISI_SE_EENSW_INSC_ILi32EEESE_EEEEESK_PNS6_IJSE_lSL_EEESK_S1S_NS1H_6fusion15FusionCallbacksIS1L_NS1T_17LinearCombinationISK_fSK_fLNS_15FloatRoundStyleE2EEES1M_S1Q_JEEENS5_5SM1004TMEM4LOAD26SM100_TMEM_LOAD_16dp256b4xENS5_13SM90_TMA_LOADENS14_IS16_S18_NSW_INS6_IJS1A_S19_EEENS6_IJSE_S1A_EEEEEEENS5_17SM75_U16x8_LDSM_TENS5_14SM90_TMA_STOREES27_NS5_17SM90_U16x8_STSM_TENS5_39AutoVectorizingCopyWithAssumedAlignmentILi128EEEEEEvvEEEEvNT_6ParamsE --------------------------
	.section	.nv.constant2._ZN7cutlass13device_kernelINS_4gemm6kernel13GemmUniversalINS1_17GroupProblemShapeIN4cute5tupleIJiiiEEEEENS1_10collective13CollectiveMmaINS1_40MainloopSm100ArrayTmaUmmaWarpSpecializedILi3ELi8ELi4ENS6_IJNS5_1CILi2EEENSC_ILi1EEESE_EEEEENS6_IJNSC_ILi256EEENSC_ILi128EEESI_EEENS_6half_tEPNS6_IJlSE_NSC_ILi0EEEEEESK_SN_NS5_8TiledMMAINS5_8MMA_AtomIJNS5_26SM100_MMA_F16BF16_2x1SM_SSISK_SK_fLi256ELi128ELNS5_4UMMA5MajorE0ELSS_0ELNSR_7ScaleInE0ELST_0EEEEEENS5_6LayoutINS6_IJSE_SE_SE_EEENS6_IJSL_SL_SL_EEEEENS6_IJNS5_10UnderscoreES10_S10_EEEEENS5_18SM100_TMA_2SM_LOADENS5_14ComposedLayoutINS5_7SwizzleILi3ELi4ELi3EEENS5_18smem_ptr_flag_bitsILi16EEENSW_INS6_IJNSC_ILi8EEENSC_ILi64EEEEEENS6_IJS1A_SE_EEEEEEEvNS5_8identityES13_S1E_vS1F_EENS_8epilogue10collective18CollectiveEpilogueINS1H_31Sm100PtrArrayTmaWarpSpecializedILi4ELi2ELi32ELb1ELb0EEEJNS6_IJSI_SI_SI_EEENS6_IJNSW_ISI_SE_EENSW_INSC_ILi32EEESE_EEEEESK_PNS6_IJSE_lSL_EEESK_S1S_NS1H_6fusion15FusionCallbacksIS1L_NS1T_17LinearCombinationISK_fSK_fLNS_15FloatRoundStyleE2EEES1M_S1Q_JEEENS5_5SM1004TMEM4LOAD26SM100_TMEM_LOAD_16dp256b4xENS5_13SM90_TMA_LOADENS14_IS16_S18_NSW_INS6_IJS1A_S19_EEENS6_IJSE_S1A_EEEEEEENS5_17SM75_U16x8_LDSM_TENS5_14SM90_TMA_STOREES27_NS5_17SM90_U16x8_STSM_TENS5_39AutoVectorizingCopyWithAssumedAlignmentILi128EEEEEEvvEEEEvNT_6ParamsE,"a",@progbits
	.sectionflags	@""
	.align	4
.nv.constant2._ZN7cutlass13device_kernelINS_4gemm6kernel13GemmUniversalINS1_17GroupProblemShapeIN4cute5tupleIJiiiEEEEENS1_10collective13CollectiveMmaINS1_40MainloopSm100ArrayTmaUmmaWarpSpecializedILi3ELi8ELi4ENS6_IJNS5_1CILi2EEENSC_ILi1EEESE_EEEEENS6_IJNSC_ILi256EEENSC_ILi128EEESI_EEENS_6half_tEPNS6_IJlSE_NSC_ILi0EEEEEESK_SN_NS5_8TiledMMAINS5_8MMA_AtomIJNS5_26SM100_MMA_F16BF16_2x1SM_SSISK_SK_fLi256ELi128ELNS5_4UMMA5MajorE0ELSS_0ELNSR_7ScaleInE0ELST_0EEEEEENS5_6LayoutINS6_IJSE_SE_SE_EEENS6_IJSL_SL_SL_EEEEENS6_IJNS5_10UnderscoreES10_S10_EEEEENS5_18SM100_TMA_2SM_LOADENS5_14ComposedLayoutINS5_7SwizzleILi3ELi4ELi3EEENS5_18smem_ptr_flag_bitsILi16EEENSW_INS6_IJNSC_ILi8EEENSC_ILi64EEEEEENS6_IJS1A_SE_EEEEEEEvNS5_8identityES13_S1E_vS1F_EENS_8epilogue10collective18CollectiveEpilogueINS1H_31Sm100PtrArrayTmaWarpSpecializedILi4ELi2ELi32ELb1ELb0EEEJNS6_IJSI_SI_SI_EEENS6_IJNSW_ISI_SE_EENSW_INSC_ILi32EEESE_EEEEESK_PNS6_IJSE_lSL_EEESK_S1S_NS1H_6fusion15FusionCallbacksIS1L_NS1T_17LinearCombinationISK_fSK_fLNS_15FloatRoundStyleE2EEES1M_S1Q_JEEENS5_5SM1004TMEM4LOAD26SM100_TMEM_LOAD_16dp256b4xENS5_13SM90_TMA_LOADENS14_IS16_S18_NSW_INS6_IJS1A_S19_EEENS6_IJSE_S1A_EEEEEEENS5_17SM75_U16x8_LDSM_TENS5_14SM90_TMA_STOREES27_NS5_17SM90_U16x8_STSM_TENS5_39AutoVectorizingCopyWithAssumedAlignmentILi128EEEEEEvvEEEEvNT_6ParamsE:
        /*0000*/ 	.byte	0xb0, 0x04, 0x01, 0x00, 0xf0, 0x4d, 0x00, 0x00, 0xf0, 0x4d, 0x00, 0x00, 0xf0, 0x4d, 0x00, 0x00
        /*0010*/ 	.byte	0xf0, 0x4d, 0x00, 0x00, 0xf0, 0x4d, 0x00, 0x00, 0xf0, 0x4d, 0x00, 0x00, 0xf0, 0x4d, 0x00, 0x00
        /*0020*/ 	.byte	0x00, 0xe8, 0x00, 0x00, 0xf0, 0x4d, 0x00, 0x00


//--------------------- .text._ZN7cutlass13device_kernelINS_4gemm6kernel13GemmUniversalINS1_17GroupProblemShapeIN4cute5tupleIJiiiEEEEENS1_10collective13CollectiveMmaINS1_40MainloopSm100ArrayTmaUmmaWarpSpecializedILi3ELi8ELi4ENS6_IJNS5_1CILi2EEENSC_ILi1EEESE_EEEEENS6_IJNSC_ILi256EEENSC_ILi128EEESI_EEENS_6half_tEPNS6_IJlSE_NSC_ILi0EEEEEESK_SN_NS5_8TiledMMAINS5_8MMA_AtomIJNS5_26SM100_MMA_F16BF16_2x1SM_SSISK_SK_fLi256ELi128ELNS5_4UMMA5MajorE0ELSS_0ELNSR_7ScaleInE0ELST_0EEEEEENS5_6LayoutINS6_IJSE_SE_SE_EEENS6_IJSL_SL_SL_EEEEENS6_IJNS5_10UnderscoreES10_S10_EEEEENS5_18SM100_TMA_2SM_LOADENS5_14ComposedLayoutINS5_7SwizzleILi3ELi4ELi3EEENS5_18smem_ptr_flag_bitsILi16EEENSW_INS6_IJNSC_ILi8EEENSC_ILi64EEEEEENS6_IJS1A_SE_EEEEEEEvNS5_8identityES13_S1E_vS1F_EENS_8epilogue10collective18CollectiveEpilogueINS1H_31Sm100PtrArrayTmaWarpSpecializedILi4ELi2ELi32ELb1ELb0EEEJNS6_IJSI_SI_SI_EEENS6_IJNSW_ISI_SE_EENSW_INSC_ILi32EEESE_EEEEESK_PNS6_IJSE_lSL_EEESK_S1S_NS1H_6fusion15FusionCallbacksIS1L_NS1T_17LinearCombinationISK_fSK_fLNS_15FloatRoundStyleE2EEES1M_S1Q_JEEENS5_5SM1004TMEM4LOAD26SM100_TMEM_LOAD_16dp256b4xENS5_13SM90_TMA_LOADENS14_IS16_S18_NSW_INS6_IJS1A_S19_EEENS6_IJSE_S1A_EEEEEEENS5_17SM75_U16x8_LDSM_TENS5_14SM90_TMA_STOREES27_NS5_17SM90_U16x8_STSM_TENS5_39AutoVectorizingCopyWithAssumedAlignmentILi128EEEEEEvvEEEEvNT_6ParamsE --------------------------
	.section	.text._ZN7cutlass13device_kernelINS_4gemm6kernel13GemmUniversalINS1_17GroupProblemShapeIN4cute5tupleIJiiiEEEEENS1_10collective13CollectiveMmaINS1_40MainloopSm100ArrayTmaUmmaWarpSpecializedILi3ELi8ELi4ENS6_IJNS5_1CILi2EEENSC_ILi1EEESE_EEEEENS6_IJNSC_ILi256EEENSC_ILi128EEESI_EEENS_6half_tEPNS6_IJlSE_NSC_ILi0EEEEEESK_SN_NS5_8TiledMMAINS5_8MMA_AtomIJNS5_26SM100_MMA_F16BF16_2x1SM_SSISK_SK_fLi256ELi128ELNS5_4UMMA5MajorE0ELSS_0ELNSR_7ScaleInE0ELST_0EEEEEENS5_6LayoutINS6_IJSE_SE_SE_EEENS6_IJSL_SL_SL_EEEEENS6_IJNS5_10UnderscoreES10_S10_EEEEENS5_18SM100_TMA_2SM_LOADENS5_14ComposedLayoutINS5_7SwizzleILi3ELi4ELi3EEENS5_18smem_ptr_flag_bitsILi16EEENSW_INS6_IJNSC_ILi8EEENSC_ILi64EEEEEENS6_IJS1A_SE_EEEEEEEvNS5_8identityES13_S1E_vS1F_EENS_8epilogue10collective18CollectiveEpilogueINS1H_31Sm100PtrArrayTmaWarpSpecializedILi4ELi2ELi32ELb1ELb0EEEJNS6_IJSI_SI_SI_EEENS6_IJNSW_ISI_SE_EENSW_INSC_ILi32EEESE_EEEEESK_PNS6_IJSE_lSL_EEESK_S1S_NS1H_6fusion15FusionCallbacksIS1L_NS1T_17LinearCombinationISK_fSK_fLNS_15FloatRoundStyleE2EEES1M_S1Q_JEEENS5_5SM1004TMEM4LOAD26SM100_TMEM_LOAD_16dp256b4xENS5_13SM90_TMA_LOADENS14_IS16_S18_NSW_INS6_IJS1A_S19_EEENS6_IJSE_S1A_EEEEEEENS5_17SM75_U16x8_LDSM_TENS5_14SM90_TMA_STOREES27_NS5_17SM90_U16x8_STSM_TENS5_39AutoVectorizingCopyWithAssumedAlignmentILi128EEEEEEvvEEEEvNT_6ParamsE,"ax",@progbits
	.align	128
.text._ZN7cutlass13device_kernelINS_4gemm6kernel13GemmUniversalINS1_17GroupProblemShapeIN4cute5tupleIJiiiEEEEENS1_10collective13CollectiveMmaINS1_40MainloopSm100ArrayTmaUmmaWarpSpecializedILi3ELi8ELi4ENS6_IJNS5_1CILi2EEENSC_ILi1EEESE_EEEEENS6_IJNSC_ILi256EEENSC_ILi128EEESI_EEENS_6half_tEPNS6_IJlSE_NSC_ILi0EEEEEESK_SN_NS5_8TiledMMAINS5_8MMA_AtomIJNS5_26SM100_MMA_F16BF16_2x1SM_SSISK_SK_fLi256ELi128ELNS5_4UMMA5MajorE0ELSS_0ELNSR_7ScaleInE0ELST_0EEEEEENS5_6LayoutINS6_IJSE_SE_SE_EEENS6_IJSL_SL_SL_EEEEENS6_IJNS5_10UnderscoreES10_S10_EEEEENS5_18SM100_TMA_2SM_LOADENS5_14ComposedLayoutINS5_7SwizzleILi3ELi4ELi3EEENS5_18smem_ptr_flag_bitsILi16EEENSW_INS6_IJNSC_ILi8EEENSC_ILi64EEEEEENS6_IJS1A_SE_EEEEEEEvNS5_8identityES13_S1E_vS1F_EENS_8epilogue10collective18CollectiveEpilogueINS1H_31Sm100PtrArrayTmaWarpSpecializedILi4ELi2ELi32ELb1ELb0EEEJNS6_IJSI_SI_SI_EEENS6_IJNSW_ISI_SE_EENSW_INSC_ILi32EEESE_EEEEESK_PNS6_IJSE_lSL_EEESK_S1S_NS1H_6fusion15FusionCallbacksIS1L_NS1T_17LinearCombinationISK_fSK_fLNS_15FloatRoundStyleE2EEES1M_S1Q_JEEENS5_5SM1004TMEM4LOAD26SM100_TMEM_LOAD_16dp256b4xENS5_13SM90_TMA_LOADENS14_IS16_S18_NSW_INS6_IJS1A_S19_EEENS6_IJSE_S1A_EEEEEEENS5_17SM75_U16x8_LDSM_TENS5_14SM90_TMA_STOREES27_NS5_17SM90_U16x8_STSM_TENS5_39AutoVectorizingCopyWithAssumedAlignmentILi128EEEEEEvvEEEEvNT_6ParamsE:
        .type           _ZN7cutlass13device_kernelINS_4gemm6kernel13GemmUniversalINS1_17GroupProblemShapeIN4cute5tupleIJiiiEEEEENS1_10collective13CollectiveMmaINS1_40MainloopSm100ArrayTmaUmmaWarpSpecializedILi3ELi8ELi4ENS6_IJNS5_1CILi2EEENSC_ILi1EEESE_EEEEENS6_IJNSC_ILi256EEENSC_ILi128EEESI_EEENS_6half_tEPNS6_IJlSE_NSC_ILi0EEEEEESK_SN_NS5_8TiledMMAINS5_8MMA_AtomIJNS5_26SM100_MMA_F16BF16_2x1SM_SSISK_SK_fLi256ELi128ELNS5_4UMMA5MajorE0ELSS_0ELNSR_7ScaleInE0ELST_0EEEEEENS5_6LayoutINS6_IJSE_SE_SE_EEENS6_IJSL_SL_SL_EEEEENS6_IJNS5_10UnderscoreES10_S10_EEEEENS5_18SM100_TMA_2SM_LOADENS5_14ComposedLayoutINS5_7SwizzleILi3ELi4ELi3EEENS5_18smem_ptr_flag_bitsILi16EEENSW_INS6_IJNSC_ILi8EEENSC_ILi64EEEEEENS6_IJS1A_SE_EEEEEEEvNS5_8identityES13_S1E_vS1F_EENS_8epilogue10collective18CollectiveEpilogueINS1H_31Sm100PtrArrayTmaWarpSpecializedILi4ELi2ELi32ELb1ELb0EEEJNS6_IJSI_SI_SI_EEENS6_IJNSW_ISI_SE_EENSW_INSC_ILi32EEESE_EEEEESK_PNS6_IJSE_lSL_EEESK_S1S_NS1H_6fusion15FusionCallbacksIS1L_NS1T_17LinearCombinationISK_fSK_fLNS_15FloatRoundStyleE2EEES1M_S1Q_JEEENS5_5SM1004TMEM4LOAD26SM100_TMEM_LOAD_16dp256b4xENS5_13SM90_TMA_LOADENS14_IS16_S18_NSW_INS6_IJS1A_S19_EEENS6_IJSE_S1A_EEEEEEENS5_17SM75_U16x8_LDSM_TENS5_14SM90_TMA_STOREES27_NS5_17SM90_U16x8_STSM_TENS5_39AutoVectorizingCopyWithAssumedAlignmentILi128EEEEEEvvEEEEvNT_6ParamsE,@function
        .size           _ZN7cutlass13device_kernelINS_4gemm6kernel13GemmUniversalINS1_17GroupProblemShapeIN4cute5tupleIJiiiEEEEENS1_10collective13CollectiveMmaINS1_40MainloopSm100ArrayTmaUmmaWarpSpecializedILi3ELi8ELi4ENS6_IJNS5_1CILi2EEENSC_ILi1EEESE_EEEEENS6_IJNSC_ILi256EEENSC_ILi128EEESI_EEENS_6half_tEPNS6_IJlSE_NSC_ILi0EEEEEESK_SN_NS5_8TiledMMAINS5_8MMA_AtomIJNS5_26SM100_MMA_F16BF16_2x1SM_SSISK_SK_fLi256ELi128ELNS5_4UMMA5MajorE0ELSS_0ELNSR_7ScaleInE0ELST_0EEEEEENS5_6LayoutINS6_IJSE_SE_SE_EEENS6_IJSL_SL_SL_EEEEENS6_IJNS5_10UnderscoreES10_S10_EEEEENS5_18SM100_TMA_2SM_LOADENS5_14ComposedLayoutINS5_7SwizzleILi3ELi4ELi3EEENS5_18smem_ptr_flag_bitsILi16EEENSW_INS6_IJNSC_ILi8EEENSC_ILi64EEEEEENS6_IJS1A_SE_EEEEEEEvNS5_8identityES13_S1E_vS1F_EENS_8epilogue10collective18CollectiveEpilogueINS1H_31Sm100PtrArrayTmaWarpSpecializedILi4ELi2ELi32ELb1ELb0EEEJNS6_IJSI_SI_SI_EEENS6_IJNSW_ISI_SE_EENSW_INSC_ILi32EEESE_EEEEESK_PNS6_IJSE_lSL_EEESK_S1S_NS1H_6fusion15FusionCallbacksIS1L_NS1T_17LinearCombinationISK_fSK_fLNS_15FloatRoundStyleE2EEES1M_S1Q_JEEENS5_5SM1004TMEM4LOAD26SM100_TMEM_LOAD_16dp256b4xENS5_13SM90_TMA_LOADENS14_IS16_S18_NSW_INS6_IJS1A_S19_EEENS6_IJSE_S1A_EEEEEEENS5_17SM75_U16x8_LDSM_TENS5_14SM90_TMA_STOREES27_NS5_17SM90_U16x8_STSM_TENS5_39AutoVectorizingCopyWithAssumedAlignmentILi128EEEEEEvvEEEEvNT_6ParamsE,(.L_x_302 - _ZN7cutlass13device_kernelINS_4gemm6kernel13GemmUniversalINS1_17GroupProblemShapeIN4cute5tupleIJiiiEEEEENS1_10collective13CollectiveMmaINS1_40MainloopSm100ArrayTmaUmmaWarpSpecializedILi3ELi8ELi4ENS6_IJNS5_1CILi2EEENSC_ILi1EEESE_EEEEENS6_IJNSC_ILi256EEENSC_ILi128EEESI_EEENS_6half_tEPNS6_IJlSE_NSC_ILi0EEEEEESK_SN_NS5_8TiledMMAINS5_8MMA_AtomIJNS5_26SM100_MMA_F16BF16_2x1SM_SSISK_SK_fLi256ELi128ELNS5_4UMMA5MajorE0ELSS_0ELNSR_7ScaleInE0ELST_0EEEEEENS5_6LayoutINS6_IJSE_SE_SE_EEENS6_IJSL_SL_SL_EEEEENS6_IJNS5_10UnderscoreES10_S10_EEEEENS5_18SM100_TMA_2SM_LOADENS5_14ComposedLayoutINS5_7SwizzleILi3ELi4ELi3EEENS5_18smem_ptr_flag_bitsILi16EEENSW_INS6_IJNSC_ILi8EEENSC_ILi64EEEEEENS6_IJS1A_SE_EEEEEEEvNS5_8identityES13_S1E_vS1F_EENS_8epilogue10collective18CollectiveEpilogueINS1H_31Sm100PtrArrayTmaWarpSpecializedILi4ELi2ELi32ELb1ELb0EEEJNS6_IJSI_SI_SI_EEENS6_IJNSW_ISI_SE_EENSW_INSC_ILi32EEESE_EEEEESK_PNS6_IJSE_lSL_EEESK_S1S_NS1H_6fusion15FusionCallbacksIS1L_NS1T_17LinearCombinationISK_fSK_fLNS_15FloatRoundStyleE2EEES1M_S1Q_JEEENS5_5SM1004TMEM4LOAD26SM100_TMEM_LOAD_16dp256b4xENS5_13SM90_TMA_LOADENS14_IS16_S18_NSW_INS6_IJS1A_S19_EEENS6_IJSE_S1A_EEEEEEENS5_17SM75_U16x8_LDSM_TENS5_14SM90_TMA_STOREES27_NS5_17SM90_U16x8_STSM_TENS5_39AutoVectorizingCopyWithAssumedAlignmentILi128EEEEEEvvEEEEvNT_6ParamsE)
        .other          _ZN7cutlass13device_kernelINS_4gemm6kernel13GemmUniversalINS1_17GroupProblemShapeIN4cute5tupleIJiiiEEEEENS1_10collective13CollectiveMmaINS1_40MainloopSm100ArrayTmaUmmaWarpSpecializedILi3ELi8ELi4ENS6_IJNS5_1CILi2EEENSC_ILi1EEESE_EEEEENS6_IJNSC_ILi256EEENSC_ILi128EEESI_EEENS_6half_tEPNS6_IJlSE_NSC_ILi0EEEEEESK_SN_NS5_8TiledMMAINS5_8MMA_AtomIJNS5_26SM100_MMA_F16BF16_2x1SM_SSISK_SK_fLi256ELi128ELNS5_4UMMA5MajorE0ELSS_0ELNSR_7ScaleInE0ELST_0EEEEEENS5_6LayoutINS6_IJSE_SE_SE_EEENS6_IJSL_SL_SL_EEEEENS6_IJNS5_10UnderscoreES10_S10_EEEEENS5_18SM100_TMA_2SM_LOADENS5_14ComposedLayoutINS5_7SwizzleILi3ELi4ELi3EEENS5_18smem_ptr_flag_bitsILi16EEENSW_INS6_IJNSC_ILi8EEENSC_ILi64EEEEEENS6_IJS1A_SE_EEEEEEEvNS5_8identityES13_S1E_vS1F_EENS_8epilogue10collective18CollectiveEpilogueINS1H_31Sm100PtrArrayTmaWarpSpecializedILi4ELi2ELi32ELb1ELb0EEEJNS6_IJSI_SI_SI_EEENS6_IJNSW_ISI_SE_EENSW_INSC_ILi32EEESE_EEEEESK_PNS6_IJSE_lSL_EEESK_S1S_NS1H_6fusion15FusionCallbacksIS1L_NS1T_17LinearCombinationISK_fSK_fLNS_15FloatRoundStyleE2EEES1M_S1Q_JEEENS5_5SM1004TMEM4LOAD26SM100_TMEM_LOAD_16dp256b4xENS5_13SM90_TMA_LOADENS14_IS16_S18_NSW_INS6_IJS1A_S19_EEENS6_IJSE_S1A_EEEEEEENS5_17SM75_U16x8_LDSM_TENS5_14SM90_TMA_STOREES27_NS5_17SM90_U16x8_STSM_TENS5_39AutoVectorizingCopyWithAssumedAlignmentILi128EEEEEEvvEEEEvNT_6ParamsE,@"STO_CUDA_ENTRY STV_DEFAULT"
_ZN7cutlass13device_kernelINS_4gemm6kernel13GemmUniversalINS1_17GroupProblemShapeIN4cute5tupleIJiiiEEEEENS1_10collective13CollectiveMmaINS1_40MainloopSm100ArrayTmaUmmaWarpSpecializedILi3ELi8ELi4ENS6_IJNS5_1CILi2EEENSC_ILi1EEESE_EEEEENS6_IJNSC_ILi256EEENSC_ILi128EEESI_EEENS_6half_tEPNS6_IJlSE_NSC_ILi0EEEEEESK_SN_NS5_8TiledMMAINS5_8MMA_AtomIJNS5_26SM100_MMA_F16BF16_2x1SM_SSISK_SK_fLi256ELi128ELNS5_4UMMA5MajorE0ELSS_0ELNSR_7ScaleInE0ELST_0EEEEEENS5_6LayoutINS6_IJSE_SE_SE_EEENS6_IJSL_SL_SL_EEEEENS6_IJNS5_10UnderscoreES10_S10_EEEEENS5_18SM100_TMA_2SM_LOADENS5_14ComposedLayoutINS5_7SwizzleILi3ELi4ELi3EEENS5_18smem_ptr_flag_bitsILi16EEENSW_INS6_IJNSC_ILi8EEENSC_ILi64EEEEEENS6_IJS1A_SE_EEEEEEEvNS5_8identityES13_S1E_vS1F_EENS_8epilogue10collective18CollectiveEpilogueINS1H_31Sm100PtrArrayTmaWarpSpecializedILi4ELi2ELi32ELb1ELb0EEEJNS6_IJSI_SI_SI_EEENS6_IJNSW_ISI_SE_EENSW_INSC_ILi32EEESE_EEEEESK_PNS6_IJSE_lSL_EEESK_S1S_NS1H_6fusion15FusionCallbacksIS1L_NS1T_17LinearCombinationISK_fSK_fLNS_15FloatRoundStyleE2EEES1M_S1Q_JEEENS5_5SM1004TMEM4LOAD26SM100_TMEM_LOAD_16dp256b4xENS5_13SM90_TMA_LOADENS14_IS16_S18_NSW_INS6_IJS1A_S19_EEENS6_IJSE_S1A_EEEEEEENS5_17SM75_U16x8_LDSM_TENS5_14SM90_TMA_STOREES27_NS5_17SM90_U16x8_STSM_TENS5_39AutoVectorizingCopyWithAssumedAlignmentILi128EEEEEEvvEEEEvNT_6ParamsE:
[----:B------:R-:W1:Y:S01]  /*0000*/  LDC R1, c[0x0][0x37c] ;  /* 0x0000df00ff017b82 */ /* 0x000e620000000800 */
[----:B------:R-:W2:Y:S07]  /*0010*/  S2R R0, SR_TID.X ;  /* 0x0000000000007919 */ /* 0x000eae0000002100 */
[----:B------:R-:W3:Y:S01]  /*0020*/  S2UR UR35, SR_CgaCtaId ;  /* 0x00000000002379c3 */ /* 0x000ee20000008800 */
[----:B------:R-:W-:Y:S01]  /*0030*/  UMOV UR37, 0x4 ;  /* 0x0000000400257882 */ /* 0x000fe20000000000 */
[----:B------:R-:W4:Y:S01]  /*0040*/  LDCU UR34, c[0x0][0x370] ;  /* 0x00006e00ff2277ac */ /* 0x000f220008000800 */
[----:B------:R-:W-:-:S05]  /*0050*/  ELECT P2, URZ, PT ;  /* 0x0000000000ff782f */ /* 0x000fca0003840000 */
[----:B------:R-:W-:Y:S08]  /*0060*/  S2UR UR42, SR_CTAID.X ;  /* 0x00000000002a79c3 */ /* 0x000ff00000002500 */
[----:B------:R-:W4:Y:S01]  /*0070*/  S2UR UR58, SR_CTAID.Y ;  /* 0x00000000003a79c3 */ /* 0x000f220000002600 */
[----:B---3--:R-:W-:Y:S02]  /*0080*/  ULOP3.LUT UR44, UR35, 0x1, URZ, 0xc0, !UPT ;  /* 0x00000001232c7892 */ /* 0x008fe4000f8ec0ff */
[----:B------:R-:W-:Y:S01]  /*0090*/  ULOP3.LUT UR43, UR35, 0x1, URZ, 0x3c, !UPT ;  /* 0x00000001232b7892 */ /* 0x000fe2000f8e3cff */
[----:B--2---:R-:W-:-:S05]  /*00a0*/  SHF.R.U32.HI R80, RZ, 0x5, R0 ;  /* 0x00000005ff507819 */ /* 0x004fca0000011600 */
[----:B------:R-:W2:Y:S01]  /*00b0*/  SHFL.IDX PT, R2, R80, RZ, 0x1f ;  /* 0x00001fff50027589 */ /* 0x000ea200000e0000 */
[----:B----4-:R-:W-:Y:S01]  /*00c0*/  UIMAD UR16, UR58, UR34, UR42 ;  /* 0x000000223a1072a4 */ /* 0x010fe2000f8e022a */
[----:B--2---:R-:W-:-:S13]  /*00d0*/  R2UR UR21, R2 ;  /* 0x00000000021572ca */ /* 0x004fda00000e0000 */
[----:B------:R-:W-:Y:S02]  /*00e0*/  UISETP.GE.AND UP0, UPT, UR21, 0x8, UPT ;  /* 0x000000081500788c */ /* 0x000fe4000bf06270 */
[----:B------:R-:W-:Y:S02]  /*00f0*/  UISETP.GT.AND UP1, UPT, UR21, 0x3, UPT ;  /* 0x000000031500788c */ /* 0x000fe4000bf24270 */
[----:B------:R-:W-:-:S04]  /*0100*/  USEL UR37, UR37, 0x8, !UP0 ;  /* 0x0000000825257887 */ /* 0x000fc8000c000000 */
[----:B------:R-:W-:Y:S02]  /*0110*/  USEL UR37, UR37, UR21, UP1 ;  /* 0x0000001525257287 */ /* 0x000fe40008800000 */
[----:B------:R-:W-:Y:S02]  /*0120*/  ULOP3.LUT UR21, UR21, 0xfffffffc, URZ, 0xc0, !UPT ;  /* 0xfffffffc15157892 */ /* 0x000fe4000f8ec0ff */
[----:B------:R-:W-:-:S09]  /*0130*/  UISETP.NE.AND UP0, UPT, UR37, 0x2, UPT ;  /* 0x000000022500788c */ /* 0x000fd2000bf05270 */
[----:B-1----:R-:W-:Y:S05]  /*0140*/  BRA.U UP0, `(.L_x_0) ;  /* 0x0000000100f87547 */ /* 0x002fea000b800000 */
[----:B------:R-:W1:Y:S01]  /*0150*/  LDCU UR26, c[0x0][0xc1c] ;  /* 0x00018380ff1a77ac */ /* 0x000e620008000800 */
[----:B------:R-:W-:Y:S01]  /*0160*/  BSSY.RECONVERGENT B0, `(.L_x_1) ;  /* 0x000003b000007945 */ /* 0x000fe20003800200 */
[----:B------:R-:W2:Y:S01]  /*0170*/  LDCU.64 UR4, c[0x0][0x820] ;  /* 0x00010400ff0477ac */ /* 0x000ea20008000a00 */
[----:B------:R-:W-:Y:S01]  /*0180*/  ELECT P0, URZ, PT ;  /* 0x0000000000ff782f */ /* 0x000fe20003800000 */
[----:B------:R-:W-:Y:S02]  /*0190*/  UIMAD UR28, UR16, 0xd, URZ ;  /* 0x0000000d101c78a4 */ /* 0x000fe4000f8e02ff */
[----:B-1----:R-:W-:-:S04]  /*01a0*/  UIADD3 UR26, UPT, UPT, UR16, UR26, URZ ;  /* 0x0000001a101a7290 */ /* 0x002fc8000fffe0ff */
[----:B------:R-:W-:Y:S02]  /*01b0*/  UIMAD UR26, UR26, 0xd, URZ ;  /* 0x0000000d1a1a78a4 */ /* 0x000fe4000f8e02ff */
[----:B--2---:R-:W-:Y:S02]  /*01c0*/  UIMAD.WIDE.U32 UR28, UR28, 0x80, UR4 ;  /* 0x000000801c1c78a5 */ /* 0x004fe4000f8e0004 */
[----:B------:R-:W-:Y:S02]  /*01d0*/  UIMAD.WIDE.U32 UR26, UR26, 0x80, UR4 ;  /* 0x000000801a1a78a5 */ /* 0x000fe4000f8e0004 */
[----:B------:R-:W-:Y:S10]  /*01e0*/  @!P0 BRA `(.L_x_2) ;  /* 0x0000000000c88947 */ /* 0x000ff40003800000 */
[----:B------:R-:W1:Y:S01]  /*01f0*/  LDC.64 R64, c[0x0][0x400] ;  /* 0x00010000ff407b82 */ /* 0x000e620000000a00 */
[----:B------:R-:W-:Y:S02]  /*0200*/  UMOV UR4, 0x400 ;  /* 0x0000040000047882 */ /* 0x000fe40000000000 */
[----:B------:R-:W-:-:S05]  /*0210*/  ULEA UR4, UR35, UR4, 0x18 ;  /* 0x0000000423047291 */ /* 0x000fca000f8ec0ff */
[----:B------:R-:W1:Y:S08]  /*0220*/  LDC.64 R66, c[0x0][0x408] ;  /* 0x00010200ff427b82 */ /* 0x000e700000000a00 */
[----:B------:R-:W2:Y:S08]  /*0230*/  LDC.64 R60, c[0x0][0x410] ;  /* 0x00010400ff3c7b82 */ /* 0x000eb00000000a00 */
[----:B------:R-:W2:Y:S08]  /*0240*/  LDC.64 R62, c[0x0][0x418] ;  /* 0x00010600ff3e7b82 */ /* 0x000eb00000000a00 */
[----:B------:R-:W3:Y:S01]  /*0250*/  LDC.64 R56, c[0x0][0x420] ;  /* 0x00010800ff387b82 */ /* 0x000ee20000000a00 */
[----:B-1----:R1:W-:Y:S07]  /*0260*/  STS.128 [UR4+0x480], R64 ;  /* 0x00048040ff007988 */ /* 0x0023ee0008000c04 */
[----:B------:R-:W3:Y:S08]  /*0270*/  LDC.64 R58, c[0x0][0x428] ;  /* 0x00010a00ff3a7b82 */ /* 0x000ef00000000a00 */
[----:B------:R-:W4:Y:S01]  /*0280*/  LDC.64 R52, c[0x0][0x430] ;  /* 0x00010c00ff347b82 */ /* 0x000f220000000a00 */
[----:B--2---:R1:W-:Y:S07]  /*0290*/  STS.128 [UR4+0x490], R60 ;  /* 0x0004903cff007988 */ /* 0x0043ee0008000c04 */
[----:B------:R-:W4:Y:S08]  /*02a0*/  LDC.64 R54, c[0x0][0x438] ;  /* 0x00010e00ff367b82 */ /* 0x000f300000000a00 */
[----:B------:R-:W2:Y:S01]  /*02b0*/  LDC.64 R48, c[0x0][0x440] ;  /* 0x00011000ff307b82 */ /* 0x000ea20000000a00 */
[----:B---3--:R1:W-:Y:S07]  /*02c0*/  STS.128 [UR4+0x4a0], R56 ;  /* 0x0004a038ff007988 */ /* 0x0083ee0008000c04 */
[----:B------:R-:W2:Y:S08]  /*02d0*/  LDC.64 R50, c[0x0][0x448] ;  /* 0x00011200ff327b82 */ /* 0x000eb00000000a00 */
[----:B------:R-:W3:Y:S01]  /*02e0*/  LDC.64 R44, c[0x0][0x450] ;  /* 0x00011400ff2c7b82 */ /* 0x000ee20000000a00 */
[----:B----4-:R1:W-:Y:S07]  /*02f0*/  STS.128 [UR4+0x4b0], R52 ;  /* 0x0004b034ff007988 */ /* 0x0103ee0008000c04 */
        /* <DEDUP_REMOVED lines=30> */
[----:B------:R-:W4:Y:S01]  /*04e0*/  LDC.64 R6, c[0x0][0x578] ;  /* 0x00015e00ff067b82 */ /* 0x000f220000000a00 */
[----:B---3--:R1:W-:Y:S04]  /*04f0*/  STS.128 [UR4+0x560], R8 ;  /* 0x00056008ff007988 */ /* 0x0083e80008000c04 */
[----:B----4-:R1:W-:Y:S02]  /*0500*/  STS.128 [UR4+0x570], R4 ;  /* 0x00057004ff007988 */ /* 0x0103e40008000c04 */
.L_x_2:
[----:B------:R-:W-:Y:S05]  /*0510*/  BSYNC.RECONVERGENT B0 ;  /* 0x0000000000007941 */ /* 0x000fea0003800200 */
.L_x_1:
[----:B------:R-:W-:Y:S01]  /*0520*/  NOP ;  /* 0x0000000000007918 */ /* 0x000fe20000000000 */
.L_x_0:
[----:B------:R-:W-:-:S09]  /*0530*/  UISETP.NE.AND UP0, UPT, UR37, 0x3, UPT ;  /* 0x000000032500788c */ /* 0x000fd2000bf05270 */
[----:B------:R-:W-:Y:S05]  /*0540*/  BRA.U UP0, `(.L_x_3) ;  /* 0x00000001007c7547 */ /* 0x000fea000b800000 */
[----:B-1----:R-:W1:Y:S01]  /*0550*/  LDC.64 R32, c[0x0][0x900] ;  /* 0x00024000ff207b82 */ /* 0x002e620000000a00 */
[----:B------:R-:W2:Y:S01]  /*0560*/  LDCU.64 UR6, c[0x0][0xb00] ;  /* 0x00016000ff0677ac */ /* 0x000ea20008000a00 */
[----:B------:R-:W-:Y:S01]  /*0570*/  ELECT P0, URZ, PT ;  /* 0x0000000000ff782f */ /* 0x000fe20003800000 */
[----:B------:R-:W-:-:S05]  /*0580*/  UMOV UR4, 0x400 ;  /* 0x0000040000047882 */ /* 0x000fca0000000000 */
[----:B------:R-:W1:Y:S01]  /*0590*/  LDC.64 R34, c[0x0][0x908] ;  /* 0x00024200ff227b82 */ /* 0x000e620000000a00 */
[----:B------:R-:W-:Y:S02]  /*05a0*/  ULEA UR4, UR35, UR4, 0x18 ;  /* 0x0000000423047291 */ /* 0x000fe4000f8ec0ff */
[----:B------:R-:W-:-:S05]  /*05b0*/  UIMAD UR22, UR16, 0xe, URZ ;  /* 0x0000000e101678a4 */ /* 0x000fca000f8e02ff */
[----:B------:R-:W3:Y:S01]  /*05c0*/  LDC.64 R28, c[0x0][0x910] ;  /* 0x00024400ff1c7b82 */ /* 0x000ee20000000a00 */
[----:B--2---:R-:W-:-:S07]  /*05d0*/  UIMAD.WIDE.U32 UR22, UR22, 0x80, UR6 ;  /* 0x00000080161678a5 */ /* 0x004fce000f8e0006 */
[----:B------:R-:W3:Y:S08]  /*05e0*/  LDC.64 R30, c[0x0][0x918] ;  /* 0x00024600ff1e7b82 */ /* 0x000ef00000000a00 */
[----:B------:R-:W2:Y:S01]  /*05f0*/  LDC.64 R24, c[0x0][0x920] ;  /* 0x00024800ff187b82 */ /* 0x000ea20000000a00 */
[----:B-1----:R4:W-:Y:S07]  /*0600*/  @P0 STS.128 [UR4+0x380], R32 ;  /* 0x00038020ff000988 */ /* 0x0029ee0008000c04 */
[----:B------:R-:W2:Y:S08]  /*0610*/  LDC.64 R26, c[0x0][0x928] ;  /* 0x00024a00ff1a7b82 */ /* 0x000eb00000000a00 */
[----:B------:R-:W1:Y:S01]  /*0620*/  LDC.64 R20, c[0x0][0x930] ;  /* 0x00024c00ff147b82 */ /* 0x000e620000000a00 */
[----:B---3--:R4:W-:Y:S07]  /*0630*/  @P0 STS.128 [UR4+0x390], R28 ;  /* 0x0003901cff000988 */ /* 0x0089ee0008000c04 */
[----:B------:R-:W1:Y:S08]  /*0640*/  LDC.64 R22, c[0x0][0x938] ;  /* 0x00024e00ff167b82 */ /* 0x000e700000000a00 */
[----:B------:R-:W3:Y:S01]  /*0650*/  LDC.64 R16, c[0x0][0x940] ;  /* 0x00025000ff107b82 */ /* 0x000ee20000000a00 */
[----:B--2---:R4:W-:Y:S07]  /*0660*/  @P0 STS.128 [UR4+0x3a0], R24 ;  /* 0x0003a018ff000988 */ /* 0x0049ee0008000c04 */
        /* <DEDUP_REMOVED lines=9> */
[----:B------:R-:W3:Y:S01]  /*0700*/  LDC.64 R6, c[0x0][0x978] ;  /* 0x00025e00ff067b82 */ /* 0x000ee20000000a00 */
[----:B-1----:R4:W-:Y:S04]  /*0710*/  @P0 STS.128 [UR4+0x3e0], R8 ;  /* 0x0003e008ff000988 */ /* 0x0029e80008000c04 */
[----:B---3--:R4:W-:Y:S01]  /*0720*/  @P0 STS.128 [UR4+0x3f0], R4 ;  /* 0x0003f004ff000988 */ /* 0x0089e20008000c04 */
[----:B------:R-:W-:Y:S01]  /*0730*/  NOP ;  /* 0x0000000000007918 */ /* 0x000fe20000000000 */
.L_x_3:
[----:B------:R-:W2:Y:S02]  /*0740*/  SHFL.IDX PT, R2, R80, RZ, 0x1f ;  /* 0x00001fff50027589 */ /* 0x000ea400000e0000 */
[----:B--2---:R-:W-:-:S13]  /*0750*/  ISETP.NE.AND P0, PT, R2, RZ, PT ;  /* 0x000000ff0200720c */ /* 0x004fda0003f05270 */
[----:B------:R-:W-:Y:S05]  /*0760*/  @P0 BRA `(.L_x_4) ;  /* 0x00000000003c0947 */ /* 0x000fea0003800000 */
[----:B------:R-:W-:Y:S01]  /*0770*/  UMOV UR5, 0x400 ;  /* 0x0000040000057882 */ /* 0x000fe20000000000 */
[----:B------:R-:W-:Y:S01]  /*0780*/  UMOV UR4, 0x1 ;  /* 0x0000000100047882 */ /* 0x000fe20000000000 */
[----:B------:R-:W-:Y:S02]  /*0790*/  ULEA UR5, UR35, UR5, 0x18 ;  /* 0x0000000523057291 */ /* 0x000fe4000f8ec0ff */
[----:B------:R-:W-:-:S04]  /*07a0*/  UIADD3 UR6, UPT, UPT, -UR4, 0x100000, URZ ;  /* 0x0010000004067890 */ /* 0x000fc8000fffe1ff */
[----:B------:R-:W-:Y:S02]  /*07b0*/  USHF.L.U32 UR7, UR6, 0xb, URZ ;  /* 0x0000000b06077899 */ /* 0x000fe400080006ff */
[----:B------:R-:W-:Y:S01]  /*07c0*/  USHF.L.U32 UR6, UR6, 0x1, URZ ;  /* 0x0000000106067899 */ /* 0x000fe200080006ff */
[----:B------:R-:W-:Y:S01]  /*07d0*/  ELECT P0, URZ, PT ;  /* 0x0000000000ff782f */ /* 0x000fe20003800000 */
[----:B------:R-:W2:Y:S10]  /*07e0*/  FENCE.VIEW.ASYNC.S ;  /* 0x00000000000073c6 */ /* 0x000eb40000000000 */
[----:B--2---:R2:W3:Y:S01]  /*07f0*/  SYNCS.EXCH.64 URZ, [UR5], UR6 ;  /* 0x0000000605ff75b2 */ /* 0x0044e20008000100 */
[----:B------:R2:W1:Y:S01]  /*0800*/  SYNCS.EXCH.64 URZ, [UR5+0x18], UR6 ;  /* 0x0000180605ff75b2 */ /* 0x0004620008000100 */
[----:B------:R2:W1:Y:S01]  /*0810*/  SYNCS.EXCH.64 URZ, [UR5+0x8], UR6 ;  /* 0x0000080605ff75b2 */ /* 0x0004620008000100 */
[----:B------:R2:W1:Y:S01]  /*0820*/  SYNCS.EXCH.64 URZ, [UR5+0x20], UR6 ;  /* 0x0000200605ff75b2 */ /* 0x0004620008000100 */
[----:B------:R2:W1:Y:S01]  /*0830*/  SYNCS.EXCH.64 URZ, [UR5+0x10], UR6 ;  /* 0x0000100605ff75b2 */ /* 0x0004620008000100 */
[----:B------:R2:W1:Y:S01]  /*0840*/  SYNCS.EXCH.64 URZ, [UR5+0x28], UR6 ;  /* 0x0000280605ff75b2 */ /* 0x0004620008000100 */
[----:B------:R-:W-:Y:S01]  /*0850*/  NOP ;  /* 0x0000000000007918 */ /* 0x000fe20000000000 */
.L_x_4:
[----:B------:R-:W5:Y:S01]  /*0860*/  SHFL.IDX PT, R2, R80, RZ, 0x1f ;  /* 0x00001fff50027589 */ /* 0x000f6200000e0000 */
[----:B------:R-:W-:Y:S01]  /*0870*/  NOP ;  /* 0x0000000000007918 */ /* 0x000fe20000000000 */
[----:B-----5:R-:W-:-:S13]  /*0880*/  ISETP.NE.AND P0, PT, R2, 0x1, PT ;  /* 0x000000010200780c */ /* 0x020fda0003f05270 */
[----:B------:R-:W-:Y:S05]  /*0890*/  @P0 BRA `(.L_x_5) ;  /* 0x0000000000540947 */ /* 0x000fea0003800000 */
[----:B--2---:R-:W-:Y:S01]  /*08a0*/  UMOV UR6, 0x400 ;  /* 0x0000040000067882 */ /* 0x004fe20000000000 */
[----:B------:R-:W-:Y:S01]  /*08b0*/  UMOV UR5, 0x20 ;  /* 0x0000002000057882 */ /* 0x000fe20000000000 */
[----:B------:R-:W-:Y:S01]  /*08c0*/  UMOV UR4, 0x80 ;  /* 0x0000008000047882 */ /* 0x000fe20000000000 */
[----:B------:R-:W-:Y:S02]  /*08d0*/  ULEA UR6, UR35, UR6, 0x18 ;  /* 0x0000000623067291 */ /* 0x000fe4000f8ec0ff */
[----:B------:R-:W-:-:S04]  /*08e0*/  UIADD3 UR8, UPT, UPT, -UR5, 0x100000, URZ ;  /* 0x0010000005087890 */ /* 0x000fc8000fffe1ff */
[----:B------:R-:W-:Y:S02]  /*08f0*/  USHF.L.U32 UR9, UR8, 0xb, URZ ;  /* 0x0000000b08097899 */ /* 0x000fe400080006ff */
[----:B------:R-:W-:Y:S02]  /*0900*/  USHF.L.U32 UR8, UR8, 0x1, URZ ;  /* 0x0000000108087899 */ /* 0x000fe400080006ff */
[----:B------:R-:W-:-:S04]  /*0910*/  UIADD3 UR4, UPT, UPT, -UR4, 0x100000, URZ ;  /* 0x0010000004047890 */ /* 0x000fc8000fffe1ff */
[----:B------:R-:W-:Y:S02]  /*0920*/  USHF.L.U32 UR5, UR4, 0xb, URZ ;  /* 0x0000000b04057899 */ /* 0x000fe400080006ff */
[----:B------:R-:W-:Y:S01]  /*0930*/  USHF.L.U32 UR4, UR4, 0x1, URZ ;  /* 0x0000000104047899 */ /* 0x000fe200080006ff */
[----:B------:R-:W-:Y:S01]  /*0940*/  ELECT P0, URZ, PT ;  /* 0x0000000000ff782f */ /* 0x000fe20003800000 */
[----:B------:R-:W2:Y:S02]  /*0950*/  FENCE.VIEW.ASYNC.S ;  /* 0x00000000000073c6 */ /* 0x000ea40000000000 */
[----:B--2---:R2:W1:Y:S08]  /*0960*/  SYNCS.EXCH.64 URZ, [UR6+0x30], UR8 ;  /* 0x0000300806ff75b2 */ /* 0x0044700008000100 */
[----:B------:R2:W1:Y:S01]  /*0970*/  SYNCS.EXCH.64 URZ, [UR6+0x50], UR4 ;  /* 0x0000500406ff75b2 */ /* 0x0004620008000100 */
[----:B------:R2:W1:Y:S01]  /*0980*/  SYNCS.EXCH.64 URZ, [UR6+0x38], UR8 ;  /* 0x0000380806ff75b2 */ /* 0x0004620008000100 */
[----:B------:R2:W1:Y:S01]  /*0990*/  SYNCS.EXCH.64 URZ, [UR6+0x58], UR4 ;  /* 0x0000580406ff75b2 */ /* 0x0004620008000100 */
[----:B------:R2:W1:Y:S01]  /*09a0*/  SYNCS.EXCH.64 URZ, [UR6+0x40], UR8 ;  /* 0x0000400806ff75b2 */ /* 0x0004620008000100 */
[----:B------:R2:W1:Y:S01]  /*09b0*/  SYNCS.EXCH.64 URZ, [UR6+0x60], UR4 ;  /* 0x0000600406ff75b2 */ /* 0x0004620008000100 */
[----:B------:R2:W1:Y:S01]  /*09c0*/  SYNCS.EXCH.64 URZ, [UR6+0x48], UR8 ;  /* 0x0000480806ff75b2 */ /* 0x0004620008000100 */
[----:B------:R2:W1:Y:S01]  /*09d0*/  SYNCS.EXCH.64 URZ, [UR6+0x68], UR4 ;  /* 0x0000680406ff75b2 */ /* 0x0004620008000100 */
[----:B------:R-:W-:Y:S01]  /*09e0*/  NOP ;  /* 0x0000000000007918 */ /* 0x000fe20000000000 */
.L_x_5:
[----:B------:R-:W5:Y:S01]  /*09f0*/  SHFL.IDX PT, R2, R80, RZ, 0x1f ;  /* 0x00001fff50027589 */ /* 0x000f6200000e0000 */
[----:B------:R-:W-:Y:S01]  /*0a00*/  NOP ;  /* 0x0000000000007918 */ /* 0x000fe20000000000 */
[----:B-----5:R-:W-:-:S13]  /*0a10*/  ISETP.NE.AND P0, PT, R2, 0x3, PT ;  /* 0x000000030200780c */ /* 0x020fda0003f05270 */
[----:B------:R-:W-:Y:S05]  /*0a20*/  @P0 BRA `(.L_x_6) ;  /* 0x00000000002c0947 */ /* 0x000fea0003800000 */
[----:B--2---:R-:W-:Y:S01]  /*0a30*/  UMOV UR5, 0x400 ;  /* 0x0000040000057882 */ /* 0x004fe20000000000 */
[----:B------:R-:W-:Y:S01]  /*0a40*/  UMOV UR4, 0x20 ;  /* 0x0000002000047882 */ /* 0x000fe20000000000 */
[----:B------:R-:W-:Y:S02]  /*0a50*/  ULEA UR5, UR35, UR5, 0x18 ;  /* 0x0000000523057291 */ /* 0x000fe4000f8ec0ff */
[----:B------:R-:W-:-:S04]  /*0a60*/  UIADD3 UR6, UPT, UPT, -UR4, 0x100000, URZ ;  /* 0x0010000004067890 */ /* 0x000fc8000fffe1ff */
[----:B------:R-:W-:Y:S02]  /*0a70*/  USHF.L.U32 UR7, UR6, 0xb, URZ ;  /* 0x0000000b06077899 */ /* 0x000fe400080006ff */
[----:B------:R-:W-:Y:S01]  /*0a80*/  USHF.L.U32 UR6, UR6, 0x1, URZ ;  /* 0x0000000106067899 */ /* 0x000fe200080006ff */
[----:B------:R-:W-:Y:S01]  /*0a90*/  ELECT P0, URZ, PT ;  /* 0x0000000000ff782f */ /* 0x000fe20003800000 */
[----:B------:R-:W2:Y:S10]  /*0aa0*/  FENCE.VIEW.ASYNC.S ;  /* 0x00000000000073c6 */ /* 0x000eb40000000000 */
[----:B--2---:R2:W1:Y:S01]  /*0ab0*/  SYNCS.EXCH.64 URZ, [UR5+0x70], UR6 ;  /* 0x0000700605ff75b2 */ /* 0x0044620008000100 */
[----:B------:R2:W1:Y:S01]  /*0ac0*/  SYNCS.EXCH.64 URZ, [UR5+0x78], UR6 ;  /* 0x0000780605ff75b2 */ /* 0x0004620008000100 */
[----:B------:R-:W-:Y:S01]  /*0ad0*/  NOP ;  /* 0x0000000000007918 */ /* 0x000fe20000000000 */
.L_x_6:
        /* <DEDUP_REMOVED lines=31> */
[----:B------:R2:W1:Y:S02]  /*0cd0*/  SYNCS.EXCH.64 URZ, [UR6+0xf8], UR4 ;  /* 0x0000f80406ff75b2 */ /* 0x0004640008000100 */
[----:B--2---:R-:W-:Y:S01]  /*0ce0*/  NOP ;  /* 0x0000000000007918 */ /* 0x004fe20000000000 */
.L_x_7:
        /* <DEDUP_REMOVED lines=33> */
.L_x_8:
[----:B------:R-:W5:Y:S01]  /*0f00*/  SHFL.IDX PT, R2, R80, RZ, 0x1f ;  /* 0x00001fff50027589 */ /* 0x000f6200000e0000 */
[----:B------:R-:W-:Y:S01]  /*0f10*/  ISETP.NE.OR P0, PT, RZ, UR37, !P2 ;  /* 0x00000025ff007c0c */ /* 0x000fe2000d705670 */
        /* <DEDUP_REMOVED lines=24> */
.L_x_9:
[----:B------:R-:W-:Y:S01]  /*10a0*/  VOTEU.ALL UP0, P0 ;  /* 0x0000000000ff7886 */ /* 0x000fe20000000000 */
[----:B--2---:R-:W-:Y:S01]  /*10b0*/  UMOV UR4, 0x20 ;  /* 0x0000002000047882 */ /* 0x004fe20000000000 */
[----:B------:R-:W-:Y:S01]  /*10c0*/  UISETP.NE.AND UP1, UPT, UR37, 0x2, UPT ;  /* 0x000000022500788c */ /* 0x000fe2000bf25270 */
[----:B------:R-:W-:Y:S02]  /*10d0*/  NOP ;  /* 0x0000000000007918 */ /* 0x000fe40000000000 */
[----:B------:R-:W-:Y:S01]  /*10e0*/  @!UP0 UMOV UR5, 0x400 ;  /* 0x0000040000058882 */ /* 0x000fe20000000000 */
[----:B------:R-:W-:-:S04]  /*10f0*/  @!UP0 UIADD3 UR6, UPT, UPT, -UR4, 0x100000, URZ ;  /* 0x0010000004068890 */ /* 0x000fc8000fffe1ff */
[----:B------:R-:W-:Y:S02]  /*1100*/  @!UP0 USHF.L.U32 UR7, UR6, 0xb, URZ ;  /* 0x0000000b06078899 */ /* 0x000fe400080006ff */
[----:B------:R-:W-:Y:S02]  /*1110*/  @!UP0 USHF.L.U32 UR6, UR6, 0x1, URZ ;  /* 0x0000000106068899 */ /* 0x000fe400080006ff */
[----:B------:R-:W-:Y:S01]  /*1120*/  @!UP0 ULEA UR5, UR35, UR5, 0x18 ;  /* 0x0000000523058291 */ /* 0x000fe2000f8ec0ff */
[----:B------:R-:W2:Y:S01]  /*1130*/  LDCU UR4, c[0x0][0x36c] ;  /* 0x00006d80ff0477ac */ /* 0x000ea20008000800 */
[----:B------:R-:W-:Y:S01]  /*1140*/  VOTEU.ALL UP0, P0 ;  /* 0x0000000000ff7886 */ /* 0x000fe20000000000 */
[----:B------:R-:W-:Y:S02]  /*1150*/  USEL UR20, URZ, 0x1, UP1 ;  /* 0x00000001ff147887 */ /* 0x000fe40008800000 */
[----:B------:R-:W-:Y:S01]  /*1160*/  UISETP.EQ.AND UP2, UPT, UR44, URZ, !UP1 ;  /* 0x000000ff2c00728c */ /* 0x000fe2000cf42270 */
[----:B------:R-:W5:Y:S06]  /*1170*/  FENCE.VIEW.ASYNC.S ;  /* 0x00000000000073c6 */ /* 0x000f6c0000000000 */
[----:B-----5:R1:W1:Y:S01]  /*1180*/  @!UP0 SYNCS.EXCH.64 URZ, [UR5+0x150], UR6 ;  /* 0x0001500605ff85b2 */ /* 0x0202620008000100 */
[----:B------:R-:W-:Y:S01]  /*1190*/  UISETP.NE.AND UP0, UPT, UR37, URZ, UPT ;  /* 0x000000ff2500728c */ /* 0x000fe2000bf05270 */
[----:B------:R-:W-:-:S03]  /*11a0*/  PLOP3.LUT P2, PT, P2, PT, UP2, 0x80, 0x8 ;  /* 0x000000000008781c */ /* 0x000fc6000174f028 */
[----:B------:R-:W-:Y:S02]  /*11b0*/  USEL UR24, UR20, 0x2, UP0 ;  /* 0x0000000214187887 */ /* 0x000fe40008000000 */
[----:B--2---:R-:W-:-:S09]  /*11c0*/  UISETP.EQ.U32.AND UP0, UPT, UR4, 0x1, UPT ;  /* 0x000000010400788c */ /* 0x004fd2000bf02070 */
[----:B------:R-:W-:Y:S05]  /*11d0*/  BRA.U !UP0, `(.L_x_10) ;  /* 0x0000000108087547 */ /* 0x000fea000b800000 */
[----:B-1-3--:R-:W-:Y:S01]  /*11e0*/  UCGABAR_ARV ;  /* 0x00000000000079c7 */ /* 0x00afe20008000000 */
[----:B------:R-:W-:Y:S05]  /*11f0*/  BRA `(.L_x_11) ;  /* 0x0000000000047947 */ /* 0x000fea0003800000 */
.L_x_10:
[----:B-1-3--:R-:W-:Y:S01]  /*1200*/  NOP ;  /* 0x0000000000007918 */ /* 0x00afe20000000000 */
.L_x_11:
[----:B----4-:R-:W1:Y:S01]  /*1210*/  LDC.64 R4, c[0x0][0xbf0] ;  /* 0x0002fc00ff047b82 */ /* 0x010e620000000a00 */
[----:B------:R-:W1:Y:S01]  /*1220*/  LDCU.64 UR50, c[0x0][0x358] ;  /* 0x00006b00ff3277ac */ /* 0x000e620008000a00 */
[----:B------:R-:W2:Y:S01]  /*1230*/  LDCU UR33, c[0x0][0xc0c] ;  /* 0x00018180ff2177ac */ /* 0x000ea20008000800 */
[----:B------:R-:W2:Y:S01]  /*1240*/  LDCU UR4, c[0x0][0xbdc] ;  /* 0x00017b80ff0477ac */ /* 0x000ea20008000800 */
[----:B------:R-:W3:Y:S01]  /*1250*/  LDCU UR32, c[0x0][0xc10] ;  /* 0x00018200ff2077ac */ /* 0x000ee20008000800 */
[----:B------:R-:W4:Y:S01]  /*1260*/  LDCU.128 UR12, c[0x0][0xba0] ;  /* 0x00017400ff0c77ac */ /* 0x000f220008000c00 */
[----:B------:R-:W4:Y:S01]  /*1270*/  LDCU.128 UR8, c[0x0][0xbb0] ;  /* 0x00017600ff0877ac */ /* 0x000f220008000c00 */
[----:B-1----:R-:W4:Y:S01]  /*1280*/  LDG.E R9, desc[UR50][R4.64] ;  /* 0x0000003204097981 */ /* 0x002f22000c1e1900 */
[----:B------:R-:W1:Y:S03]  /*1290*/  LDCU UR45, c[0x0][0xbe8] ;  /* 0x00017d00ff2d77ac */ /* 0x000e660008000800 */
[----:B------:R1:W4:Y:S01]  /*12a0*/  LDG.E R3, desc[UR50][R4.64+0x4] ;  /* 0x0000043204037981 */ /* 0x000322000c1e1900 */
[----:B--2---:R-:W-:Y:S01]  /*12b0*/  USHF.L.U32 UR33, UR33, UR4, URZ ;  /* 0x0000000421217299 */ /* 0x004fe200080006ff */
[----:B------:R-:W-:Y:S01]  /*12c0*/  LOP3.LUT R8, R0, 0x1f, RZ, 0xc0, !PT ;  /* 0x0000001f00087812 */ /* 0x000fe200078ec0ff */
[----:B---3--:R-:W-:Y:S01]  /*12d0*/  USHF.L.U32 UR32, UR32, UR4, URZ ;  /* 0x0000000420207299 */ /* 0x008fe200080006ff */
[----:B------:R-:W-:Y:S01]  /*12e0*/  CS2R R6, SRZ ;  /* 0x0000000000067805 */ /* 0x000fe2000001ff00 */
[----:B------:R-:W2:Y:S01]  /*12f0*/  LDCU.128 UR4, c[0x0][0xbc0] ;  /* 0x00017800ff0477ac */ /* 0x000ea20008000c00 */
[----:B----4-:R-:W-:Y:S01]  /*1300*/  UISETP.NE.U32.AND UP3, UPT, UR14, URZ, UPT ;  /* 0x000000ff0e00728c */ /* 0x010fe2000bf65070 */
[----:B------:R-:W-:Y:S01]  /*1310*/  UMOV UR36, 0x400 ;  /* 0x0000040000247882 */ /* 0x000fe20000000000 */
[----:B------:R-:W-:Y:S01]  /*1320*/  UISETP.NE.AND UP5, UPT, UR37, 0x8, UPT ;  /* 0x000000082500788c */ /* 0x000fe2000bfa5270 */
[----:B------:R-:W3:Y:S01]  /*1330*/  LDCU UR40, c[0x0][0xbe0] ;  /* 0x00017c00ff2877ac */ /* 0x000ee20008000800 */
[----:B-1----:R-:W-:Y:S01]  /*1340*/  ISETP.GE.AND P0, PT, R8, UR45, PT ;  /* 0x0000002d08007c0c */ /* 0x002fe2000bf06270 */
[----:B------:R-:W-:Y:S01]  /*1350*/  UISETP.NE.AND UP1, UPT, UR37, 0x1, UPT ;  /* 0x000000012500788c */ /* 0x000fe2000bf25270 */
[----:B------:R-:W-:-:S05]  /*1360*/  CS2R.32 R21, SR_CgaSize ;  /* 0x0000000000157805 */ /* 0x000fca0000008a00 */
[----:B------:R-:W-:-:S05]  /*1370*/  IMAD R21, R21, -0xa0, RZ ;  /* 0xffffff6015157824 */ /* 0x000fca00078e02ff */
[----:B------:R-:W-:-:S14]  /*1380*/  R2UR UR39, R21 ;  /* 0x00000000152772ca */ /* 0x000fdc00000e0000 */
[----:B------:R-:W1:Y:S01]  /*1390*/  LDCU UR39, c[0x0][UR39+0x2b0] ;  /* 0x00005600272777ac */ /* 0x000e620008000800 */
[----:B------:R-:W-:-:S05]  /*13a0*/  CS2R.32 R21, SR_CgaSize ;  /* 0x0000000000157805 */ /* 0x000fca0000008a00 */
[----:B------:R-:W-:-:S05]  /*13b0*/  IMAD R21, R21, -0xa0, RZ ;  /* 0xffffff6015157824 */ /* 0x000fca00078e02ff */
[----:B------:R-:W-:-:S14]  /*13c0*/  R2UR UR30, R21 ;  /* 0x00000000151e72ca */ /* 0x000fdc00000e0000 */
[----:B------:R-:W4:Y:S01]  /*13d0*/  LDCU UR30, c[0x0][UR30+0x2b4] ;  /* 0x000056801e1e77ac */ /* 0x000f220008000800 */
[----:B------:R-:W-:Y:S02]  /*13e0*/  IMAD.U32 R5, RZ, RZ, UR33 ;  /* 0x00000021ff057e24 */ /* 0x000fe4000f8e00ff */
[----:B------:R-:W-:Y:S01]  /*13f0*/  IMAD.U32 R4, RZ, RZ, UR32 ;  /* 0x00000020ff047e24 */ /* 0x000fe2000f8e00ff */
[----:B------:R-:W-:Y:S01]  /*1400*/  UISETP.NE.AND.EX UP3, UPT, UR15, URZ, UPT, UP3 ;  /* 0x000000ff0f00728c */ /* 0x000fe2000bf65330 */
[----:B------:R-:W2:Y:S01]  /*1410*/  @!P0 LDC.64 R12, c[0x0][0xbf0] ;  /* 0x0002fc00ff0c8b82 */ /* 0x000ea20000000a00 */
[----:B------:R-:W-:Y:S01]  /*1420*/  IABS R2, R5 ;  /* 0x0000000500027213 */ /* 0x000fe20000000000 */
[----:B------:R-:W3:Y:S03]  /*1430*/  LDCU UR19, c[0x0][0x374] ;  /* 0x00006e80ff1377ac */ /* 0x000ee60008000800 */
[----:B------:R-:W-:Y:S01]  /*1440*/  R2UR UR48, R2 ;  /* 0x00000000023072ca */ /* 0x000fe200000e0000 */
[----:B------:R-:W3:Y:S01]  /*1450*/  LDCU.U8 UR17, c[0x0][0xbd8] ;  /* 0x00017b00ff1177ac */ /* 0x000ee20008000000 */
[----:B------:R-:W-:-:S04]  /*1460*/  IABS R2, R4 ;  /* 0x0000000400027213 */ /* 0x000fc80000000000 */
[----:B------:R-:W-:-:S07]  /*1470*/  R2UR UR47, R2 ;  /* 0x00000000022f72ca */ /* 0x000fce00000e0000 */
[----:B------:R-:W1:Y:S01]  /*1480*/  I2F.RP R2, UR48 ;  /* 0x0000003000027d06 */ /* 0x000e620008209400 */
[----:B------:R-:W-:Y:S01]  /*1490*/  ULEA UR36, UR35, UR36, 0x18 ;  /* 0x0000002423247291 */ /* 0x000fe2000f8ec0ff */
[----:B------:R-:W-:Y:S01]  /*14a0*/  I2FP.F32.U32 R10, UR42 ;  /* 0x0000002a000a7c45 */ /* 0x000fe20008201000 */
[----:B--2---:R-:W-:-:S05]  /*14b0*/  @!P0 IMAD.WIDE.U32 R12, R8, 0xc, R12 ;  /* 0x0000000c080c8825 */ /* 0x004fca00078e000c */
[----:B-1----:R-:W1:Y:S01]  /*14c0*/  MUFU.RCP R2, R2 ;  /* 0x0000000200027308 */ /* 0x002e620000001000 */
[----:B------:R-:W-:Y:S01]  /*14d0*/  FMUL R10, R10, UR39 ;  /* 0x000000270a0a7c20 */ /* 0x000fe20008400000 */
[----:B------:R2:W5:Y:S04]  /*14e0*/  @!P0 LDG.E R6, desc[UR50][R12.64] ;  /* 0x000000320c068981 */ /* 0x000568000c1e1900 */
[----:B------:R2:W5:Y:S01]  /*14f0*/  @!P0 LDG.E R7, desc[UR50][R12.64+0x4] ;  /* 0x000004320c078981 */ /* 0x000562000c1e1900 */
[----:B------:R-:W-:Y:S01]  /*1500*/  UMOV UR39, URZ ;  /* 0x000000ff00277c82 */ /* 0x000fe20008000000 */
[----:B------:R-:W-:Y:S01]  /*1510*/  F2I.U32.TRUNC.NTZ R10, R10 ;  /* 0x0000000a000a7305 */ /* 0x000fe2000020f000 */
[----:B------:R-:W-:-:S05]  /*1520*/  CS2R.32 R21, SR_CgaSize ;  /* 0x0000000000157805 */ /* 0x000fca0000008a00 */
[----:B------:R-:W-:-:S05]  /*1530*/  IMAD R21, R21, -0xa0, RZ ;  /* 0xffffff6015157824 */ /* 0x000fca00078e02ff */
[----:B------:R-:W-:-:S14]  /*1540*/  R2UR UR56, R21 ;  /* 0x00000000153872ca */ /* 0x000fdc00000e0000 */
[----:B------:R-:W2:Y:S01]  /*1550*/  LDCU UR56, c[0x0][UR56+0x2a0] ;  /* 0x00005400383877ac */ /* 0x000ea20008000800 */
[----:B------:R-:W-:Y:S01]  /*1560*/  LOP3.LUT R11, R11, 0xfffffffd, RZ, 0xc0, !PT ;  /* 0xfffffffd0b0b7812 */ /* 0x000fe200078ec0ff */
[----:B------:R-:W-:Y:S01]  /*1570*/  IMAD.MOV.U32 R21, RZ, RZ, RZ ;  /* 0x000000ffff157224 */ /* 0x000fe200078e00ff */
[----:B---3--:R-:W-:Y:S02]  /*1580*/  ISETP.NE.AND P3, PT, RZ, UR17, PT ;  /* 0x00000011ff007c0c */ /* 0x008fe4000bf65270 */
[----:B------:R-:W-:-:S05]  /*1590*/  CS2R.32 R17, SR_CgaSize ;  /* 0x0000000000117805 */ /* 0x000fca0000008a00 */
[----:B------:R-:W-:-:S05]  /*15a0*/  IMAD R17, R17, -0xa0, RZ ;  /* 0xffffff6011117824 */ /* 0x000fca00078e02ff */
[----:B------:R-:W-:-:S14]  /*15b0*/  R2UR UR54, R17 ;  /* 0x00000000113672ca */ /* 0x000fdc00000e0000 */
[----:B------:R-:W3:Y:S01]  /*15c0*/  LDCU UR54, c[0x0][UR54+0x2a4] ;  /* 0x00005480363677ac */ /* 0x000ee20008000800 */
[----:B------:R-:W-:Y:S02]  /*15d0*/  IMAD.MOV.U32 R17, RZ, RZ, -0x1 ;  /* 0xffffffffff117424 */ /* 0x000fe400078e00ff */
[----:B-1----:R-:W-:Y:S01]  /*15e0*/  VIADD R2, R2, 0xffffffe ;  /* 0x0ffffffe02027836 */ /* 0x002fe20000000000 */
[----:B------:R-:W-:-:S05]  /*15f0*/  UISETP.NE.AND UP0, UPT, UR37, URZ, UPT ;  /* 0x000000ff2500728c */ /* 0x000fca000bf05270 */
[----:B------:R-:W-:Y:S01]  /*1600*/  F2I.FTZ.U32.TRUNC.NTZ R2, R2 ;  /* 0x0000000200027305 */ /* 0x000fe2000021f000 */
[----:B------:R-:W-:Y:S02]  /*1610*/  R2UR UR59, R9 ;  /* 0x00000000093b72ca */ /* 0x000fe400000e0000 */
[----:B------:R-:W-:Y:S02]  /*1620*/  I2FP.F32.U32 R9, UR58 ;  /* 0x0000003a00097c45 */ /* 0x000fe40008201000 */
[----:B------:R-:W-:-:S03]  /*1630*/  R2UR UR25, R3 ;  /* 0x00000000031972ca */ /* 0x000fc600000e0000 */
[----:B------:R-:W1:Y:S01]  /*1640*/  I2F.RP R3, UR47 ;  /* 0x0000002f00037d06 */ /* 0x000e620008209400 */
[----:B----4-:R-:W-:-:S05]  /*1650*/  FMUL R9, R9, UR30 ;  /* 0x0000001e09097c20 */ /* 0x010fca0008400000 */
[----:B------:R-:W-:Y:S02]  /*1660*/  UIADD3 UR38, UP2, UPT, UR59, UR12, URZ ;  /* 0x0000000c3b267290 */ /* 0x000fe4000ff5e0ff */
[----:B------:R-:W-:Y:S02]  /*1670*/  F2I.U32.TRUNC.NTZ R9, R9 ;  /* 0x0000000900097305 */ /* 0x000fe4000020f000 */
[----:B------:R-:W-:Y:S02]  /*1680*/  ULEA.HI.X.SX32 UR59, UR59, UR13, 0x1, UP2 ;  /* 0x0000000d3b3b7291 */ /* 0x000fe400090f0eff */
[----:B------:R-:W-:Y:S02]  /*1690*/  UIADD3 UR38, UP2, UPT, UR38, -0x1, URZ ;  /* 0xffffffff26267890 */ /* 0x000fe4000ff5e0ff */
[----:B------:R-:W-:Y:S02]  /*16a0*/  UIADD3 UR31, UP4, UPT, UR25, UR10, URZ ;  /* 0x0000000a191f7290 */ /* 0x000fe4000ff9e0ff */
[----:B-1----:R-:W1:Y:S01]  /*16b0*/  MUFU.RCP R3, R3 ;  /* 0x0000000300037308 */ /* 0x002e620000001000 */
[----:B------:R-:W-:-:S02]  /*16c0*/  UIADD3.X UR59, UPT, UPT, UR59, -0x1, URZ, UP2, !UPT ;  /* 0xffffffff3b3b7890 */ /* 0x000fc400097fe4ff */
[----:B------:R-:W-:Y:S02]  /*16d0*/  UIADD3 UR18, UP6, UPT, UR38, UR9, URZ ;  /* 0x0000000926127290 */ /* 0x000fe4000ffde0ff */
[----:B------:R-:W-:Y:S02]  /*16e0*/  ULEA.HI.X.SX32 UR25, UR25, UR11, 0x1, UP4 ;  /* 0x0000000b19197291 */ /* 0x000fe4000a0f0eff */
[----:B------:R-:W-:Y:S02]  /*16f0*/  UIADD3.X UR41, UPT, UPT, URZ, UR59, URZ, UP6, !UPT ;  /* 0x0000003bff297290 */ /* 0x000fe4000b7fe4ff */
[----:B------:R-:W-:Y:S02]  /*1700*/  UIADD3 UR31, UP4, UPT, UR31, -0x1, URZ ;  /* 0xffffffff1f1f7890 */ /* 0x000fe4000ff9e0ff */
[----:B------:R-:W-:Y:S02]  /*1710*/  UIMAD.WIDE.U32 UR62, UR41, UR14, URZ ;  /* 0x0000000e293e72a5 */ /* 0x000fe4000f8e00ff */
[----:B------:R-:W-:-:S02]  /*1720*/  UIADD3.X UR25, UPT, UPT, UR25, -0x1, URZ, UP4, !UPT ;  /* 0xffffffff19197890 */ /* 0x000fc4000a7fe4ff */
[----:B------:R-:W-:Y:S02]  /*1730*/  UIADD3 UR46, UP4, UPT, UR31, UR7, URZ ;  /* 0x000000071f2e7290 */ /* 0x000fe4000ff9e0ff */
[----:B------:R-:W-:Y:S01]  /*1740*/  UIMAD.WIDE.U32 UR52, UR18, UR14, URZ ;  /* 0x0000000e123472a5 */ /* 0x000fe2000f8e00ff */
[----:B-1----:R-:W-:Y:S01]  /*1750*/  VIADD R3, R3, 0xffffffe ;  /* 0x0ffffffe03037836 */ /* 0x002fe20000000000 */
[----:B------:R-:W-:Y:S02]  /*1760*/  UIMAD.WIDE.U32 UR62, UP6, UR18, UR15, UR62 ;  /* 0x0000000f123e72a5 */ /* 0x000fe4000f8c003e */
[----:B------:R-:W-:Y:S02]  /*1770*/  UIADD3.X UR18, UPT, UPT, URZ, UR25, URZ, UP4, !UPT ;  /* 0x00000019ff127290 */ /* 0x000fe4000a7fe4ff */
[----:B------:R-:W-:Y:S01]  /*1780*/  UIADD3.X UR61, UPT, UPT, URZ, URZ, URZ, UP6, !UPT ;  /* 0x000000ffff3d7290 */ /* 0x000fe2000b7fe4ff */
[----:B------:R-:W1:Y:S01]  /*1790*/  F2I.FTZ.U32.TRUNC.NTZ R3, R3 ;  /* 0x0000000300037305 */ /* 0x000e62000021f000 */
[----:B------:R-:W-:-:S02]  /*17a0*/  UIMAD.WIDE.U32 UR64, UR18, UR4, URZ ;  /* 0x00000004124072a5 */ /* 0x000fc4000f8e00ff */
[----:B------:R-:W-:Y:S01]  /*17b0*/  UIADD3 URZ, UP6, UPT, UR53, UR62, URZ ;  /* 0x0000003e35ff7290 */ /* 0x000fe2000ffde0ff */
[----:B------:R-:W-:Y:S01]  /*17c0*/  UMOV UR60, UR63 ;  /* 0x0000003f003c7c82 */ /* 0x000fe20008000000 */
[----:B------:R-:W-:Y:S02]  /*17d0*/  UIMAD.WIDE.U32 UR52, UP4, UR46, UR5, UR64 ;  /* 0x000000052e3472a5 */ /* 0x000fe4000f880040 */
[----:B------:R-:W-:Y:S02]  /*17e0*/  UIMAD.WIDE.U32.X UR64, UR41, UR15, UR60, UP6 ;  /* 0x0000000f294072a5 */ /* 0x000fe4000b0e043c */
[----:B------:R-:W-:Y:S02]  /*17f0*/  UIMAD.WIDE.U32 UR62, UR46, UR4, URZ ;  /* 0x000000042e3e72a5 */ /* 0x000fe4000f8e00ff */
[----:B------:R-:W-:Y:S02]  /*1800*/  USEL UR38, UR38, UR64, !UP3 ;  /* 0x0000004026267287 */ /* 0x000fe4000d800000 */
[----:B------:R-:W-:Y:S01]  /*1810*/  USEL UR59, UR59, UR65, !UP3 ;  /* 0x000000413b3b7287 */ /* 0x000fe2000d800000 */
[----:B------:R-:W-:Y:S01]  /*1820*/  R2UR UR65, R2 ;  /* 0x00000000024172ca */ /* 0x000fe200000e0000 */
[----:B------:R-:W-:Y:S01]  /*1830*/  UIADD3.X UR61, UPT, UPT, URZ, URZ, URZ, UP4, !UPT ;  /* 0x000000ffff3d7290 */ /* 0x000fe2000a7fe4ff */
[----:B------:R-:W-:Y:S01]  /*1840*/  IABS R2, R5 ;  /* 0x0000000500027213 */ /* 0x000fe20000000000 */
[----:B------:R-:W-:-:S02]  /*1850*/  UISETP.NE.U32.AND UP2, UPT, UR4, URZ, UPT ;  /* 0x000000ff0400728c */ /* 0x000fc4000bf45070 */
[----:B------:R-:W-:Y:S02]  /*1860*/  UIADD3 URZ, UP4, UPT, UR63, UR52, URZ ;  /* 0x000000343fff7290 */ /* 0x000fe4000ff9e0ff */
[----:B------:R-:W-:Y:S01]  /*1870*/  USHF.R.U64 UR59, UR38, UR8, UR59 ;  /* 0x00000008263b7299 */ /* 0x000fe2000800123b */
[----:B------:R-:W-:Y:S01]  /*1880*/  IMAD.MOV R2, RZ, RZ, -R2 ;  /* 0x000000ffff027224 */ /* 0x000fe200078e0a02 */
[----:B------:R-:W-:Y:S01]  /*1890*/  UMOV UR60, UR53 ;  /* 0x00000035003c7c82 */ /* 0x000fe20008000000 */
[----:B------:R-:W-:Y:S01]  /*18a0*/  UISETP.NE.AND.EX UP2, UPT, UR5, URZ, UPT, UP2 ;  /* 0x000000ff0500728c */ /* 0x000fe2000bf45320 */
[----:B-1----:R-:W-:Y:S01]  /*18b0*/  R2UR UR53, R3 ;  /* 0x00000000033572ca */ /* 0x002fe200000e0000 */
[----:B------:R-:W-:Y:S02]  /*18c0*/  UIMAD.WIDE.U32.X UR60, UR18, UR5, UR60, UP4 ;  /* 0x00000005123c72a5 */ /* 0x000fe4000a0e043c */
[----:B------:R-:W-:Y:S02]  /*18d0*/  UIADD3 UR59, UPT, UPT, UR33, -0x1, UR59 ;  /* 0xffffffff213b7890 */ /* 0x000fe4000fffe03b */
[----:B------:R-:W-:-:S02]  /*18e0*/  USEL UR31, UR31, UR60, !UP2 ;  /* 0x0000003c1f1f7287 */ /* 0x000fc4000d000000 */
[----:B------:R-:W-:Y:S01]  /*18f0*/  USEL UR25, UR25, UR61, !UP2 ;  /* 0x0000003d19197287 */ /* 0x000fe2000d000000 */
[----:B------:R-:W-:Y:S01]  /*1900*/  R2UR UR60, R2 ;  /* 0x00000000023c72ca */ /* 0x000fe200000e0000 */
[----:B------:R-:W-:Y:S01]  /*1910*/  IMAD.U32 R3, RZ, RZ, UR59 ;  /* 0x0000003bff037e24 */ /* 0x000fe2000f8e00ff */
[----:B------:R-:W-:Y:S01]  /*1920*/  UIADD3 UR38, UPT, UPT, URZ, -UR65, URZ ;  /* 0x80000041ff267290 */ /* 0x000fe2000fffe0ff */
[----:B------:R-:W-:Y:S01]  /*1930*/  IABS R2, R4 ;  /* 0x0000000400027213 */ /* 0x000fe20000000000 */
[----:B------:R-:W-:Y:S02]  /*1940*/  USHF.R.U64 UR25, UR31, UR6, UR25 ;  /* 0x000000061f197299 */ /* 0x000fe40008001219 */
[----:B------:R-:W-:Y:S01]  /*1950*/  IABS R3, R3 ;  /* 0x0000000300037213 */ /* 0x000fe20000000000 */
[----:B------:R-:W-:Y:S01]  /*1960*/  UIMAD UR38, UR38, UR48, URZ ;  /* 0x00000030262672a4 */ /* 0x000fe2000f8e02ff */
[----:B------:R-:W-:Y:S01]  /*1970*/  IMAD.MOV R2, RZ, RZ, -R2 ;  /* 0x000000ffff027224 */ /* 0x000fe200078e0a02 */
[----:B------:R-:W-:Y:S01]  /*1980*/  UIADD3 UR57, UPT, UPT, UR32, -0x1, UR25 ;  /* 0xffffffff20397890 */ /* 0x000fe2000fffe019 */
[----:B------:R-:W-:Y:S01]  /*1990*/  R2UR UR31, R3 ;  /* 0x00000000031f72ca */ /* 0x000fe200000e0000 */
[----:B------:R-:W-:Y:S01]  /*19a0*/  UMOV UR64, URZ ;  /* 0x000000ff00407c82 */ /* 0x000fe20008000000 */
[----:B------:R-:W-:Y:S01]  /*19b0*/  UIADD3 UR25, UPT, UPT, URZ, -UR53, URZ ;  /* 0x80000035ff197290 */ /* 0x000fe2000fffe0ff */
[----:B------:R-:W-:Y:S01]  /*19c0*/  R2UR UR46, R2 ;  /* 0x00000000022e72ca */ /* 0x000fe200000e0000 */
[----:B------:R-:W-:Y:S01]  /*19d0*/  UIMAD.WIDE.U32 UR62, UR65, UR38, UR64 ;  /* 0x00000026413e72a5 */ /* 0x000fe2000f8e0040 */
[----:B------:R-:W-:Y:S01]  /*19e0*/  IMAD.U32 R3, RZ, RZ, UR57 ;  /* 0x00000039ff037e24 */ /* 0x000fe2000f8e00ff */
[----:B------:R-:W-:Y:S01]  /*19f0*/  UIMAD UR25, UR25, UR47, URZ ;  /* 0x0000002f191972a4 */ /* 0x000fe2000f8e02ff */
[----:B------:R-:W-:Y:S01]  /*1a00*/  UMOV UR52, URZ ;  /* 0x000000ff00347c82 */ /* 0x000fe20008000000 */
[----:B------:R-:W-:-:S02]  /*1a10*/  UISETP.NE.AND UP4, UPT, UR40, 0x1, UPT ;  /* 0x000000012800788c */ /* 0x000fc4000bf85270 */
[----:B------:R-:W-:Y:S01]  /*1a20*/  IABS R3, R3 ;  /* 0x0000000300037213 */ /* 0x000fe20000000000 */
[----:B------:R-:W-:Y:S01]  /*1a30*/  UMOV UR49, UR63 ;  /* 0x0000003f00317c82 */ /* 0x000fe20008000000 */
[----:B------:R-:W-:Y:S01]  /*1a40*/  UIMAD.WIDE.U32 UR52, UR53, UR25, UR52 ;  /* 0x00000019353472a5 */ /* 0x000fe2000f8e0034 */
[----:B------:R-:W-:Y:S01]  /*1a50*/  R2UR UR40, R10 ;  /* 0x000000000a2872ca */ /* 0x000fe200000e0000 */
[----:B------:R-:W-:Y:S01]  /*1a60*/  UIMAD.WIDE.U32 UR62, UR49, UR31, URZ ;  /* 0x0000001f313e72a5 */ /* 0x000fe2000f8e00ff */
[----:B------:R-:W-:Y:S01]  /*1a70*/  R2UR UR55, R3 ;  /* 0x00000000033772ca */ /* 0x000fe200000e0000 */
[----:B------:R-:W-:Y:S01]  /*1a80*/  USEL UR38, UR42, UR58, !UP4 ;  /* 0x0000003a2a267287 */ /* 0x000fe2000e000000 */
[----:B------:R-:W1:Y:S01]  /*1a90*/  LDC.64 R2, c[0x0][0xbd0] ;  /* 0x0002f400ff027b82 */ /* 0x000e620000000a00 */
[----:B------:R-:W-:Y:S01]  /*1aa0*/  ULOP3.LUT UR52, URZ, UR33, URZ, 0x33, !UPT ;  /* 0x00000021ff347292 */ /* 0x000fe2000f8e33ff */
[----:B------:R-:W-:Y:S01]  /*1ab0*/  PRMT R10, RZ, 0x7610, R10 ;  /* 0x00007610ff0a7816 */ /* 0x000fe2000000000a */
[----:B------:R-:W-:Y:S01]  /*1ac0*/  ULOP3.LUT UR49, URZ, UR32, URZ, 0x33, !UPT ;  /* 0x00000020ff317292 */ /* 0x000fe2000f8e33ff */
[----:B------:R-:W-:Y:S01]  /*1ad0*/  UMOV UR25, UR63 ;  /* 0x0000003f00197c82 */ /* 0x000fe20008000000 */
[----:B------:R-:W-:-:S02]  /*1ae0*/  UIMAD.WIDE.U32 UR62, UR34, UR19, URZ ;  /* 0x00000013223e72a5 */ /* 0x000fc4000f8e00ff */
[----:B------:R-:W-:Y:S02]  /*1af0*/  UIMAD UR60, UR25, UR60, UR31 ;  /* 0x0000003c193c72a4 */ /* 0x000fe4000f8e021f */
[----:B------:R-:W-:Y:S02]  /*1b00*/  UIADD3 UR25, UPT, UPT, UR36, 0x280, URZ ;  /* 0x0000028024197890 */ /* 0x000fe4000fffe0ff */
[----:B------:R-:W-:Y:S02]  /*1b10*/  UIMAD.WIDE.U32 UR66, UR53, UR55, URZ ;  /* 0x00000037354272a5 */ /* 0x000fe4000f8e00ff */
[----:B------:R-:W-:Y:S02]  /*1b20*/  UISETP.GT.U32.AND UP6, UPT, UR48, UR60, UPT ;  /* 0x0000003c3000728c */ /* 0x000fe4000bfc4070 */
[----:B------:R-:W-:Y:S01]  /*1b30*/  UIADD3 UR36, UPT, UPT, UR36, 0x1e0, URZ ;  /* 0x000001e024247890 */ /* 0x000fe2000fffe0ff */
[----:B------:R-:W4:Y:S03]  /*1b40*/  LDCU UR31, c[0x0][0x378] ;  /* 0x00006f00ff1f77ac */ /* 0x000f260008000800 */
[----:B------:R-:W-:-:S02]  /*1b50*/  @UP5 USEL UR36, UR36, UR25, !UP1 ;  /* 0x0000001924245287 */ /* 0x000fc4000c800000 */
[----:B------:R-:W-:Y:S01]  /*1b60*/  UISETP.GE.AND UP1, UPT, UR59, URZ, UPT ;  /* 0x000000ff3b00728c */ /* 0x000fe2000bf26270 */
[----:B------:R-:W-:Y:S02]  /*1b70*/  UMOV UR25, UR67 ;  /* 0x0000004300197c82 */ /* 0x000fe40008000000 */
[----:B------:R-:W-:Y:S02]  /*1b80*/  @!UP6 UIADD3 UR60, UPT, UPT, UR60, -UR48, URZ ;  /* 0x800000303c3ce290 */ /* 0x000fe4000fffe0ff */
[----:B------:R-:W-:Y:S02]  /*1b90*/  UIMAD UR55, UR25, UR46, UR55 ;  /* 0x0000002e193772a4 */ /* 0x000fe4000f8e0237 */
[----:B------:R-:W-:Y:S02]  /*1ba0*/  UISETP.GT.U32.AND UP6, UPT, UR48, UR60, UPT ;  /* 0x0000003c3000728c */ /* 0x000fe4000bfc4070 */
[----:B------:R-:W-:Y:S02]  /*1bb0*/  UISETP.GT.U32.AND UP5, UPT, UR47, UR55, UPT ;  /* 0x000000372f00728c */ /* 0x000fe4000bfa4070 */
[----:B------:R-:W-:-:S02]  /*1bc0*/  USEL UR25, UR58, UR42, !UP4 ;  /* 0x0000002a3a197287 */ /* 0x000fc4000e000000 */
[----:B------:R-:W-:Y:S02]  /*1bd0*/  USEL UR19, UR34, UR19, !UP4 ;  /* 0x0000001322137287 */ /* 0x000fe4000e000000 */
[----:B----4-:R-:W-:Y:S02]  /*1be0*/  UIMAD.WIDE.U32 UR34, UR62, UR31, URZ ;  /* 0x0000001f3e2272a5 */ /* 0x010fe4000f8e00ff */
[----:B------:R-:W-:Y:S02]  /*1bf0*/  UIMAD UR31, UR63, UR31, URZ ;  /* 0x0000001f3f1f72a4 */ /* 0x000fe4000f8e02ff */
[----:B------:R-:W-:Y:S02]  /*1c00*/  @!UP6 UIADD3 UR60, UPT, UPT, UR60, -UR48, URZ ;  /* 0x800000303c3ce290 */ /* 0x000fe4000fffe0ff */
[----:B------:R-:W-:Y:S02]  /*1c10*/  @!UP5 UIADD3 UR55, UPT, UPT, UR55, -UR47, URZ ;  /* 0x8000002f3737d290 */ /* 0x000fe4000fffe0ff */
[----:B------:R-:W-:Y:S01]  /*1c20*/  UIMAD.WIDE.U32 UR62, UR25, UR19, UR38 ;  /* 0x00000013193e72a5 */ /* 0x000fe2000f8e0026 */
[----:B------:R-:W-:Y:S01]  /*1c30*/  R2UR UR19, R9 ;  /* 0x00000000091372ca */ /* 0x000fe200000e0000 */
[----:B------:R-:W-:Y:S01]  /*1c40*/  UISETP.GT.U32.AND UP5, UPT, UR47, UR55, UPT ;  /* 0x000000372f00728c */ /* 0x000fe2000bfa4070 */
[----:B------:R-:W-:Y:S01]  /*1c50*/  PRMT R9, RZ, 0x7610, R9 ;  /* 0x00007610ff097816 */ /* 0x000fe20000000009 */
[----:B------:R-:W-:-:S02]  /*1c60*/  @!UP1 UIADD3 UR60, UPT, UPT, -UR60, URZ, URZ ;  /* 0x000000ff3c3c9290 */ /* 0x000fc4000fffe1ff */
[----:B------:R-:W-:Y:S01]  /*1c70*/  UISETP.GE.AND UP1, UPT, UR57, URZ, UPT ;  /* 0x000000ff3900728c */ /* 0x000fe2000bf26270 */
[----:B------:R-:W-:Y:S01]  /*1c80*/  UMOV UR30, UR62 ;  /* 0x0000003e001e7c82 */ /* 0x000fe20008000000 */
[----:B------:R-:W-:Y:S01]  /*1c90*/  UMOV UR25, UR63 ;  /* 0x0000003f00197c82 */ /* 0x000fe20008000000 */
[----:B-1----:R-:W-:Y:S01]  /*1ca0*/  ISETP.LE.U32.AND P0, PT, R2, UR30, PT ;  /* 0x0000001e02007c0c */ /* 0x002fe2000bf03070 */
[----:B------:R-:W-:Y:S01]  /*1cb0*/  IMAD.U32 R2, RZ, RZ, UR25 ;  /* 0x00000019ff027e24 */ /* 0x000fe2000f8e00ff */
[----:B------:R-:W-:Y:S02]  /*1cc0*/  UISETP.NE.AND UP6, UPT, UR33, URZ, UPT ;  /* 0x000000ff2100728c */ /* 0x000fe4000bfc5270 */
[----:B------:R-:W-:Y:S02]  /*1cd0*/  @!UP5 UIADD3 UR55, UPT, UPT, UR55, -UR47, URZ ;  /* 0x8000002f3737d290 */ /* 0x000fe4000fffe0ff */
[----:B------:R-:W-:Y:S01]  /*1ce0*/  UISETP.NE.AND UP5, UPT, UR32, URZ, UPT ;  /* 0x000000ff2000728c */ /* 0x000fe2000bfa5270 */
[----:B------:R-:W-:Y:S01]  /*1cf0*/  ISETP.GE.U32.AND.EX P1, PT, R2, R3, PT, P0 ;  /* 0x000000030200720c */ /* 0x000fe20003f26100 */
[----:B------:R-:W-:Y:S01]  /*1d00*/  @!UP1 UIADD3 UR55, UPT, UPT, -UR55, URZ, URZ ;  /* 0x000000ff37379290 */ /* 0x000fe2000fffe1ff */
[----:B------:R-:W-:Y:S01]  /*1d10*/  PLOP3.LUT P0, PT, PT, PT, PT, 0x80, 0x8 ;  /* 0x000000000008781c */ /* 0x000fe20003f0f070 */
[----:B------:R-:W-:-:S02]  /*1d20*/  USEL UR60, UR52, UR60, !UP6 ;  /* 0x0000003c343c7287 */ /* 0x000fc4000f000000 */
[----:B------:R-:W-:Y:S02]  /*1d30*/  USEL UR55, UR49, UR55, !UP5 ;  /* 0x0000003731377287 */ /* 0x000fe4000e800000 */
[----:B------:R-:W-:Y:S02]  /*1d40*/  UIADD3 UR60, UPT, UPT, UR59, -UR60, URZ ;  /* 0x8000003c3b3c7290 */ /* 0x000fe4000fffe0ff */
[----:B------:R-:W-:Y:S02]  /*1d50*/  UIADD3 UR55, UPT, UPT, UR57, -UR55, URZ ;  /* 0x8000003739377290 */ /* 0x000fe4000fffe0ff */
[----:B------:R-:W-:Y:S02]  /*1d60*/  UIADD3 UR40, UPT, UPT, -UR40, URZ, URZ ;  /* 0x000000ff28287290 */ /* 0x000fe4000fffe1ff */
[----:B------:R-:W-:Y:S02]  /*1d70*/  UIMAD UR62, UR60, UR55, URZ ;  /* 0x000000373c3e72a4 */ /* 0x000fe4000f8e02ff */
[----:B------:R-:W-:Y:S01]  /*1d80*/  USEL UR60, UR55, UR60, !UP4 ;  /* 0x0000003c373c7287 */ /* 0x000fe2000e000000 */
[----:B------:R-:W-:Y:S01]  /*1d90*/  @P0 LOP3.LUT R11, R11, 0x2, RZ, 0xfc, !PT ;  /* 0x000000020b0b0812 */ /* 0x000fe200078efcff */
[----:B------:R-:W-:Y:S01]  /*1da0*/  UIADD3 UR19, UPT, UPT, -UR19, URZ, URZ ;  /* 0x000000ff13137290 */ /* 0x000fe2000fffe1ff */
[----:B------:R-:W-:Y:S01]  /*1db0*/  UMOV UR18, 0xffffffff ;  /* 0xffffffff00127882 */ /* 0x000fe20000000000 */
[----:B------:R-:W-:Y:S01]  /*1dc0*/  UMOV UR41, URZ ;  /* 0x000000ff00297c82 */ /* 0x000fe20008000000 */
[----:B------:R-:W-:-:S02]  /*1dd0*/  UIADD3 UR31, UPT, UPT, UR35, UR31, URZ ;  /* 0x0000001f231f7290 */ /* 0x000fc4000fffe0ff */
[----:B------:R-:W-:Y:S02]  /*1de0*/  USHF.R.S32.HI UR57, URZ, 0x1f, UR62 ;  /* 0x0000001fff397899 */ /* 0x000fe4000801143e */
[----:B------:R-:W-:Y:S02]  /*1df0*/  USHF.R.S32.HI UR55, URZ, 0x1f, UR60 ;  /* 0x0000001fff377899 */ /* 0x000fe4000801143c */
[----:B--2---:R-:W-:Y:S02]  /*1e00*/  UIMAD UR40, UR56, UR40, UR42 ;  /* 0x00000028382872a4 */ /* 0x004fe4000f8e022a */
[----:B---3--:R-:W-:Y:S01]  /*1e10*/  UIMAD UR19, UR54, UR19, UR58 ;  /* 0x00000013361372a4 */ /* 0x008fe2000f8e023a */
[----:B------:R-:W-:Y:S11]  /*1e20*/  BRA.U UP0, `(.L_x_12) ;  /* 0x0000000100347547 */ /* 0x000ff6000b800000 */
[----:B------:R-:W-:Y:S02]  /*1e30*/  UISETP.NE.AND UP0, UPT, UR21, 0x4, UPT ;  /* 0x000000041500788c */ /* 0x000fe4000bf05270 */
[----:B------:R-:W-:-:S04]  /*1e40*/  UISETP.NE.AND UP1, UPT, UR19, URZ, UPT ;  /* 0x000000ff1300728c */ /* 0x000fc8000bf25270 */
[----:B------:R-:W-:Y:S01]  /*1e50*/  PLOP3.LUT P0, PT, PT, PT, UP0, 0x80, 0x8 ;  /* 0x000000000008781c */ /* 0x000fe20003f0f008 */
[----:B------:R-:W-:-:S04]  /*1e60*/  UISETP.LT.U32.OR UP1, UPT, UR40, 0x2, !UP1 ;  /* 0x000000022800788c */ /* 0x000fc8000cf21470 */
[----:B------:R-:W-:Y:S01]  /*1e70*/  @UP0 ULOP3.LUT UR40, UR40, 0xfffffffe, URZ, 0xc0, !UPT ;  /* 0xfffffffe28280892 */ /* 0x000fe2000f8ec0ff */
[----:B------:R-:W-:Y:S01]  /*1e80*/  @UP0 UMOV UR19, 0x3 ;  /* 0x0000000300130882 */ /* 0x000fe20000000000 */
[----:B------:R-:W-:Y:S02]  /*1e90*/  USEL UR56, URZ, 0x1, !UP1 ;  /* 0x00000001ff387887 */ /* 0x000fe4000c800000 */
[----:B------:R-:W-:Y:S02]  /*1ea0*/  @UP0 USHF.L.U32 UR19, UR19, UR40, URZ ;  /* 0x0000002813130299 */ /* 0x000fe400080006ff */
[----:B------:R-:W-:-:S04]  /*1eb0*/  USEL UR54, URZ, 0x2, !UP1 ;  /* 0x00000002ff367887 */ /* 0x000fc8000c800000 */
[----:B------:R-:W-:Y:S01]  /*1ec0*/  UIADD3 UR54, UPT, UPT, UR56, UR54, URZ ;  /* 0x0000003638367290 */ /* 0x000fe2000fffe0ff */
[----:B------:R-:W-:-:S05]  /*1ed0*/  @P0 IMAD.U32 R2, RZ, RZ, UR19 ;  /* 0x00000013ff020e24 */ /* 0x000fca000f8e00ff */
[----:B------:R-:W-:Y:S01]  /*1ee0*/  IMAD.U32 R10, RZ, RZ, UR54 ;  /* 0x00000036ff0a7e24 */ /* 0x000fe2000f8e00ff */
[----:B------:R-:W-:-:S07]  /*1ef0*/  @P0 PRMT R9, R2, 0x7610, R9 ;  /* 0x0000761002090816 */ /* 0x000fce0000000009 */
.L_x_12:
[----:B------:R-:W-:Y:S01]  /*1f00*/  UMOV UR63, UR57 ;  /* 0x00000039003f7c82 */ /* 0x000fe20008000000 */
[----:B------:R-:W-:Y:S01]  /*1f10*/  UMOV UR61, UR55 ;  /* 0x00000037003d7c82 */ /* 0x000fe20008000000 */
[----:B------:R-:W-:Y:S01]  /*1f20*/  IMAD.U32 R14, RZ, RZ, UR62 ;  /* 0x0000003eff0e7e24 */ /* 0x000fe2000f8e00ff */
[----:B------:R-:W-:Y:S01]  /*1f30*/  MOV R12, UR60 ;  /* 0x0000003c000c7c02 */ /* 0x000fe20008000f00 */
[----:B------:R-:W-:Y:S01]  /*1f40*/  IMAD.U32 R15, RZ, RZ, UR63 ;  /* 0x0000003fff0f7e24 */ /* 0x000fe2000f8e00ff */
[----:B------:R-:W-:Y:S01]  /*1f50*/  MOV R13, UR61 ;  /* 0x0000003d000d7c02 */ /* 0x000fe20008000f00 */
[----:B------:R-:W-:Y:S01]  /*1f60*/  UMOV UR40, URZ ;  /* 0x000000ff00287c82 */ /* 0x000fe20008000000 */
[----:B------:R-:W-:Y:S01]  /*1f70*/  UMOV UR19, 0xffffffff ;  /* 0xffffffff00137882 */ /* 0x000fe20000000000 */
[----:B------:R-:W-:Y:S05]  /*1f80*/  @P1 BRA P3, `(.L_x_13) ;  /* 0x0000001400f01947 */ /* 0x000fea0001800000 */
[----:B------:R-:W-:Y:S01]  /*1f90*/  IMAD.U32 R3, RZ, RZ, UR25 ;  /* 0x00000019ff037e24 */ /* 0x000fe2000f8e00ff */
[----:B------:R-:W-:Y:S01]  /*1fa0*/  ISETP.LE.U32.AND P0, PT, R14, UR30, PT ;  /* 0x0000001e0e007c0c */ /* 0x000fe2000bf03070 */
[----:B------:R-:W-:Y:S01]  /*1fb0*/  UMOV UR41, URZ ;  /* 0x000000ff00297c82 */ /* 0x000fe20008000000 */
[----:B------:R-:W-:Y:S01]  /*1fc0*/  UMOV UR40, URZ ;  /* 0x000000ff00287c82 */ /* 0x000fe20008000000 */
[----:B------:R-:W-:Y:S01]  /*1fd0*/  IMAD.MOV.U32 R21, RZ, RZ, RZ ;  /* 0x000000ffff157224 */ /* 0x000fe200078e00ff */
[----:B------:R-:W-:-:S13]  /*1fe0*/  ISETP.GE.U32.AND.EX P0, PT, R3, R15, PT, P0 ;  /* 0x0000000f0300720c */ /* 0x000fda0003f06100 */
[----:B------:R-:W-:Y:S05]  /*1ff0*/  @!P0 BRA `(.L_x_14) ;  /* 0x0000001000b48947 */ /* 0x000fea0003800000 */
[----:B------:R-:W-:Y:S02]  /*2000*/  VIADD R2, R8, 0x20 ;  /* 0x0000002008027836 */ /* 0x000fe40000000000 */
[----:B------:R-:W-:Y:S02]  /*2010*/  IMAD.MOV.U32 R15, RZ, RZ, R8 ;  /* 0x000000ffff0f7224 */ /* 0x000fe400078e0008 */
[----:B-----5:R-:W-:Y:S01]  /*2020*/  IMAD.MOV.U32 R16, RZ, RZ, R7 ;  /* 0x000000ffff107224 */ /* 0x020fe200078e0007 */
[----:B------:R-:W-:Y:S02]  /*2030*/  ISETP.GE.AND P0, PT, R2, UR45, PT ;  /* 0x0000002d02007c0c */ /* 0x000fe4000bf06270 */
[----:B------:R-:W-:-:S11]  /*2040*/  MOV R2, R6 ;  /* 0x0000000600027202 */ /* 0x000fd60000000f00 */
[----:B------:R-:W1:Y:S01]  /*2050*/  @!P0 LDC.64 R20, c[0x0][0xbf0] ;  /* 0x0002fc00ff148b82 */ /* 0x000e620000000a00 */
[----:B------:R-:W-:Y:S02]  /*2060*/  UIADD3 UR19, UP1, UPT, UR10, -0x1, URZ ;  /* 0xffffffff0a137890 */ /* 0x000fe4000ff3e0ff */
[----:B------:R-:W-:Y:S01]  /*2070*/  UIADD3 UR12, UP0, UPT, UR12, -0x1, URZ ;  /* 0xffffffff0c0c7890 */ /* 0x000fe2000ff1e0ff */
[----:B------:R-:W-:Y:S01]  /*2080*/  BSSY.RECONVERGENT B0, `(.L_x_15) ;  /* 0x0000051000007945 */ /* 0x000fe20003800200 */
[----:B------:R-:W-:Y:S01]  /*2090*/  UIADD3.X UR40, UPT, UPT, UR11, -0x1, URZ, UP1, !UPT ;  /* 0xffffffff0b287890 */ /* 0x000fe20008ffe4ff */
[----:B-1----:R-:W-:-:S05]  /*20a0*/  @!P0 IMAD.WIDE.U32 R20, R15, 0xc, R20 ;  /* 0x0000000c0f148825 */ /* 0x002fca00078e0014 */
[----:B------:R1:W5:Y:S04]  /*20b0*/  @!P0 LDG.E R6, desc[UR50][R20.64+0x180] ;  /* 0x0001803214068981 */ /* 0x000368000c1e1900 */
[----:B------:R1:W5:Y:S01]  /*20c0*/  @!P0 LDG.E R7, desc[UR50][R20.64+0x184] ;  /* 0x0001843214078981 */ /* 0x000362000c1e1900 */
[----:B------:R-:W-:Y:S01]  /*20d0*/  ISETP.GE.AND P0, PT, R15, UR45, PT ;  /* 0x0000002d0f007c0c */ /* 0x000fe2000bf06270 */
[----:B------:R-:W-:Y:S01]  /*20e0*/  UIADD3.X UR13, UPT, UPT, UR13, -0x1, URZ, UP0, !UPT ;  /* 0xffffffff0d0d7890 */ /* 0x000fe200087fe4ff */
[----:B------:R-:W-:Y:S01]  /*20f0*/  HFMA2 R17, -RZ, RZ, 0, 0 ;  /* 0x00000000ff117431 */ /* 0x000fe200000001ff */
[----:B------:R-:W-:-:S10]  /*2100*/  MOV R18, 0x7fffffff ;  /* 0x7fffffff00127802 */ /* 0x000fd40000000f00 */
[----:B------:R-:W-:Y:S05]  /*2110*/  @P0 BRA `(.L_x_16) ;  /* 0x00000004001c0947 */ /* 0x000fea0003800000 */
[----:B------:R-:W-:Y:S01]  /*2120*/  IADD3 R3, P1, PT, R2, UR12, RZ ;  /* 0x0000000c02037c10 */ /* 0x000fe2000ff3e0ff */
[----:B------:R-:W-:Y:S01]  /*2130*/  UIADD3 UR10, UPT, UPT, URZ, -UR65, URZ ;  /* 0x80000041ff0a7290 */ /* 0x000fe2000fffe0ff */
[----:B------:R-:W-:Y:S01]  /*2140*/  IADD3 R14, P0, PT, R16, UR19, RZ ;  /* 0x00000013100e7c10 */ /* 0x000fe2000ff1e0ff */
[----:B------:R-:W-:Y:S01]  /*2150*/  UMOV UR54, URZ ;  /* 0x000000ff00367c82 */ /* 0x000fe20008000000 */
[----:B------:R-:W-:Y:S01]  /*2160*/  LEA.HI.X.SX32 R2, R2, UR13, 0x1, P1 ;  /* 0x0000000d02027c11 */ /* 0x000fe200088f0eff */
[----:B------:R-:W-:Y:S01]  /*2170*/  UIMAD UR10, UR10, UR48, URZ ;  /* 0x000000300a0a72a4 */ /* 0x000fe2000f8e02ff */
[----:B------:R-:W-:Y:S01]  /*2180*/  IADD3 R22, P1, PT, R3, UR9, RZ ;  /* 0x0000000903167c10 */ /* 0x000fe2000ff3e0ff */
[----:B------:R-:W-:Y:S01]  /*2190*/  UMOV UR55, UR65 ;  /* 0x0000004100377c82 */ /* 0x000fe20008000000 */
[----:B------:R-:W-:Y:S01]  /*21a0*/  LEA.HI.X.SX32 R13, R16, UR40, 0x1, P0 ;  /* 0x00000028100d7c11 */ /* 0x000fe200080f0eff */
[----:B------:R-:W-:Y:S01]  /*21b0*/  UIMAD.WIDE.U32 UR10, UR65, UR10, UR54 ;  /* 0x0000000a410a72a5 */ /* 0x000fe2000f8e0036 */
[----:B------:R-:W-:Y:S01]  /*21c0*/  IADD3 R17, P0, PT, R14, UR7, RZ ;  /* 0x000000070e117c10 */ /* 0x000fe2000ff1e0ff */
[----:B------:R-:W-:-:S04]  /*21d0*/  IMAD.X R12, RZ, RZ, R2, P1 ;  /* 0x000000ffff0c7224 */ /* 0x000fc800008e0602 */
[----:B-1----:R-:W-:-:S04]  /*21e0*/  IMAD.WIDE.U32 R20, R12, UR14, RZ ;  /* 0x0000000e0c147c25 */ /* 0x002fc8000f8e00ff */
[----:B------:R-:W-:Y:S02]  /*21f0*/  IMAD.X R16, RZ, RZ, R13, P0 ;  /* 0x000000ffff107224 */ /* 0x000fe400000e060d */
[----:B------:R-:W-:-:S04]  /*2200*/  IMAD.WIDE.U32 R20, P1, R22, UR15, R20 ;  /* 0x0000000f16147c25 */ /* 0x000fc8000f820014 */
[----:B------:R-:W-:-:S04]  /*2210*/  IMAD.WIDE.U32 R18, R16, UR4, RZ ;  /* 0x0000000410127c25 */ /* 0x000fc8000f8e00ff */
[----:B------:R-:W-:-:S04]  /*2220*/  IMAD.WIDE.U32 R22, R22, UR14, RZ ;  /* 0x0000000e16167c25 */ /* 0x000fc8000f8e00ff */
[----:B------:R-:W-:-:S04]  /*2230*/  IMAD.WIDE.U32 R18, P0, R17, UR5, R18 ;  /* 0x0000000511127c25 */ /* 0x000fc8000f800012 */
[----:B------:R-:W-:-:S04]  /*2240*/  IMAD.WIDE.U32 R24, R17, UR4, RZ ;  /* 0x0000000411187c25 */ /* 0x000fc8000f8e00ff */
[----:B------:R-:W-:Y:S01]  /*2250*/  IMAD.X R27, RZ, RZ, RZ, P1 ;  /* 0x000000ffff1b7224 */ /* 0x000fe200008e06ff */
[----:B------:R-:W-:Y:S01]  /*2260*/  IADD3 RZ, P1, PT, R23, R20, RZ ;  /* 0x0000001417ff7210 */ /* 0x000fe20007f3e0ff */
[----:B------:R-:W-:Y:S02]  /*2270*/  IMAD.MOV.U32 R26, RZ, RZ, R21 ;  /* 0x000000ffff1a7224 */ /* 0x000fe400078e0015 */
[----:B------:R-:W-:Y:S01]  /*2280*/  IMAD.X R23, RZ, RZ, RZ, P0 ;  /* 0x000000ffff177224 */ /* 0x000fe200000e06ff */
[----:B------:R-:W-:Y:S01]  /*2290*/  IADD3 RZ, P0, PT, R25, R18, RZ ;  /* 0x0000001219ff7210 */ /* 0x000fe20007f1e0ff */
[----:B------:R-:W-:Y:S01]  /*22a0*/  IMAD.WIDE.U32.X R26, R12, UR15, R26, P1 ;  /* 0x0000000f0c1a7c25 */ /* 0x000fe200088e041a */
[----:B------:R-:W-:-:S03]  /*22b0*/  PLOP3.LUT P1, PT, PT, PT, UP3, 0x80, 0x8 ;  /* 0x000000000008781c */ /* 0x000fc60003f2f038 */
[----:B------:R-:W-:Y:S01]  /*22c0*/  IMAD.MOV.U32 R22, RZ, RZ, R19 ;  /* 0x000000ffff167224 */ /* 0x000fe200078e0013 */
[----:B------:R-:W-:Y:S02]  /*22d0*/  SEL R3, R3, R26, !P1 ;  /* 0x0000001a03037207 */ /* 0x000fe40004800000 */
[----:B------:R-:W-:Y:S01]  /*22e0*/  SEL R2, R2, R27, !P1 ;  /* 0x0000001b02027207 */ /* 0x000fe20004800000 */
[----:B------:R-:W-:Y:S01]  /*22f0*/  IMAD.WIDE.U32.X R16, R16, UR5, R22, P0 ;  /* 0x0000000510107c25 */ /* 0x000fe200080e0416 */
[----:B------:R-:W-:Y:S02]  /*2300*/  PLOP3.LUT P0, PT, PT, PT, UP2, 0x80, 0x8 ;  /* 0x000000000008781c */ /* 0x000fe40003f0f028 */
[----:B------:R-:W-:Y:S02]  /*2310*/  SHF.R.U64 R2, R3, UR8, R2 ;  /* 0x0000000803027c19 */ /* 0x000fe40008001202 */
[----:B------:R-:W-:Y:S02]  /*2320*/  SEL R14, R14, R16, !P0 ;  /* 0x000000100e0e7207 */ /* 0x000fe40004000000 */
[----:B------:R-:W-:-:S02]  /*2330*/  SEL R13, R13, R17, !P0 ;  /* 0x000000110d0d7207 */ /* 0x000fc40004000000 */
[----:B------:R-:W-:Y:S02]  /*2340*/  IADD3 R12, PT, PT, R5, -0x1, R2 ;  /* 0xffffffff050c7810 */ /* 0x000fe40007ffe002 */
[----:B------:R-:W-:Y:S02]  /*2350*/  SHF.R.U64 R3, R14, UR6, R13 ;  /* 0x000000060e037c19 */ /* 0x000fe4000800120d */
[----:B------:R-:W-:Y:S02]  /*2360*/  IABS R2, R5 ;  /* 0x0000000500027213 */ /* 0x000fe40000000000 */
[----:B------:R-:W-:Y:S02]  /*2370*/  IADD3 R3, PT, PT, R4, -0x1, R3 ;  /* 0xffffffff04037810 */ /* 0x000fe40007ffe003 */
[----:B------:R-:W-:Y:S01]  /*2380*/  IABS R17, R12 ;  /* 0x0000000c00117213 */ /* 0x000fe20000000000 */
[----:B------:R-:W-:Y:S01]  /*2390*/  IMAD.MOV R2, RZ, RZ, -R2 ;  /* 0x000000ffff027224 */ /* 0x000fe200078e0a02 */
[----:B------:R-:W-:-:S02]  /*23a0*/  IABS R13, R3 ;  /* 0x00000003000d7213 */ /* 0x000fc40000000000 */
[----:B------:R-:W-:Y:S01]  /*23b0*/  ISETP.GE.AND P4, PT, R12, RZ, PT ;  /* 0x000000ff0c00720c */ /* 0x000fe20003f86270 */
[----:B------:R-:W-:Y:S01]  /*23c0*/  IMAD.HI.U32 R16, R17, UR11, RZ ;  /* 0x0000000b11107c27 */ /* 0x000fe2000f8e00ff */
[----:B------:R-:W-:-:S03]  /*23d0*/  ISETP.GE.AND P3, PT, R3, RZ, PT ;  /* 0x000000ff0300720c */ /* 0x000fc60003f66270 */
[----:B------:R-:W-:-:S04]  /*23e0*/  IMAD.HI.U32 R14, R13, UR53, RZ ;  /* 0x000000350d0e7c27 */ /* 0x000fc8000f8e00ff */
[----:B------:R-:W-:Y:S02]  /*23f0*/  IMAD R2, R16, R2, R17 ;  /* 0x0000000210027224 */ /* 0x000fe400078e0211 */
[----:B------:R-:W-:Y:S02]  /*2400*/  IMAD R17, R14, UR46, R13 ;  /* 0x0000002e0e117c24 */ /* 0x000fe4000f8e020d */
[----:B------:R-:W-:Y:S01]  /*2410*/  IMAD.U32 R13, RZ, RZ, UR52 ;  /* 0x00000034ff0d7e24 */ /* 0x000fe2000f8e00ff */
[----:B------:R-:W-:Y:S02]  /*2420*/  ISETP.LT.U32.AND P1, PT, R2, UR48, PT ;  /* 0x0000003002007c0c */ /* 0x000fe4000bf21070 */
[----:B------:R-:W-:-:S11]  /*2430*/  ISETP.LT.U32.AND P0, PT, R17, UR47, PT ;  /* 0x0000002f11007c0c */ /* 0x000fd6000bf01070 */
[----:B------:R-:W-:Y:S02]  /*2440*/  @!P1 VIADD R2, R2, -UR48 ;  /* 0x8000003002029c36 */ /* 0x000fe40008000000 */
[----:B------:R-:W-:-:S03]  /*2450*/  @!P0 VIADD R17, R17, -UR47 ;  /* 0x8000002f11118c36 */ /* 0x000fc60008000000 */
[----:B------:R-:W-:Y:S02]  /*2460*/  ISETP.LT.U32.AND P1, PT, R2, UR48, PT ;  /* 0x0000003002007c0c */ /* 0x000fe4000bf21070 */
[----:B------:R-:W-:-:S11]  /*2470*/  ISETP.LT.U32.AND P0, PT, R17, UR47, PT ;  /* 0x0000002f11007c0c */ /* 0x000fd6000bf01070 */
[----:B------:R-:W-:Y:S01]  /*2480*/  @!P1 VIADD R2, R2, -UR48 ;  /* 0x8000003002029c36 */ /* 0x000fe20008000000 */
[----:B------:R-:W-:Y:S01]  /*2490*/  PLOP3.LUT P1, PT, PT, PT, UP6, 0x80, 0x8 ;  /* 0x000000000008781c */ /* 0x000fe20003f2f068 */
[----:B------:R-:W-:Y:S01]  /*24a0*/  @!P0 VIADD R17, R17, -UR47 ;  /* 0x8000002f11118c36 */ /* 0x000fe20008000000 */
[----:B------:R-:W-:Y:S01]  /*24b0*/  PLOP3.LUT P0, PT, PT, PT, UP5, 0x80, 0x8 ;  /* 0x000000000008781c */ /* 0x000fe20003f0f058 */
[----:B------:R-:W-:Y:S02]  /*24c0*/  IMAD.MOV.U32 R14, RZ, RZ, R2 ;  /* 0x000000ffff0e7224 */ /* 0x000fe400078e0002 */
[----:B------:R-:W-:Y:S02]  /*24d0*/  IMAD.U32 R2, RZ, RZ, UR49 ;  /* 0x00000031ff027e24 */ /* 0x000fe4000f8e00ff */
[----:B------:R-:W-:Y:S02]  /*24e0*/  @!P4 IMAD.MOV R14, RZ, RZ, -R14 ;  /* 0x000000ffff0ec224 */ /* 0x000fe400078e0a0e */
[----:B------:R-:W-:-:S03]  /*24f0*/  @!P3 IMAD.MOV R17, RZ, RZ, -R17 ;  /* 0x000000ffff11b224 */ /* 0x000fc600078e0a11 */
[----:B------:R-:W-:Y:S02]  /*2500*/  SEL R13, R13, R14, !P1 ;  /* 0x0000000e0d0d7207 */ /* 0x000fe40004800000 */
[----:B------:R-:W-:Y:S02]  /*2510*/  SEL R2, R2, R17, !P0 ;  /* 0x0000001102027207 */ /* 0x000fe40004000000 */
[----:B------:R-:W-:Y:S01]  /*2520*/  PLOP3.LUT P0, PT, PT, PT, UP4, 0x80, 0x8 ;  /* 0x000000000008781c */ /* 0x000fe20003f0f048 */
[----:B------:R-:W-:Y:S02]  /*2530*/  IMAD.IADD R13, R12, 0x1, -R13 ;  /* 0x000000010c0d7824 */ /* 0x000fe400078e0a0d */
[----:B------:R-:W-:-:S04]  /*2540*/  IMAD.IADD R2, R3, 0x1, -R2 ;  /* 0x0000000103027824 */ /* 0x000fc800078e0a02 */
[----:B------:R-:W-:Y:S01]  /*2550*/  IMAD R18, R13, R2, RZ ;  /* 0x000000020d127224 */ /* 0x000fe200078e02ff */
[----:B------:R-:W-:-:S04]  /*2560*/  SEL R12, R2, R13, !P0 ;  /* 0x0000000d020c7207 */ /* 0x000fc80004000000 */
[----:B------:R-:W-:Y:S02]  /*2570*/  SHF.R.S32.HI R13, RZ, 0x1f, R12 ;  /* 0x0000001fff0d7819 */ /* 0x000fe4000001140c */
[----:B------:R-:W-:Y:S02]  /*2580*/  SHF.R.S32.HI R17, RZ, 0x1f, R18 ;  /* 0x0000001fff117819 */ /* 0x000fe40000011412 */
.L_x_16:
[----:B------:R-:W-:Y:S05]  /*2590*/  BSYNC.RECONVERGENT B0 ;  /* 0x0000000000007941 */ /* 0x000fea0003800200 */
.L_x_15:
[----:B------:R-:W2:Y:S01]  /*25a0*/  SHFL.UP PT, R3, R18, 0x1, RZ ;  /* 0x0420000012037989 */ /* 0x000ea200000e00ff */
[C---:B------:R-:W-:Y:S02]  /*25b0*/  ISETP.NE.AND P6, PT, R8.reuse, RZ, PT ;  /* 0x000000ff0800720c */ /* 0x040fe40003fc5270 */
[C---:B------:R-:W-:Y:S01]  /*25c0*/  ISETP.GE.U32.AND P1, PT, R8.reuse, 0x2, PT ;  /* 0x000000020800780c */ /* 0x040fe20003f26070 */
[----:B------:R-:W3:Y:S01]  /*25d0*/  SHFL.UP PT, R2, R17, 0x1, RZ ;  /* 0x0420000011027989 */ /* 0x000ee200000e00ff */
[C---:B------:R-:W-:Y:S02]  /*25e0*/  ISETP.GE.U32.AND P3, PT, R8.reuse, 0x4, PT ;  /* 0x000000040800780c */ /* 0x040fe40003f66070 */
[C---:B------:R-:W-:Y:S02]  /*25f0*/  ISETP.GE.U32.AND P4, PT, R8.reuse, 0x8, PT ;  /* 0x000000080800780c */ /* 0x040fe40003f86070 */
[----:B------:R-:W-:Y:S02]  /*2600*/  ISETP.GE.U32.AND P5, PT, R8, 0x10, PT ;  /* 0x000000100800780c */ /* 0x000fe40003fa6070 */
[----:B--2---:R-:W-:-:S02]  /*2610*/  SEL R3, R3, RZ, P6 ;  /* 0x000000ff03037207 */ /* 0x004fc40003000000 */
[----:B---3--:R-:W-:Y:S02]  /*2620*/  SEL R2, R2, RZ, P6 ;  /* 0x000000ff02027207 */ /* 0x008fe40003000000 */
[----:B------:R-:W-:-:S05]  /*2630*/  IADD3 R3, P0, PT, R3, R18, RZ ;  /* 0x0000001203037210 */ /* 0x000fca0007f1e0ff */
[----:B------:R-:W-:Y:S01]  /*2640*/  IMAD.X R2, R2, 0x1, R17, P0 ;  /* 0x0000000102027824 */ /* 0x000fe200000e0611 */
[----:B------:R-:W2:Y:S04]  /*2650*/  SHFL.UP PT, R14, R3, 0x2, RZ ;  /* 0x04400000030e7989 */ /* 0x000ea800000e00ff */
[----:B------:R-:W3:Y:S01]  /*2660*/  SHFL.UP PT, R16, R2, 0x2, RZ ;  /* 0x0440000002107989 */ /* 0x000ee200000e00ff */
[----:B--2---:R-:W-:-:S04]  /*2670*/  SEL R14, R14, RZ, P1 ;  /* 0x000000ff0e0e7207 */ /* 0x004fc80000800000 */
[----:B------:R-:W-:Y:S02]  /*2680*/  IADD3 R14, P0, PT, R14, R3, RZ ;  /* 0x000000030e0e7210 */ /* 0x000fe40007f1e0ff */
[----:B---3--:R-:W-:-:S05]  /*2690*/  SEL R19, R16, RZ, P1 ;  /* 0x000000ff10137207 */ /* 0x008fca0000800000 */
[----:B------:R-:W-:Y:S02]  /*26a0*/  IMAD.X R16, R19, 0x1, R2, P0 ;  /* 0x0000000113107824 */ /* 0x000fe400000e0602 */
[----:B------:R-:W2:Y:S04]  /*26b0*/  SHFL.UP PT, R19, R14, 0x4, RZ ;  /* 0x048000000e137989 */ /* 0x000ea800000e00ff */
[----:B-1----:R-:W1:Y:S01]  /*26c0*/  SHFL.UP PT, R20, R16, 0x4, RZ ;  /* 0x0480000010147989 */ /* 0x002e6200000e00ff */
[----:B--2---:R-:W-:-:S04]  /*26d0*/  SEL R19, R19, RZ, P3 ;  /* 0x000000ff13137207 */ /* 0x004fc80001800000 */
[----:B------:R-:W-:Y:S02]  /*26e0*/  IADD3 R19, P0, PT, R19, R14, RZ ;  /* 0x0000000e13137210 */ /* 0x000fe40007f1e0ff */
[----:B-1----:R-:W-:-:S03]  /*26f0*/  SEL R3, R20, RZ, P3 ;  /* 0x000000ff14037207 */ /* 0x002fc60001800000 */
[----:B------:R-:W1:Y:S02]  /*2700*/  SHFL.UP PT, R20, R19, 0x8, RZ ;  /* 0x0500000013147989 */ /* 0x000e6400000e00ff */
[----:B------:R-:W-:-:S05]  /*2710*/  IMAD.X R2, R3, 0x1, R16, P0 ;  /* 0x0000000103027824 */ /* 0x000fca00000e0610 */
[----:B------:R-:W2:Y:S01]  /*2720*/  SHFL.UP PT, R3, R2, 0x8, RZ ;  /* 0x0500000002037989 */ /* 0x000ea200000e00ff */
[----:B-1----:R-:W-:-:S04]  /*2730*/  SEL R20, R20, RZ, P4 ;  /* 0x000000ff14147207 */ /* 0x002fc80002000000 */
[----:B------:R-:W-:Y:S02]  /*2740*/  IADD3 R14, P0, PT, R20, R19, RZ ;  /* 0x00000013140e7210 */ /* 0x000fe40007f1e0ff */
[----:B--2---:R-:W-:-:S03]  /*2750*/  SEL R3, R3, RZ, P4 ;  /* 0x000000ff03037207 */ /* 0x004fc60002000000 */
[----:B------:R-:W1:Y:S02]  /*2760*/  SHFL.UP PT, R21, R14, 0x10, RZ ;  /* 0x060000000e157989 */ /* 0x000e6400000e00ff */
[----:B------:R-:W-:-:S05]  /*2770*/  IMAD.X R16, R3, 0x1, R2, P0 ;  /* 0x0000000103107824 */ /* 0x000fca00000e0602 */
[----:B------:R-:W2:Y:S01]  /*2780*/  SHFL.UP PT, R3, R16, 0x10, RZ ;  /* 0x0600000010037989 */ /* 0x000ea200000e00ff */
[----:B-1----:R-:W-:-:S04]  /*2790*/  SEL R21, R21, RZ, P5 ;  /* 0x000000ff15157207 */ /* 0x002fc80002800000 */
[----:B------:R-:W-:Y:S02]  /*27a0*/  IADD3 R21, P0, PT, R21, R14, RZ ;  /* 0x0000000e15157210 */ /* 0x000fe40007f1e0ff */
[----:B--2---:R-:W-:-:S05]  /*27b0*/  SEL R3, R3, RZ, P5 ;  /* 0x000000ff03037207 */ /* 0x004fca0002800000 */
[----:B------:R-:W-:Y:S01]  /*27c0*/  IMAD.X R20, R3, 0x1, R16, P0 ;  /* 0x0000000103147824 */ /* 0x000fe200000e0610 */
[----:B------:R-:W-:Y:S01]  /*27d0*/  ISETP.LE.U32.AND P0, PT, R21, UR30, PT ;  /* 0x0000001e15007c0c */ /* 0x000fe2000bf03070 */
[----:B------:R-:W-:Y:S02]  /*27e0*/  IMAD.U32 R3, RZ, RZ, UR25 ;  /* 0x00000019ff037e24 */ /* 0x000fe4000f8e00ff */
[----:B------:R-:W-:Y:S02]  /*27f0*/  IMAD.MOV.U32 R16, RZ, RZ, R21 ;  /* 0x000000ffff107224 */ /* 0x000fe400078e0015 */
[----:B------:R-:W-:Y:S01]  /*2800*/  IMAD.MOV.U32 R19, RZ, RZ, R20 ;  /* 0x000000ffff137224 */ /* 0x000fe200078e0014 */
[----:B------:R-:W-:Y:S02]  /*2810*/  ISETP.GE.U32.AND.EX P0, PT, R3, R20, PT, P0 ;  /* 0x000000140300720c */ /* 0x000fe40003f06100 */
[----:B------:R-:W-:-:S11]  /*2820*/  CS2R R2, SRZ ;  /* 0x0000000000027805 */ /* 0x000fd6000001ff00 */
[----:B------:R-:W-:-:S04]  /*2830*/  VOTE.ANY R22, PT, !P0 ;  /* 0x0000000000167806 */ /* 0x000fc800040e0100 */
[----:B------:R-:W-:-:S13]  /*2840*/  ISETP.NE.AND P0, PT, R22, RZ, PT ;  /* 0x000000ff1600720c */ /* 0x000fda0003f05270 */
[----:B------:R-:W-:Y:S05]  /*2850*/  @P0 BRA `(.L_x_17) ;  /* 0x0000000800500947 */ /* 0x000fea0003800000 */
[----:B------:R-:W1:Y:S01]  /*2860*/  LDC R14, c[0x0][0xbe0] ;  /* 0x0002f800ff0e7b82 */ /* 0x000e620000000800 */
[----:B------:R-:W-:Y:S01]  /*2870*/  LOP3.LUT R11, R11, 0xfffffffe, RZ, 0xc0, !PT ;  /* 0xfffffffe0b0b7812 */ /* 0x000fe200078ec0ff */
[----:B------:R-:W2:Y:S01]  /*2880*/  LDCU UR45, c[0x0][0xbe8] ;  /* 0x00017d00ff2d77ac */ /* 0x000ea20008000800 */
[----:B------:R-:W3:Y:S01]  /*2890*/  LDCU.64 UR10, c[0x0][0xba8] ;  /* 0x00017500ff0a77ac */ /* 0x000ee20008000a00 */
[----:B------:R-:W4:Y:S01]  /*28a0*/  LDCU.64 UR8, c[0x0][0xbb0] ;  /* 0x00017600ff0877ac */ /* 0x000f220008000a00 */
[----:B------:R-:W1:Y:S02]  /*28b0*/  LDCU.128 UR4, c[0x0][0xbc0] ;  /* 0x00017800ff0477ac */ /* 0x000e640008000c00 */
[----:B-1----:R-:W-:-:S13]  /*28c0*/  ISETP.NE.AND P0, PT, R14, 0x1, PT ;  /* 0x000000010e00780c */ /* 0x002fda0003f05270 */
[----:B--234-:R-:W-:-:S07]  /*28d0*/  @P0 LOP3.LUT R11, R11, 0x1, RZ, 0xfc, !PT ;  /* 0x000000010b0b0812 */ /* 0x01cfce00078efcff */
.L_x_20:
[C---:B------:R-:W-:Y:S01]  /*28e0*/  VIADD R2, R15.reuse, 0x40 ;  /* 0x000000400f027836 */ /* 0x040fe20000000000 */
[----:B-----5:R-:W-:Y:S01]  /*28f0*/  MOV R19, R6 ;  /* 0x0000000600137202 */ /* 0x020fe20000000f00 */
[----:B------:R-:W-:Y:S02]  /*2900*/  VIADD R15, R15, 0x20 ;  /* 0x000000200f0f7836 */ /* 0x000fe40000000000 */
[----:B------:R-:W-:Y:S01]  /*2910*/  IMAD.MOV.U32 R16, RZ, RZ, R7 ;  /* 0x000000ffff107224 */ /* 0x000fe200078e0007 */
[----:B------:R-:W-:-:S13]  /*2920*/  ISETP.GE.AND P0, PT, R2, UR45, PT ;  /* 0x0000002d02007c0c */ /* 0x000fda000bf06270 */
[----:B------:R-:W1:Y:S01]  /*2930*/  @!P0 LDC.64 R22, c[0x0][0xbf0] ;  /* 0x0002fc00ff168b82 */ /* 0x000e620000000a00 */
[----:B------:R2:W3:Y:S01]  /*2940*/  SHFL.IDX PT, R2, R20, 0x1f, 0x1f ;  /* 0x03e01f0014027f89 */ /* 0x0004e200000e0000 */
[----:B------:R-:W-:Y:S01]  /*2950*/  BSSY.RECONVERGENT B0, `(.L_x_18) ;  /* 0x000005e000007945 */ /* 0x000fe20003800200 */
[----:B------:R-:W-:Y:S02]  /*2960*/  HFMA2 R17, -RZ, RZ, 0, 0 ;  /* 0x00000000ff117431 */ /* 0x000fe400000001ff */
[----:B------:R2:W4:Y:S01]  /*2970*/  SHFL.IDX PT, R3, R21, 0x1f, 0x1f ;  /* 0x03e01f0015037f89 */ /* 0x00052200000e0000 */
[----:B-1----:R-:W-:-:S05]  /*2980*/  @!P0 IMAD.WIDE.U32 R22, R15, 0xc, R22 ;  /* 0x0000000c0f168825 */ /* 0x002fca00078e0016 */
[----:B------:R2:W5:Y:S04]  /*2990*/  @!P0 LDG.E R6, desc[UR50][R22.64+0x180] ;  /* 0x0001803216068981 */ /* 0x000568000c1e1900 */
[----:B------:R2:W5:Y:S01]  /*29a0*/  @!P0 LDG.E R7, desc[UR50][R22.64+0x184] ;  /* 0x0001843216078981 */ /* 0x000562000c1e1900 */
[----:B------:R-:W-:Y:S02]  /*29b0*/  ISETP.GE.AND P0, PT, R15, UR45, PT ;  /* 0x0000002d0f007c0c */ /* 0x000fe4000bf06270 */
[----:B------:R-:W-:-:S11]  /*29c0*/  MOV R18, 0x7fffffff ;  /* 0x7fffffff00127802 */ /* 0x000fd60000000f00 */
[----:B---34-:R-:W-:Y:S05]  /*29d0*/  @P0 BRA `(.L_x_19) ;  /* 0x0000000400540947 */ /* 0x018fea0003800000 */
[----:B------:R-:W-:-:S04]  /*29e0*/  IADD3 R13, P0, PT, R19, UR12, RZ ;  /* 0x0000000c130d7c10 */ /* 0x000fc8000ff1e0ff */
[----:B------:R-:W-:Y:S02]  /*29f0*/  LEA.HI.X.SX32 R12, R19, UR13, 0x1, P0 ;  /* 0x0000000d130c7c11 */ /* 0x000fe400080f0eff */
[----:B------:R-:W-:-:S04]  /*2a00*/  IADD3 R19, P0, PT, R16, UR19, RZ ;  /* 0x0000001310137c10 */ /* 0x000fc8000ff1e0ff */
[----:B------:R-:W-:Y:S02]  /*2a10*/  LEA.HI.X.SX32 R18, R16, UR40, 0x1, P0 ;  /* 0x0000002810127c11 */ /* 0x000fe400080f0eff */
[----:B------:R-:W-:-:S05]  /*2a20*/  IADD3 R17, P0, PT, R13, UR9, RZ ;  /* 0x000000090d117c10 */ /* 0x000fca000ff1e0ff */
[----:B------:R-:W-:Y:S01]  /*2a30*/  IMAD.X R16, RZ, RZ, R12, P0 ;  /* 0x000000ffff107224 */ /* 0x000fe200000e060c */
[----:B--2---:R-:W-:Y:S01]  /*2a40*/  IADD3 R21, P0, PT, R19, UR7, RZ ;  /* 0x0000000713157c10 */ /* 0x004fe2000ff1e0ff */
[----:B------:R-:W-:-:S04]  /*2a50*/  IMAD.WIDE.U32 R30, R17, UR10, RZ ;  /* 0x0000000a111e7c25 */ /* 0x000fc8000f8e00ff */
[----:B------:R-:W-:-:S04]  /*2a60*/  IMAD.WIDE.U32 R28, R16, UR10, RZ ;  /* 0x0000000a101c7c25 */ /* 0x000fc8000f8e00ff */
[----:B------:R-:W-:Y:S02]  /*2a70*/  IMAD.X R20, RZ, RZ, R18, P0 ;  /* 0x000000ffff147224 */ /* 0x000fe400000e0612 */
[----:B------:R-:W-:-:S04]  /*2a80*/  IMAD.WIDE.U32 R28, P0, R17, UR11, R28 ;  /* 0x0000000b111c7c25 */ /* 0x000fc8000f80001c */
[----:B------:R-:W-:-:S04]  /*2a90*/  IMAD.WIDE.U32 R24, R20, UR4, RZ ;  /* 0x0000000414187c25 */ /* 0x000fc8000f8e00ff */
[----:B------:R-:W-:Y:S02]  /*2aa0*/  IMAD.X R27, RZ, RZ, RZ, P0 ;  /* 0x000000ffff1b7224 */ /* 0x000fe400000e06ff */
[----:B------:R-:W-:-:S04]  /*2ab0*/  IMAD.WIDE.U32 R24, P0, R21, UR5, R24 ;  /* 0x0000000515187c25 */ /* 0x000fc8000f800018 */
[----:B------:R-:W-:Y:S01]  /*2ac0*/  IMAD.X R23, RZ, RZ, RZ, P0 ;  /* 0x000000ffff177224 */ /* 0x000fe200000e06ff */
[----:B------:R-:W-:Y:S01]  /*2ad0*/  IADD3 RZ, P0, PT, R31, R28, RZ ;  /* 0x0000001c1fff7210 */ /* 0x000fe20007f1e0ff */
[----:B------:R-:W-:Y:S02]  /*2ae0*/  IMAD.MOV.U32 R26, RZ, RZ, R29 ;  /* 0x000000ffff1a7224 */ /* 0x000fe400078e001d */
[----:B------:R-:W-:Y:S02]  /*2af0*/  IMAD.MOV.U32 R22, RZ, RZ, R25 ;  /* 0x000000ffff167224 */ /* 0x000fe400078e0019 */
[----:B------:R-:W-:-:S04]  /*2b00*/  IMAD.WIDE.U32.X R16, R16, UR11, R26, P0 ;  /* 0x0000000b10107c25 */ /* 0x000fc800080e041a */
[----:B------:R-:W-:-:S05]  /*2b10*/  IMAD.WIDE.U32 R26, R21, UR4, RZ ;  /* 0x00000004151a7c25 */ /* 0x000fca000f8e00ff */
[----:B------:R-:W-:-:S05]  /*2b20*/  IADD3 RZ, P0, PT, R27, R24, RZ ;  /* 0x000000181bff7210 */ /* 0x000fca0007f1e0ff */
[----:B------:R-:W-:Y:S01]  /*2b30*/  IMAD.WIDE.U32.X R20, R20, UR5, R22, P0 ;  /* 0x0000000514147c25 */ /* 0x000fe200080e0416 */
[----:B------:R-:W-:-:S04]  /*2b40*/  ISETP.NE.U32.AND P0, PT, RZ, UR10, PT ;  /* 0x0000000aff007c0c */ /* 0x000fc8000bf05070 */
[----:B------:R-:W-:-:S04]  /*2b50*/  ISETP.NE.AND.EX P0, PT, RZ, UR11, PT, P0 ;  /* 0x0000000bff007c0c */ /* 0x000fc8000bf05300 */
[----:B------:R-:W-:Y:S02]  /*2b60*/  SEL R13, R13, R16, !P0 ;  /* 0x000000100d0d7207 */ /* 0x000fe40004000000 */
[----:B------:R-:W-:Y:S02]  /*2b70*/  SEL R12, R12, R17, !P0 ;  /* 0x000000110c0c7207 */ /* 0x000fe40004000000 */
[----:B------:R-:W-:Y:S02]  /*2b80*/  ISETP.NE.U32.AND P0, PT, RZ, UR4, PT ;  /* 0x00000004ff007c0c */ /* 0x000fe4000bf05070 */
[----:B------:R-:W-:Y:S02]  /*2b90*/  SHF.R.U64 R12, R13, UR8, R12 ;  /* 0x000000080d0c7c19 */ /* 0x000fe4000800120c */
[----:B------:R-:W-:-:S04]  /*2ba0*/  ISETP.NE.AND.EX P0, PT, RZ, UR5, PT, P0 ;  /* 0x00000005ff007c0c */ /* 0x000fc8000bf05300 */
[----:B------:R-:W-:Y:S02]  /*2bb0*/  SEL R16, R18, R21, !P0 ;  /* 0x0000001512107207 */ /* 0x000fe40004000000 */
[-C--:B------:R-:W-:Y:S02]  /*2bc0*/  IABS R18, R5.reuse ;  /* 0x0000000500127213 */ /* 0x080fe40000000000 */
[----:B------:R-:W-:Y:S02]  /*2bd0*/  SEL R19, R19, R20, !P0 ;  /* 0x0000001413137207 */ /* 0x000fe40004000000 */
[----:B------:R-:W1:Y:S01]  /*2be0*/  I2F.RP R21, R18 ;  /* 0x0000001200157306 */ /* 0x000e620000209400 */
[----:B------:R-:W-:Y:S02]  /*2bf0*/  IADD3 R20, PT, PT, R5, -0x1, R12 ;  /* 0xffffffff05147810 */ /* 0x000fe40007ffe00c */
[----:B------:R-:W-:Y:S02]  /*2c00*/  IABS R12, R5 ;  /* 0x00000005000c7213 */ /* 0x000fe40000000000 */
[----:B------:R-:W-:-:S02]  /*2c10*/  IABS R13, R20 ;  /* 0x00000014000d7213 */ /* 0x000fc40000000000 */
[----:B------:R-:W-:Y:S01]  /*2c20*/  SHF.R.U64 R19, R19, UR6, R16 ;  /* 0x0000000613137c19 */ /* 0x000fe20008001210 */
[----:B------:R-:W-:-:S03]  /*2c30*/  IMAD.MOV R12, RZ, RZ, -R12 ;  /* 0x000000ffff0c7224 */ /* 0x000fc600078e0a0c */
[----:B------:R-:W-:Y:S01]  /*2c40*/  IADD3 R19, PT, PT, R4, -0x1, R19 ;  /* 0xffffffff04137810 */ /* 0x000fe20007ffe013 */
[----:B-1----:R-:W1:Y:S02]  /*2c50*/  MUFU.RCP R22, R21 ;  /* 0x0000001500167308 */ /* 0x002e640000001000 */
[----:B-1----:R-:W-:-:S06]  /*2c60*/  VIADD R22, R22, 0xffffffe ;  /* 0x0ffffffe16167836 */ /* 0x002fcc0000000000 */
[----:B------:R-:W1:Y:S02]  /*2c70*/  F2I.FTZ.U32.TRUNC.NTZ R23, R22 ;  /* 0x0000001600177305 */ /* 0x000e64000021f000 */
[----:B-1----:R-:W-:Y:S02]  /*2c80*/  IMAD.MOV R17, RZ, RZ, -R23 ;  /* 0x000000ffff117224 */ /* 0x002fe400078e0a17 */
[----:B------:R-:W-:Y:S02]  /*2c90*/  IMAD.MOV.U32 R22, RZ, RZ, RZ ;  /* 0x000000ffff167224 */ /* 0x000fe400078e00ff */
[----:B------:R-:W-:-:S04]  /*2ca0*/  IMAD R17, R17, R18, RZ ;  /* 0x0000001211117224 */ /* 0x000fc800078e02ff */
[----:B------:R-:W-:-:S06]  /*2cb0*/  IMAD.HI.U32 R17, R23, R17, R22 ;  /* 0x0000001117117227 */ /* 0x000fcc00078e0016 */
[----:B------:R-:W-:-:S04]  /*2cc0*/  IMAD.HI.U32 R17, R17, R13, RZ ;  /* 0x0000000d11117227 */ /* 0x000fc800078e00ff */
[----:B------:R-:W-:Y:S01]  /*2cd0*/  IMAD R21, R17, R12, R13 ;  /* 0x0000000c11157224 */ /* 0x000fe200078e020d */
[----:B------:R-:W-:Y:S02]  /*2ce0*/  IABS R17, R4 ;  /* 0x0000000400117213 */ /* 0x000fe40000000000 */
[----:B------:R-:W-:Y:S02]  /*2cf0*/  IABS R13, R19 ;  /* 0x00000013000d7213 */ /* 0x000fe40000000000 */
[----:B------:R-:W1:Y:S01]  /*2d00*/  I2F.RP R24, R17 ;  /* 0x0000001100187306 */ /* 0x000e620000209400 */
[----:B------:R-:W-:-:S13]  /*2d10*/  ISETP.GT.U32.AND P0, PT, R18, R21, PT ;  /* 0x000000151200720c */ /* 0x000fda0003f04070 */
[----:B------:R-:W-:Y:S01]  /*2d20*/  @!P0 IMAD.IADD R21, R21, 0x1, -R18 ;  /* 0x0000000115158824 */ /* 0x000fe200078e0a12 */
[----:B-1----:R-:W1:Y:S02]  /*2d30*/  MUFU.RCP R22, R24 ;  /* 0x0000001800167308 */ /* 0x002e640000001000 */
[----:B-1----:R-:W-:-:S06]  /*2d40*/  VIADD R22, R22, 0xffffffe ;  /* 0x0ffffffe16167836 */ /* 0x002fcc0000000000 */
[----:B------:R-:W1:Y:S02]  /*2d50*/  F2I.FTZ.U32.TRUNC.NTZ R23, R22 ;  /* 0x0000001600177305 */ /* 0x000e64000021f000 */
[----:B-1----:R-:W-:Y:S02]  /*2d60*/  IMAD.MOV R12, RZ, RZ, -R23 ;  /* 0x000000ffff0c7224 */ /* 0x002fe400078e0a17 */
[----:B------:R-:W-:Y:S02]  /*2d70*/  IMAD.MOV.U32 R22, RZ, RZ, RZ ;  /* 0x000000ffff167224 */ /* 0x000fe400078e00ff */
[----:B------:R-:W-:Y:S01]  /*2d80*/  IMAD R16, R12, R17, RZ ;  /* 0x000000110c107224 */ /* 0x000fe200078e02ff */
[----:B------:R-:W-:-:S03]  /*2d90*/  IABS R12, R4 ;  /* 0x00000004000c7213 */ /* 0x000fc60000000000 */
[----:B------:R-:W-:-:S04]  /*2da0*/  IMAD.HI.U32 R16, R23, R16, R22 ;  /* 0x0000001017107227 */ /* 0x000fc800078e0016 */
[----:B------:R-:W-:Y:S02]  /*2db0*/  IMAD.MOV R12, RZ, RZ, -R12 ;  /* 0x000000ffff0c7224 */ /* 0x000fe400078e0a0c */
[----:B------:R-:W-:-:S04]  /*2dc0*/  IMAD.HI.U32 R16, R16, R13, RZ ;  /* 0x0000000d10107227 */ /* 0x000fc800078e00ff */
[----:B------:R-:W-:-:S05]  /*2dd0*/  IMAD R12, R16, R12, R13 ;  /* 0x0000000c100c7224 */ /* 0x000fca00078e020d */
[----:B------:R-:W-:-:S13]  /*2de0*/  ISETP.GT.U32.AND P0, PT, R17, R12, PT ;  /* 0x0000000c1100720c */ /* 0x000fda0003f04070 */
[----:B------:R-:W-:Y:S01]  /*2df0*/  @!P0 IMAD.IADD R12, R12, 0x1, -R17 ;  /* 0x000000010c0c8824 */ /* 0x000fe200078e0a11 */
[----:B------:R-:W-:-:S13]  /*2e00*/  ISETP.GT.U32.AND P0, PT, R18, R21, PT ;  /* 0x000000151200720c */ /* 0x000fda0003f04070 */
[----:B------:R-:W-:Y:S01]  /*2e10*/  @!P0 IMAD.IADD R21, R21, 0x1, -R18 ;  /* 0x0000000115158824 */ /* 0x000fe200078e0a12 */
[----:B------:R-:W-:-:S13]  /*2e20*/  ISETP.GT.U32.AND P0, PT, R17, R12, PT ;  /* 0x0000000c1100720c */ /* 0x000fda0003f04070 */
[----:B------:R-:W-:Y:S01]  /*2e30*/  @!P0 IMAD.IADD R12, R12, 0x1, -R17 ;  /* 0x000000010c0c8824 */ /* 0x000fe200078e0a11 */
[----:B------:R-:W-:-:S13]  /*2e40*/  ISETP.GE.AND P0, PT, R20, RZ, PT ;  /* 0x000000ff1400720c */ /* 0x000fda0003f06270 */
[----:B------:R-:W-:Y:S01]  /*2e50*/  @!P0 IMAD.MOV R21, RZ, RZ, -R21 ;  /* 0x000000ffff158224 */ /* 0x000fe200078e0a15 */
[----:B------:R-:W-:-:S13]  /*2e60*/  ISETP.GE.AND P0, PT, R19, RZ, PT ;  /* 0x000000ff1300720c */ /* 0x000fda0003f06270 */
[----:B------:R-:W-:Y:S01]  /*2e70*/  @!P0 IMAD.MOV R12, RZ, RZ, -R12 ;  /* 0x000000ffff0c8224 */ /* 0x000fe200078e0a0c */
[----:B------:R-:W-:-:S13]  /*2e80*/  ISETP.NE.AND P0, PT, RZ, UR33, PT ;  /* 0x00000021ff007c0c */ /* 0x000fda000bf05270 */
[----:B------:R-:W-:Y:S02]  /*2e90*/  @!P0 LOP3.LUT R21, RZ, UR33, RZ, 0x33, !PT ;  /* 0x00000021ff158c12 */ /* 0x000fe4000f8e33ff */
[----:B------:R-:W-:-:S03]  /*2ea0*/  ISETP.NE.AND P0, PT, RZ, UR32, PT ;  /* 0x00000020ff007c0c */ /* 0x000fc6000bf05270 */
[----:B------:R-:W-:-:S10]  /*2eb0*/  IMAD.IADD R18, R20, 0x1, -R21 ;  /* 0x0000000114127824 */ /* 0x000fd400078e0a15 */
[----:B------:R-:W-:Y:S02]  /*2ec0*/  @!P0 LOP3.LUT R12, RZ, UR32, RZ, 0x33, !PT ;  /* 0x00000020ff0c8c12 */ /* 0x000fe4000f8e33ff */
[----:B------:R-:W-:-:S03]  /*2ed0*/  ISETP.NE.AND P0, PT, R14, 0x1, PT ;  /* 0x000000010e00780c */ /* 0x000fc60003f05270 */
[----:B------:R-:W-:-:S05]  /*2ee0*/  IMAD.IADD R19, R19, 0x1, -R12 ;  /* 0x0000000113137824 */ /* 0x000fca00078e0a0c */
[CC--:B------:R-:W-:Y:S01]  /*2ef0*/  SEL R12, R19.reuse, R18.reuse, !P0 ;  /* 0x00000012130c7207 */ /* 0x0c0fe20004000000 */
[----:B------:R-:W-:-:S03]  /*2f00*/  IMAD R18, R19, R18, RZ ;  /* 0x0000001213127224 */ /* 0x000fc600078e02ff */
[----:B------:R-:W-:Y:S02]  /*2f10*/  SHF.R.S32.HI R13, RZ, 0x1f, R12 ;  /* 0x0000001fff0d7819 */ /* 0x000fe4000001140c */
[----:B------:R-:W-:Y:S02]  /*2f20*/  SHF.R.S32.HI R17, RZ, 0x1f, R18 ;  /* 0x0000001fff117819 */ /* 0x000fe40000011412 */
.L_x_19:
[----:B------:R-:W-:Y:S05]  /*2f30*/  BSYNC.RECONVERGENT B0 ;  /* 0x0000000000007941 */ /* 0x000fea0003800200 */
.L_x_18:
[----:B------:R-:W1:Y:S04]  /*2f40*/  SHFL.UP PT, R19, R18, 0x1, RZ ;  /* 0x0420000012137989 */ /* 0x000e6800000e00ff */
[----:B------:R-:W3:Y:S01]  /*2f50*/  SHFL.UP PT, R16, R17, 0x1, RZ ;  /* 0x0420000011107989 */ /* 0x000ee200000e00ff */
[----:B-1----:R-:W-:Y:S02]  /*2f60*/  SEL R19, R19, RZ, P6 ;  /* 0x000000ff13137207 */ /* 0x002fe40003000000 */
[----:B---3--:R-:W-:Y:S02]  /*2f70*/  SEL R16, R16, RZ, P6 ;  /* 0x000000ff10107207 */ /* 0x008fe40003000000 */
[----:B------:R-:W-:-:S05]  /*2f80*/  IADD3 R19, P0, PT, R19, R18, RZ ;  /* 0x0000001213137210 */ /* 0x000fca0007f1e0ff */
[----:B------:R-:W-:Y:S01]  /*2f90*/  IMAD.X R16, R16, 0x1, R17, P0 ;  /* 0x0000000110107824 */ /* 0x000fe200000e0611 */
[----:B--2---:R-:W1:Y:S04]  /*2fa0*/  SHFL.UP PT, R20, R19, 0x2, RZ ;  /* 0x0440000013147989 */ /* 0x004e6800000e00ff */
[----:B------:R-:W2:Y:S01]  /*2fb0*/  SHFL.UP PT, R21, R16, 0x2, RZ ;  /* 0x0440000010157989 */ /* 0x000ea200000e00ff */
[----:B-1----:R-:W-:Y:S02]  /*2fc0*/  SEL R20, R20, RZ, P1 ;  /* 0x000000ff14147207 */ /* 0x002fe40000800000 */
[----:B--2---:R-:W-:Y:S02]  /*2fd0*/  SEL R21, R21, RZ, P1 ;  /* 0x000000ff15157207 */ /* 0x004fe40000800000 */
[----:B------:R-:W-:-:S05]  /*2fe0*/  IADD3 R20, P0, PT, R20, R19, RZ ;  /* 0x0000001314147210 */ /* 0x000fca0007f1e0ff */
[----:B------:R-:W-:Y:S01]  /*2ff0*/  IMAD.X R21, R21, 0x1, R16, P0 ;  /* 0x0000000115157824 */ /* 0x000fe200000e0610 */
[----:B------:R-:W1:Y:S04]  /*3000*/  SHFL.UP PT, R23, R20, 0x4, RZ ;  /* 0x0480000014177989 */ /* 0x000e6800000e00ff */
        /* <DEDUP_REMOVED lines=9> */
[----:B------:R-:W-:Y:S01]  /*30a0*/  IADD3 R24, P0, PT, R16, R23, RZ ;  /* 0x0000001710187210 */ /* 0x000fe20007f1e0ff */
[----:B------:R-:W-:-:S04]  /*30b0*/  IMAD.U32 R23, RZ, RZ, UR25 ;  /* 0x00000019ff177e24 */ /* 0x000fc8000f8e00ff */
[----:B------:R-:W-:Y:S02]  /*30c0*/  IMAD.X R25, R19, 0x1, R22, P0 ;  /* 0x0000000113197824 */ /* 0x000fe400000e0616 */
[----:B------:R-:W1:Y:S04]  /*30d0*/  SHFL.UP PT, R19, R24, 0x10, RZ ;  /* 0x0600000018137989 */ /* 0x000e6800000e00ff */
[----:B------:R-:W2:Y:S01]  /*30e0*/  SHFL.UP PT, R20, R25, 0x10, RZ ;  /* 0x0600000019147989 */ /* 0x000ea200000e00ff */
[----:B-1----:R-:W-:Y:S02]  /*30f0*/  SEL R19, R19, RZ, P5 ;  /* 0x000000ff13137207 */ /* 0x002fe40002800000 */
[----:B--2---:R-:W-:Y:S02]  /*3100*/  SEL R20, R20, RZ, P5 ;  /* 0x000000ff14147207 */ /* 0x004fe40002800000 */
[----:B------:R-:W-:-:S05]  /*3110*/  IADD3 R16, P0, PT, R19, R24, RZ ;  /* 0x0000001813107210 */ /* 0x000fca0007f1e0ff */
[----:B------:R-:W-:Y:S01]  /*3120*/  IMAD.X R19, R20, 0x1, R25, P0 ;  /* 0x0000000114137824 */ /* 0x000fe200000e0619 */
[----:B------:R-:W-:-:S05]  /*3130*/  IADD3 R21, P0, PT, R16, R3, RZ ;  /* 0x0000000310157210 */ /* 0x000fca0007f1e0ff */
[----:B------:R-:W-:Y:S01]  /*3140*/  IMAD.X R20, R19, 0x1, R2, P0 ;  /* 0x0000000113147824 */ /* 0x000fe200000e0602 */
[----:B------:R-:W-:-:S04]  /*3150*/  ISETP.LE.U32.AND P0, PT, R21, UR30, PT ;  /* 0x0000001e15007c0c */ /* 0x000fc8000bf03070 */
[----:B------:R-:W-:-:S13]  /*3160*/  ISETP.GE.U32.AND.EX P0, PT, R23, R20, PT, P0 ;  /* 0x000000141700720c */ /* 0x000fda0003f06100 */
[----:B------:R-:W-:-:S04]  /*3170*/  VOTE.ANY R22, PT, !P0 ;  /* 0x0000000000167806 */ /* 0x000fc800040e0100 */
[----:B------:R-:W-:-:S13]  /*3180*/  ISETP.NE.AND P0, PT, R22, RZ, PT ;  /* 0x000000ff1600720c */ /* 0x000fda0003f05270 */
[----:B------:R-:W-:Y:S05]  /*3190*/  @!P0 BRA `(.L_x_20) ;  /* 0xfffffff400d08947 */ /* 0x000fea000383ffff */
.L_x_17:
[----:B------:R-:W1:Y:S08]  /*31a0*/  BREV R23, R22 ;  /* 0x0000001600177301 */ /* 0x000e700000000000 */
[----:B-1----:R-:W1:Y:S02]  /*31b0*/  FLO.U32.SH R23, R23 ;  /* 0x0000001700177300 */ /* 0x002e6400000e0400 */
[----:B-1----:R-:W1:Y:S02]  /*31c0*/  SHFL.IDX PT, R21, R15, R23, 0x1f ;  /* 0x00001f170f157589 */ /* 0x002e6400000e0000 */
[----:B-1----:R-:W-:-:S05]  /*31d0*/  IMAD.IADD R14, R8, 0x1, R21 ;  /* 0x00000001080e7824 */ /* 0x002fca00078e0215 */
[----:B------:R-:W-:-:S13]  /*31e0*/  ISETP.GE.AND P0, PT, R14, UR45, PT ;  /* 0x0000002d0e007c0c */ /* 0x000fda000bf06270 */
[----:B------:R-:W1:Y:S02]  /*31f0*/  @!P0 LDC.64 R24, c[0x0][0xbf0] ;  /* 0x0002fc00ff188b82 */ /* 0x000e640000000a00 */
[----:B-1----:R-:W-:-:S05]  /*3200*/  @!P0 IMAD.WIDE R24, R14, 0xc, R24 ;  /* 0x0000000c0e188825 */ /* 0x002fca00078e0218 */
[----:B-----5:R1:W5:Y:S04]  /*3210*/  @!P0 LDG.E R6, desc[UR50][R24.64] ;  /* 0x0000003218068981 */ /* 0x020368000c1e1900 */
[----:B------:R1:W5:Y:S01]  /*3220*/  @!P0 LDG.E R7, desc[UR50][R24.64+0x4] ;  /* 0x0000043218078981 */ /* 0x000362000c1e1900 */
[----:B------:R-:W-:-:S03]  /*3230*/  IADD3 R16, P1, P0, R3, R16, -R18 ;  /* 0x0000001003107210 */ /* 0x000fc6000783e812 */
[----:B------:R-:W-:Y:S01]  /*3240*/  SHFL.IDX PT, R15, R17, R23, 0x1f ;  /* 0x00001f17110f7589 */ /* 0x000fe200000e0000 */
[----:B------:R-:W-:-:S03]  /*3250*/  IADD3.X R2, PT, PT, R2, R19, ~R17, P1, P0 ;  /* 0x0000001302027210 */ /* 0x000fc60000fe0c11 */
[----:B------:R-:W2:Y:S04]  /*3260*/  SHFL.IDX PT, R16, R16, R23, 0x1f ;  /* 0x00001f1710107589 */ /* 0x000ea800000e0000 */
[----:B------:R-:W3:Y:S04]  /*3270*/  SHFL.IDX PT, R2, R2, R23, 0x1f ;  /* 0x00001f1702027589 */ /* 0x000ee800000e0000 */
[----:B------:R1:W4:Y:S04]  /*3280*/  SHFL.IDX PT, R14, R18, R23, 0x1f ;  /* 0x00001f17120e7589 */ /* 0x00032800000e0000 */
[----:B------:R1:W1:Y:S04]  /*3290*/  SHFL.IDX PT, R13, R13, R23, 0x1f ;  /* 0x00001f170d0d7589 */ /* 0x00026800000e0000 */
[----:B------:R1:W1:Y:S01]  /*32a0*/  SHFL.IDX PT, R12, R12, R23, 0x1f ;  /* 0x00001f170c0c7589 */ /* 0x00026200000e0000 */
[----:B--2---:R-:W-:-:S02]  /*32b0*/  R2UR UR41, R16 ;  /* 0x00000000102972ca */ /* 0x004fc400000e0000 */
[----:B---3--:R-:W-:-:S15]  /*32c0*/  R2UR UR40, R2 ;  /* 0x00000000022872ca */ /* 0x008fde00000e0000 */
.L_x_14:
[----:B------:R-:W-:Y:S01]  /*32d0*/  ISETP.GE.AND P0, PT, R21, UR45, PT ;  /* 0x0000002d15007c0c */ /* 0x000fe2000bf06270 */
[----:B------:R-:W-:Y:S01]  /*32e0*/  UMOV UR19, 0xffffffff ;  /* 0xffffffff00137882 */ /* 0x000fe20000000000 */
[----:B------:R-:W-:-:S11]  /*32f0*/  MOV R17, 0xffffffff ;  /* 0xffffffff00117802 */ /* 0x000fd60000000f00 */
[----:B------:R-:W-:Y:S05]  /*3300*/  @P0 BRA `(.L_x_13) ;  /* 0x0000000400100947 */ /* 0x000fea0003800000 */
[----:B------:R-:W2:Y:S01]  /*3310*/  LDCU UR8, c[0x0][0xb98] ;  /* 0x00017300ff0877ac */ /* 0x000ea20008000800 */
[----:B-1----:R-:W-:Y:S02]  /*3320*/  R2UR UR4, R12 ;  /* 0x000000000c0472ca */ /* 0x002fe400000e0000 */
[----:B------:R-:W-:Y:S01]  /*3330*/  R2UR UR5, R13 ;  /* 0x000000000d0572ca */ /* 0x000fe200000e0000 */
[----:B------:R-:W1:Y:S01]  /*3340*/  LDCU UR7, c[0x0][0xb88] ;  /* 0x00017100ff0777ac */ /* 0x000e620008000800 */
[----:B------:R-:W3:Y:S01]  /*3350*/  LDCU UR6, c[0x0][0xbdc] ;  /* 0x00017b80ff0677ac */ /* 0x000ee20008000800 */
[----:B------:R-:W-:-:S04]  /*3360*/  UIADD3 UR10, UP0, UPT, -UR41, UR30, URZ ;  /* 0x0000001e290a7290 */ /* 0x000fc8000ff1e1ff */
[----:B------:R-:W-:-:S04]  /*3370*/  UIADD3.X UR9, UPT, UPT, ~UR40, UR25, URZ, UP0, !UPT ;  /* 0x0000001928097290 */ /* 0x000fc800087fe5ff */
[----:B--2---:R-:W-:Y:S02]  /*3380*/  USHF.R.U32.HI UR4, URZ, UR8, UR9 ;  /* 0x00000008ff047299 */ /* 0x004fe40008011609 */
[----:B------:R-:W-:Y:S01]  /*3390*/  USHF.R.U64 UR8, UR10, UR8, UR9 ;  /* 0x000000080a087299 */ /* 0x000fe20008001209 */
[----:B-1----:R-:W-:Y:S01]  /*33a0*/  SHF.R.U64 R2, R12, UR7, R13 ;  /* 0x000000070c027c19 */ /* 0x002fe2000800120d */
[----:B------:R-:W-:Y:S02]  /*33b0*/  USHF.R.U32.HI UR11, URZ, UR7, UR4 ;  /* 0x00000007ff0b7299 */ /* 0x000fe40008011604 */
[----:B------:R-:W-:Y:S02]  /*33c0*/  USHF.R.U32.HI UR5, URZ, UR7, UR5 ;  /* 0x00000007ff057299 */ /* 0x000fe40008011605 */
[----:B---3--:R-:W-:Y:S02]  /*33d0*/  USHF.R.U32.HI UR9, URZ, UR6, UR11 ;  /* 0x00000006ff097299 */ /* 0x008fe4000801160b */
[----:B------:R-:W-:Y:S01]  /*33e0*/  USHF.R.U64 UR7, UR8, UR7, UR4 ;  /* 0x0000000708077299 */ /* 0x000fe20008001204 */
[----:B------:R-:W-:Y:S01]  /*33f0*/  R2UR UR4, R2 ;  /* 0x00000000020472ca */ /* 0x000fe200000e0000 */
[----:B------:R-:W-:-:S02]  /*3400*/  ULOP3.LUT UR10, UR9, UR5, URZ, 0xfc, !UPT ;  /* 0x00000005090a7292 */ /* 0x000fc4000f8efcff */
[----:B------:R-:W-:Y:S02]  /*3410*/  USHF.R.U64 UR6, UR7, UR6, UR11 ;  /* 0x0000000607067299 */ /* 0x000fe4000800120b */
[----:B------:R-:W-:-:S09]  /*3420*/  UISETP.NE.U32.AND UP0, UPT, UR10, URZ, UPT ;  /* 0x000000ff0a00728c */ /* 0x000fd2000bf05070 */
[----:B------:R-:W-:Y:S05]  /*3430*/  BRA.U UP0, `(.L_x_21) ;  /* 0x0000000100607547 */ /* 0x000fea000b800000 */
[----:B------:R-:W1:Y:S01]  /*3440*/  I2F.U32.RP R3, UR4 ;  /* 0x0000000400037d06 */ /* 0x000e620008209000 */
[----:B------:R-:W-:Y:S01]  /*3450*/  UMOV UR10, URZ ;  /* 0x000000ff000a7c82 */ /* 0x000fe20008000000 */
[----:B------:R-:W-:-:S06]  /*3460*/  UISETP.NE.U32.AND UP0, UPT, UR4, URZ, UPT ;  /* 0x000000ff0400728c */ /* 0x000fcc000bf05070 */
[----:B-1----:R-:W1:Y:S02]  /*3470*/  MUFU.RCP R2, R3 ;  /* 0x0000000300027308 */ /* 0x002e640000001000 */
[----:B-1----:R-:W-:-:S06]  /*3480*/  IADD3 R2, PT, PT, R2, 0xffffffe, RZ ;  /* 0x0ffffffe02027810 */ /* 0x002fcc0007ffe0ff */
[----:B------:R-:W1:Y:S02]  /*3490*/  F2I.FTZ.U32.TRUNC.NTZ R2, R2 ;  /* 0x0000000200027305 */ /* 0x000e64000021f000 */
[----:B-1----:R-:W-:-:S13]  /*34a0*/  R2UR UR11, R2 ;  /* 0x00000000020b72ca */ /* 0x002fda00000e0000 */
[----:B------:R-:W-:-:S04]  /*34b0*/  UIADD3 UR5, UPT, UPT, URZ, -UR11, URZ ;  /* 0x8000000bff057290 */ /* 0x000fc8000fffe0ff */
[----:B------:R-:W-:-:S04]  /*34c0*/  UIMAD UR5, UR5, UR4, URZ ;  /* 0x00000004050572a4 */ /* 0x000fc8000f8e02ff */
[----:B------:R-:W-:-:S07]  /*34d0*/  UIMAD.WIDE.U32 UR10, UR11, UR5, UR10 ;  /* 0x000000050b0a72a5 */ /* 0x000fce000f8e000a */
[----:B------:R-:W-:Y:S02]  /*34e0*/  UMOV UR5, UR11 ;  /* 0x0000000b00057c82 */ /* 0x000fe40008000000 */
[----:B------:R-:W-:-:S07]  /*34f0*/  UIMAD.WIDE.U32 UR12, UR5, UR6, URZ ;  /* 0x00000006050c72a5 */ /* 0x000fce000f8e00ff */
[----:B------:R-:W-:Y:S02]  /*3500*/  UMOV UR12, UR13 ;  /* 0x0000000d000c7c82 */ /* 0x000fe40008000000 */
[----:B------:R-:W-:-:S04]  /*3510*/  UIADD3 UR5, UPT, UPT, -UR12, URZ, URZ ;  /* 0x000000ff0c057290 */ /* 0x000fc8000fffe1ff */
[----:B------:R-:W-:-:S04]  /*3520*/  UIMAD UR5, UR4, UR5, UR6 ;  /* 0x00000005040572a4 */ /* 0x000fc8000f8e0206 */
[----:B------:R-:W-:-:S11]  /*3530*/  UISETP.GE.U32.AND UP2, UPT, UR5, UR4, UPT ;  /* 0x000000040500728c */ /* 0x000fd6000bf46070 */
[----:B------:R-:W-:Y:S02]  /*3540*/  @UP2 UIADD3 UR5, UPT, UPT, UR5, -UR4, URZ ;  /* 0x8000000405052290 */ /* 0x000fe4000fffe0ff */
[----:B------:R-:W-:Y:S02]  /*3550*/  @UP2 UIADD3 UR12, UPT, UPT, UR12, 0x1, URZ ;  /* 0x000000010c0c2890 */ /* 0x000fe4000fffe0ff */
[----:B------:R-:W-:-:S11]  /*3560*/  UISETP.GE.U32.AND UP1, UPT, UR5, UR4, UPT ;  /* 0x000000040500728c */ /* 0x000fd6000bf26070 */
[----:B------:R-:W-:Y:S02]  /*3570*/  @UP1 UIADD3 UR12, UPT, UPT, UR12, 0x1, URZ ;  /* 0x000000010c0c1890 */ /* 0x000fe4000fffe0ff */
[----:B------:R-:W-:-:S04]  /*3580*/  @!UP0 ULOP3.LUT UR12, URZ, UR4, URZ, 0x33, !UPT ;  /* 0x00000004ff0c8292 */ /* 0x000fc8000f8e33ff */
[----:B------:R-:W-:-:S04]  /*3590*/  UIADD3 UR11, UPT, UPT, -UR12, URZ, URZ ;  /* 0x000000ff0c0b7290 */ /* 0x000fc8000fffe1ff */
[----:B------:R-:W-:Y:S01]  /*35a0*/  UIMAD UR11, UR4, UR11, UR6 ;  /* 0x0000000b040b72a4 */ /* 0x000fe2000f8e0206 */
[----:B------:R-:W-:Y:S11]  /*35b0*/  BRA `(.L_x_22) ;  /* 0x0000000000107947 */ /* 0x000ff60003800000 */
.L_x_21:
[----:B------:R-:W-:Y:S02]  /*35c0*/  MOV R2, 0x35e0 ;  /* 0x000035e000027802 */ /* 0x000fe40000000f00 */
[----:B----45:R-:W-:Y:S05]  /*35d0*/  CALL.REL.NOINC `($__internal_3_$__cuda_sm20_div_u64) ;  /* 0x000000f000e47944 */ /* 0x030fea0003c00000 */
[----:B------:R-:W-:-:S04]  /*35e0*/  UIADD3 UR11, UPT, UPT, -UR12, URZ, URZ ;  /* 0x000000ff0c0b7290 */ /* 0x000fc8000fffe1ff */
[----:B------:R-:W-:-:S12]  /*35f0*/  UIMAD UR11, UR4, UR11, UR6 ;  /* 0x0000000b040b72a4 */ /* 0x000fd8000f8e0206 */
.L_x_22:
[----:B------:R-:W1:Y:S01]  /*3600*/  LDCU UR4, c[0x0][0xbdc] ;  /* 0x00017b80ff0477ac */ /* 0x000e620008000800 */
[----:B------:R-:W-:Y:S01]  /*3610*/  PLOP3.LUT P0, PT, PT, PT, PT, 0x8, 0x80 ;  /* 0x000000000080781c */ /* 0x000fe20003f0e170 */
[----:B------:R-:W-:Y:S01]  /*3620*/  IMAD.MOV.U32 R17, RZ, RZ, R21 ;  /* 0x000000ffff117224 */ /* 0x000fe200078e0015 */
[----:B------:R-:W-:Y:S01]  /*3630*/  LOP3.LUT R11, R11, 0xfffffffd, RZ, 0xc0, !PT ;  /* 0xfffffffd0b0b7812 */ /* 0x000fe200078ec0ff */
[----:B------:R-:W2:Y:S01]  /*3640*/  LDCU UR6, c[0x0][0xb80] ;  /* 0x00017000ff0677ac */ /* 0x000ea20008000800 */
[----:B------:R-:W3:Y:S01]  /*3650*/  LDCU UR5, c[0x0][0xbe0] ;  /* 0x00017c00ff0577ac */ /* 0x000ee20008000800 */
[----:B------:R-:W-:Y:S01]  /*3660*/  UMOV UR10, 0xffffffff ;  /* 0xffffffff000a7882 */ /* 0x000fe20000000000 */
[----:B------:R-:W4:Y:S07]  /*3670*/  LDCU UR9, c[0x0][0xb90] ;  /* 0x00017200ff0977ac */ /* 0x000f2e0008000800 */
[----:B------:R-:W-:Y:S01]  /*3680*/  @P0 LOP3.LUT R11, R11, 0x2, RZ, 0xfc, !PT ;  /* 0x000000020b0b0812 */ /* 0x000fe200078efcff */
[----:B-1----:R-:W-:-:S02]  /*3690*/  USHF.L.U32 UR10, UR10, UR4, URZ ;  /* 0x000000040a0a7299 */ /* 0x002fc400080006ff */
[----:B------:R-:W-:Y:S02]  /*36a0*/  USHF.L.U32 UR12, UR12, UR4, URZ ;  /* 0x000000040c0c7299 */ /* 0x000fe400080006ff */
[----:B------:R-:W-:Y:S02]  /*36b0*/  ULOP3.LUT UR10, URZ, UR10, URZ, 0x33, !UPT ;  /* 0x0000000aff0a7292 */ /* 0x000fe4000f8e33ff */
[----:B--2---:R-:W-:Y:S02]  /*36c0*/  UIADD3 UR4, UPT, UPT, UR6, -0x1, URZ ;  /* 0xffffffff06047890 */ /* 0x004fe4000fffe0ff */
[----:B------:R-:W-:Y:S02]  /*36d0*/  ULOP3.LUT UR10, UR7, UR10, URZ, 0xc0, !UPT ;  /* 0x0000000a070a7292 */ /* 0x000fe4000f8ec0ff */
[----:B------:R-:W-:Y:S02]  /*36e0*/  ULOP3.LUT UR4, UR4, UR8, URZ, 0xc0, !UPT ;  /* 0x0000000804047292 */ /* 0x000fe4000f8ec0ff */
[----:B------:R-:W-:-:S02]  /*36f0*/  UIADD3 UR10, UPT, UPT, UR10, UR12, URZ ;  /* 0x0000000c0a0a7290 */ /* 0x000fc4000fffe0ff */
[----:B---3--:R-:W-:Y:S02]  /*3700*/  UISETP.NE.AND UP0, UPT, UR5, 0x1, UPT ;  /* 0x000000010500788c */ /* 0x008fe4000bf05270 */
[----:B------:R-:W-:Y:S02]  /*3710*/  UIMAD UR4, UR11, UR6, UR4 ;  /* 0x000000060b0472a4 */ /* 0x000fe4000f8e0204 */
[----:B----4-:R-:W-:-:S04]  /*3720*/  UIMAD UR9, UR10, UR9, UR38 ;  /* 0x000000090a0972a4 */ /* 0x010fc8000f8e0226 */
[----:B------:R-:W-:Y:S02]  /*3730*/  USEL UR18, UR9, UR4, !UP0 ;  /* 0x0000000409127287 */ /* 0x000fe4000c000000 */
[----:B------:R-:W-:-:S12]  /*3740*/  USEL UR19, UR4, UR9, !UP0 ;  /* 0x0000000904137287 */ /* 0x000fd8000c000000 */
.L_x_13:
[----:B------:R-:W2:Y:S02]  /*3750*/  LDCU UR4, c[0x0][0x36c] ;  /* 0x00006d80ff0477ac */ /* 0x000ea40008000800 */
[----:B--2---:R-:W-:-:S09]  /*3760*/  UISETP.EQ.U32.AND UP0, UPT, UR4, 0x1, UPT ;  /* 0x000000010400788c */ /* 0x004fd2000bf02070 */
[----:B------:R-:W-:Y:S05]  /*3770*/  BRA.U !UP0, `(.L_x_23) ;  /* 0x00000001080c7547 */ /* 0x000fea000b800000 */
[----:B------:R-:W-:Y:S01]  /*3780*/  UCGABAR_WAIT ;  /* 0x0000000000007dc7 */ /* 0x000fe20008000000 */
[----:B------:R-:W-:Y:S01]  /*3790*/  CCTL.IVALL ;  /* 0x00000000ff00798f */ /* 0x000fe20002000000 */
[----:B------:R-:W-:Y:S05]  /*37a0*/  BRA `(.L_x_24) ;  /* 0x0000000000047947 */ /* 0x000fea0003800000 */
.L_x_23:
[----:B------:R-:W-:Y:S06]  /*37b0*/  BAR.SYNC.DEFER_BLOCKING 0x0 ;  /* 0x0000000000007b1d */ /* 0x000fec0000010000 */
.L_x_24:
[----:B------:R-:W-:-:S13]  /*37c0*/  LOP3.LUT P0, RZ, R11, 0x2, RZ, 0xc0, !PT ;  /* 0x000000020bff7812 */ /* 0x000fda000780c0ff */
[----:B------:R-:W-:Y:S05]  /*37d0*/  @P0 EXIT ;  /* 0x000000000000094d */ /* 0x000fea0003800000 */
[----:B------:R-:W2:Y:S01]  /*37e0*/  S2UR UR5, SR_CgaCtaId ;  /* 0x00000000000579c3 */ /* 0x000ea20000008800 */
[----:B------:R-:W-:-:S09]  /*37f0*/  UISETP.NE.AND UP0, UPT, UR37, 0x2, UPT ;  /* 0x000000022500788c */ /* 0x000fd2000bf05270 */
[----:B------:R-:W-:Y:S05]  /*3800*/  BRA.U UP0, `(.L_x_25) ;  /* 0x0000001500607547 */ /* 0x000fea000b800000 */
[----:B------:R-:W-:Y:S02]  /*3810*/  USHF.L.U32 UR25, UR42, 0x6, URZ ;  /* 0x000000062a197899 */ /* 0x000fe400080006ff */
[----:B------:R-:W-:Y:S02]  /*3820*/  USHF.L.U32 UR42, UR42, 0x7, URZ ;  /* 0x000000072a2a7899 */ /* 0x000fe400080006ff */
[----:B------:R-:W-:-:S04]  /*3830*/  ULOP3.LUT UR25, UR25, 0x40, URZ, 0xc0, !UPT ;  /* 0x0000004019197892 */ /* 0x000fc8000f8ec0ff */
[----:B-1--45:R-:W1:-:S00]  /*3840*/  USETMAXREG.DEALLOC.CTAPOOL 0x88 ;  /* 0x00000088000079c8 */ /* 0x032e4000080e0500 */
[----:B-1----:R-:W-:Y:S01]  /*3850*/  ISETP.NE.AND P1, PT, R8, RZ, P2 ;  /* 0x000000ff0800720c */ /* 0x002fe20001725270 */
[----:B------:R-:W-:Y:S01]  /*3860*/  IMAD.MOV.U32 R16, RZ, RZ, 0x1 ;  /* 0x00000001ff107424 */ /* 0x000fe200078e00ff */
[----:B------:R-:W-:Y:S01]  /*3870*/  PLOP3.LUT P4, PT, PT, PT, PT, 0x8, 0x80 ;  /* 0x000000000080781c */ /* 0x000fe20003f8e170 */
[----:B------:R-:W-:Y:S01]  /*3880*/  IMAD.MOV.U32 R14, RZ, RZ, RZ ;  /* 0x000000ffff0e7224 */ /* 0x000fe200078e00ff */
[----:B------:R-:W-:Y:S01]  /*3890*/  PRMT R15, RZ, 0x7610, R15 ;  /* 0x00007610ff0f7816 */ /* 0x000fe2000000000f */
[----:B------:R-:W-:Y:S01]  /*38a0*/  UMOV UR23, URZ ;  /* 0x000000ff00177c82 */ /* 0x000fe20008000000 */
[----:B------:R-:W-:-:S09]  /*38b0*/  UMOV UR22, URZ ;  /* 0x000000ff00167c82 */ /* 0x000fd20008000000 */
.L_x_49:
[----:B------:R-:W1:Y:S02]  /*38c0*/  LDC.64 R22, c[0x0][0x390] ;  /* 0x0000e400ff167b82 */ /* 0x000e640000000a00 */
[----:B-1--4-:R-:W-:-:S05]  /*38d0*/  IMAD.WIDE R22, R17, 0xc, R22 ;  /* 0x0000000c11167825 */ /* 0x012fca00078e0216 */
[----:B------:R-:W3:Y:S02]  /*38e0*/  LDG.E R0, desc[UR50][R22.64+0x8] ;  /* 0x0000083216007981 */ /* 0x000ee4000c1e1900 */
[----:B---3--:R-:W-:Y:S01]  /*38f0*/  R2UR UR4, R0 ;  /* 0x00000000000472ca */ /* 0x008fe200000e0000 */
[----:B------:R-:W-:-:S14]  /*3900*/  @P4 BRA `(.L_x_26) ;  /* 0x0000000400cc4947 */ /* 0x000fdc0003800000 */
[----:B------:R-:W1:Y:S01]  /*3910*/  S2R R12, SR_LANEID ;  /* 0x00000000000c7919 */ /* 0x000e620000000000 */
[----:B------:R-:W-:Y:S02]  /*3920*/  ELECT P0, URZ, PT ;  /* 0x0000000000ff782f */ /* 0x000fe40003800000 */
[----:B------:R-:W-:Y:S01]  /*3930*/  MOV R0, 0x400 ;  /* 0x0000040000007802 */ /* 0x000fe20000000f00 */
[----:B------:R-:W-:Y:S01]  /*3940*/  BSSY.RECONVERGENT B0, `(.L_x_27) ;  /* 0x0000055000007945 */ /* 0x000fe20003800200 */
[----:B------:R-:W3:Y:S01]  /*3950*/  S2R R3, SR_CgaCtaId ;  /* 0x0000000000037919 */ /* 0x000ee20000008800 */
[----:B------:R-:W-:Y:S01]  /*3960*/  LOP3.LUT R13, R15, 0xffff, RZ, 0xc0, !PT ;  /* 0x0000ffff0f0d7812 */ /* 0x000fe200078ec0ff */
[----:B-1----:R-:W-:Y:S01]  /*3970*/  IMAD.SHL.U32 R12, R12, 0x4, RZ ;  /* 0x000000040c0c7824 */ /* 0x002fe200078e00ff */
[----:B---3--:R-:W-:-:S04]  /*3980*/  LEA R3, R3, R0, 0x18 ;  /* 0x0000000003037211 */ /* 0x008fc800078ec0ff */
[----:B------:R-:W-:Y:S02]  /*3990*/  IADD3 R0, PT, PT, R12, 0x480, R3 ;  /* 0x000004800c007810 */ /* 0x000fe40007ffe003 */
[----:B------:R-:W-:Y:S05]  /*39a0*/  @!P0 BRA `(.L_x_28) ;  /* 0x0000000400388947 */ /* 0x000fea0003800000 */
[----:B------:R-:W1:Y:S01]  /*39b0*/  LDC.64 R10, c[0x0][0x830] ;  /* 0x00020c00ff0a7b82 */ /* 0x000e620000000a00 */
[----:B------:R-:W3:Y:S04]  /*39c0*/  LDG.E R18, desc[UR50][R22.64+0x4] ;  /* 0x0000043216127981 */ /* 0x000ee8000c1e1900 */
[----:B------:R4:W5:Y:S03]  /*39d0*/  LDG.E R9, desc[UR50][R22.64] ;  /* 0x0000003216097981 */ /* 0x000966000c1e1900 */
[----:B------:R-:W2:Y:S08]  /*39e0*/  LDC.64 R6, c[0x0][0x840] ;  /* 0x00021000ff067b82 */ /* 0x000eb00000000a00 */
[----:B------:R-:W4:Y:S01]  /*39f0*/  LDC.64 R4, c[0x0][0x828] ;  /* 0x00020a00ff047b82 */ /* 0x000f220000000a00 */
[----:B-1----:R-:W-:-:S07]  /*3a00*/  IMAD.WIDE R10, R17, 0x8, R10 ;  /* 0x00000008110a7825 */ /* 0x002fce00078e020a */
[----:B------:R-:W1:Y:S01]  /*3a10*/  LDC.64 R2, c[0x0][0x838] ;  /* 0x00020e00ff027b82 */ /* 0x000e620000000a00 */
[----:B------:R-:W3:Y:S01]  /*3a20*/  LDG.E.64 R10, desc[UR50][R10.64] ;  /* 0x000000320a0a7981 */ /* 0x000ee2000c1e1b00 */
[----:B--2---:R-:W-:-:S06]  /*3a30*/  IMAD.WIDE R6, R17, 0x8, R6 ;  /* 0x0000000811067825 */ /* 0x004fcc00078e0206 */
[----:B------:R-:W2:Y:S01]  /*3a40*/  LDG.E.64 R6, desc[UR50][R6.64] ;  /* 0x0000003206067981 */ /* 0x000ea2000c1e1b00 */
[----:B----4-:R-:W-:-:S06]  /*3a50*/  IMAD.WIDE R24, R17, 0x8, R4 ;  /* 0x0000000811187825 */ /* 0x010fcc00078e0204 */
[----:B------:R-:W4:Y:S01]  /*3a60*/  LDG.E.64 R24, desc[UR50][R24.64] ;  /* 0x0000003218187981 */ /* 0x000f22000c1e1b00 */
[----:B-1----:R-:W-:-:S06]  /*3a70*/  IMAD.WIDE R20, R17, 0x8, R2 ;  /* 0x0000000811147825 */ /* 0x002fcc00078e0202 */
[----:B------:R-:W4:Y:S01]  /*3a80*/  LDG.E.64 R20, desc[UR50][R20.64] ;  /* 0x0000003214147981 */ /* 0x000f22000c1e1b00 */
[----:B------:R-:W1:Y:S01]  /*3a90*/  S2UR UR5, SR_CgaCtaId ;  /* 0x00000000000579c3 */ /* 0x000e620000008800 */
[----:B------:R-:W-:Y:S02]  /*3aa0*/  UMOV UR6, 0x400 ;  /* 0x0000040000067882 */ /* 0x000fe40000000000 */
[----:B-1----:R-:W-:-:S09]  /*3ab0*/  ULEA UR5, UR5, UR6, 0x18 ;  /* 0x0000000605057291 */ /* 0x002fd2000f8ec0ff */
[----:B------:R-:W1:Y:S04]  /*3ac0*/  LDS R5, [UR5+0x49c] ;  /* 0x00049c05ff057984 */ /* 0x000e680008000800 */
[----:B------:R-:W1:Y:S01]  /*3ad0*/  LDS R4, [UR5+0x51c] ;  /* 0x00051c05ff047984 */ /* 0x000e620008000800 */
[----:B------:R-:W-:Y:S02]  /*3ae0*/  UIADD3 UR7, UPT, UPT, UR5, 0x480, URZ ;  /* 0x0000048005077890 */ /* 0x000fe4000fffe0ff */
[----:B------:R-:W-:Y:S01]  /*3af0*/  UIADD3 UR6, UPT, UPT, UR5, 0x500, URZ ;  /* 0x0000050005067890 */ /* 0x000fe2000fffe0ff */
[----:B------:R-:W-:Y:S04]  /*3b00*/  STS [UR5+0x4b0], RZ ;  /* 0x0004b0ffff007988 */ /* 0x000fe80008000805 */
[----:B------:R-:W-:Y:S01]  /*3b10*/  STS [UR5+0x530], RZ ;  /* 0x000530ffff007988 */ /* 0x000fe20008000805 */
[----:B---3--:R-:W-:-:S04]  /*3b20*/  SHF.L.U64.HI R26, R10, 0x1, R11 ;  /* 0x000000010a1a7819 */ /* 0x008fc8000001020b */
[----:B------:R-:W-:Y:S02]  /*3b30*/  LOP3.LUT R26, R26, 0x1fffffff, RZ, 0xc0, !PT ;  /* 0x1fffffff1a1a7812 */ /* 0x000fe400078ec0ff */
[----:B--2---:R-:W-:-:S04]  /*3b40*/  SHF.L.U64.HI R17, R6, 0x1, R7 ;  /* 0x0000000106117819 */ /* 0x004fc80000010207 */
[----:B------:R-:W-:Y:S02]  /*3b50*/  LOP3.LUT R17, R17, 0x1fffffff, RZ, 0xc0, !PT ;  /* 0x1fffffff11117812 */ /* 0x000fe400078ec0ff */
[----:B------:R-:W-:Y:S02]  /*3b60*/  SHF.R.U32.HI R2, RZ, 0x4, R26 ;  /* 0x00000004ff027819 */ /* 0x000fe4000001161a */
[----:B------:R-:W-:Y:S02]  /*3b70*/  SHF.R.U32.HI R3, RZ, 0x4, R17 ;  /* 0x00000004ff037819 */ /* 0x000fe40000011611 */
[----:B-1----:R-:W-:Y:S02]  /*3b80*/  LOP3.LUT R2, R5, 0xf, R2, 0xb8, !PT ;  /* 0x0000000f05027812 */ /* 0x002fe400078eb802 */
[----:B------:R-:W-:-:S03]  /*3b90*/  LOP3.LUT R11, R4, 0xf, R3, 0xb8, !PT ;  /* 0x0000000f040b7812 */ /* 0x000fc600078eb803 */
[----:B------:R-:W-:Y:S04]  /*3ba0*/  STS [UR5+0x49c], R2 ;  /* 0x00049c02ff007988 */ /* 0x000fe80008000805 */
[----:B------:R-:W-:Y:S04]  /*3bb0*/  STS [UR5+0x51c], R11 ;  /* 0x00051c0bff007988 */ /* 0x000fe80008000805 */
[----:B------:R-:W1:Y:S04]  /*3bc0*/  LDS R4, [UR5+0x49c] ;  /* 0x00049c05ff047984 */ /* 0x000e680008000800 */
[----:B------:R-:W2:Y:S01]  /*3bd0*/  LDS R3, [UR5+0x51c] ;  /* 0x00051c05ff037984 */ /* 0x000ea20008000800 */
[----:B-1----:R-:W-:-:S02]  /*3be0*/  LOP3.LUT R7, R4, 0xf0, RZ, 0xb8, !PT ;  /* 0x000000f004077812 */ /* 0x002fc400078eb8ff */
[----:B--2---:R-:W-:-:S03]  /*3bf0*/  LOP3.LUT R8, R3, 0xf0, RZ, 0xb8, !PT ;  /* 0x000000f003087812 */ /* 0x004fc600078eb8ff */
[----:B------:R-:W-:Y:S04]  /*3c00*/  STS [UR5+0x49c], R7 ;  /* 0x00049c07ff007988 */ /* 0x000fe80008000805 */
[----:B------:R-:W-:Y:S04]  /*3c10*/  STS [UR5+0x51c], R8 ;  /* 0x00051c08ff007988 */ /* 0x000fe80008000805 */
[----:B------:R-:W1:Y:S04]  /*3c20*/  LDS R5, [UR5+0x49c] ;  /* 0x00049c05ff057984 */ /* 0x000e680008000800 */
[----:B------:R-:W2:Y:S01]  /*3c30*/  LDS R3, [UR5+0x51c] ;  /* 0x00051c05ff037984 */ /* 0x000ea20008000800 */
[----:B------:R-:W-:-:S02]  /*3c40*/  IMAD.U32 R4, RZ, RZ, UR7 ;  /* 0x00000007ff047e24 */ /* 0x000fc4000f8e00ff */
[----:B------:R-:W-:-:S03]  /*3c50*/  IMAD.U32 R2, RZ, RZ, UR6 ;  /* 0x00000006ff027e24 */ /* 0x000fc6000f8e00ff */
[----:B------:R-:W-:Y:S02]  /*3c60*/  SHF.R.U64 R4, R4, 0x4, RZ ;  /* 0x0000000404047819 */ /* 0x000fe400000012ff */
[----:B------:R-:W-:Y:S02]  /*3c70*/  SHF.R.U64 R2, R2, 0x4, RZ ;  /* 0x0000000402027819 */ /* 0x000fe400000012ff */
[----:B-1----:R-:W-:Y:S02]  /*3c80*/  LOP3.LUT R5, R5, 0xf00, RZ, 0xb8, !PT ;  /* 0x00000f0005057812 */ /* 0x002fe400078eb8ff */
[----:B--2---:R-:W-:-:S03]  /*3c90*/  LOP3.LUT R3, R3, 0xf00, RZ, 0xb8, !PT ;  /* 0x00000f0003037812 */ /* 0x004fc600078eb8ff */
[----:B------:R1:W-:Y:S04]  /*3ca0*/  STS.64 [UR5+0x498], R4 ;  /* 0x00049804ff007988 */ /* 0x0003e80008000a05 */
[----:B------:R-:W-:Y:S04]  /*3cb0*/  STS.64 [UR5+0x518], R2 ;  /* 0x00051802ff007988 */ /* 0x000fe80008000a05 */
[----:B------:R-:W2:Y:S04]  /*3cc0*/  LDS R22, [UR5+0x49c] ;  /* 0x00049c05ff167984 */ /* 0x000ea80008000800 */
[----:B------:R-:W3:Y:S01]  /*3cd0*/  LDS R19, [UR5+0x51c] ;  /* 0x00051c05ff137984 */ /* 0x000ee20008000800 */
[----:B------:R-:W-:Y:S01]  /*3ce0*/  IMAD.SHL.U32 R10, R10, 0x2, RZ ;  /* 0x000000020a0a7824 */ /* 0x000fe200078e00ff */
[----:B------:R-:W-:Y:S01]  /*3cf0*/  UIADD3 UR6, UPT, UPT, UR4, -0x1, URZ ;  /* 0xffffffff04067890 */ /* 0x000fe2000fffe0ff */
[----:B------:R-:W-:-:S03]  /*3d00*/  IMAD.SHL.U32 R23, R6, 0x2, RZ ;  /* 0x0000000206177824 */ /* 0x000fc600078e00ff */
[----:B------:R-:W-:Y:S02]  /*3d10*/  LOP3.LUT R7, R10, 0xfffffffe, RZ, 0xc0, !PT ;  /* 0xfffffffe0a077812 */ /* 0x000fe400078ec0ff */
[----:B------:R-:W-:Y:S01]  /*3d20*/  IMAD.U32 R8, RZ, RZ, UR6 ;  /* 0x00000006ff087e24 */ /* 0x000fe2000f8e00ff */
[----:B------:R-:W-:Y:S01]  /*3d30*/  STS [UR5+0x490], R4 ;  /* 0x00049004ff007988 */ /* 0x000fe20008000805 */
[----:B-1----:R-:W-:Y:S01]  /*3d40*/  VIADD R5, R18, 0xffffffff ;  /* 0xffffffff12057836 */ /* 0x002fe20000000000 */
[----:B------:R-:W-:Y:S02]  /*3d50*/  LOP3.LUT R18, R23, 0xfffffffe, RZ, 0xc0, !PT ;  /* 0xfffffffe17127812 */ /* 0x000fe400078ec0ff */
[----:B------:R1:W-:Y:S01]  /*3d60*/  STS [UR5+0x494], R4 ;  /* 0x00049404ff007988 */ /* 0x0003e20008000805 */
[----:B------:R-:W-:Y:S02]  /*3d70*/  SHF.R.U64 R26, R7, 0x4, R26 ;  /* 0x00000004071a7819 */ /* 0x000fe4000000121a */
[----:B------:R-:W-:-:S02]  /*3d80*/  CS2R R10, SRZ ;  /* 0x00000000000a7805 */ /* 0x000fc4000001ff00 */
[----:B------:R-:W-:Y:S01]  /*3d90*/  CS2R R6, SRZ ;  /* 0x0000000000067805 */ /* 0x000fe2000001ff00 */
[----:B-----5:R-:W-:Y:S01]  /*3da0*/  VIADD R9, R9, 0xffffffff ;  /* 0xffffffff09097836 */ /* 0x020fe20000000000 */
[----:B------:R-:W-:Y:S01]  /*3db0*/  SHF.R.U64 R18, R18, 0x4, R17 ;  /* 0x0000000412127819 */ /* 0x000fe20000001211 */
[----:B------:R4:W-:Y:S04]  /*3dc0*/  STS [UR5+0x510], R2 ;  /* 0x00051002ff007988 */ /* 0x0009e80008000805 */
[----:B------:R4:W-:Y:S04]  /*3dd0*/  STS [UR5+0x514], R2 ;  /* 0x00051402ff007988 */ /* 0x0009e80008000805 */
[----:B------:R4:W-:Y:S01]  /*3de0*/  STS.128 [UR5+0x4a0], R8 ;  /* 0x0004a008ff007988 */ /* 0x0009e20008000c05 */
[----:B--2---:R-:W-:Y:S01]  /*3df0*/  LOP3.LUT R22, R22, 0xf000, RZ, 0xb8, !PT ;  /* 0x0000f00016167812 */ /* 0x004fe200078eb8ff */
[----:B-1----:R-:W-:Y:S01]  /*3e00*/  IMAD.MOV.U32 R4, RZ, RZ, R8 ;  /* 0x000000ffff047224 */ /* 0x002fe200078e0008 */
[----:B---3--:R-:W-:Y:S01]  /*3e10*/  LOP3.LUT R19, R19, 0xf000, RZ, 0xb8, !PT ;  /* 0x0000f00013137812 */ /* 0x008fe200078eb8ff */
[----:B------:R1:W-:Y:S04]  /*3e20*/  STS [UR5+0x48c], R26 ;  /* 0x00048c1aff007988 */ /* 0x0003e80008000805 */
[----:B------:R1:W-:Y:S04]  /*3e30*/  STS.128 [UR5+0x520], R4 ;  /* 0x00052004ff007988 */ /* 0x0003e80008000c05 */
[----:B----4-:R1:W-:Y:S04]  /*3e40*/  STS.64 [UR5+0x480], R24 ;  /* 0x00048018ff007988 */ /* 0x0103e80008000a05 */
[----:B------:R1:W-:Y:S04]  /*3e50*/  STS.64 [UR5+0x500], R20 ;  /* 0x00050014ff007988 */ /* 0x0003e80008000a05 */
[----:B------:R1:W-:Y:S04]  /*3e60*/  STS [UR5+0x50c], R18 ;  /* 0x00050c12ff007988 */ /* 0x0003e80008000805 */
[----:B------:R1:W-:Y:S04]  /*3e70*/  STS [UR5+0x49c], R22 ;  /* 0x00049c16ff007988 */ /* 0x0003e80008000805 */
[----:B------:R1:W-:Y:S02]  /*3e80*/  STS [UR5+0x51c], R19 ;  /* 0x00051c13ff007988 */ /* 0x0003e40008000805 */
.L_x_28:
[----:B--2---:R-:W-:Y:S05]  /*3e90*/  BSYNC.RECONVERGENT B0 ;  /* 0x0000000000007941 */ /* 0x004fea0003800200 */
.L_x_27:
[----:B------:R-:W-:Y:S01]  /*3ea0*/  NOP ;  /* 0x0000000000007918 */ /* 0x000fe20000000000 */
[----:B------:R2:W3:Y:S01]  /*3eb0*/  LDS R2, [R0] ;  /* 0x0000000000027984 */ /* 0x0004e20000000800 */
[----:B------:R-:W-:Y:S01]  /*3ec0*/  IMAD R13, R13, 0x4ec5, RZ ;  /* 0x00004ec50d0d7824 */ /* 0x000fe200078e02ff */
[----:B------:R-:W-:Y:S01]  /*3ed0*/  ELECT P0, URZ, PT ;  /* 0x0000000000ff782f */ /* 0x000fe20003800000 */
[----:B------:R-:W-:Y:S01]  /*3ee0*/  BSSY.RECONVERGENT B0, `(.L_x_29) ;  /* 0x000000b000007945 */ /* 0x000fe20003800200 */
[----:B------:R2:W4:Y:S02]  /*3ef0*/  LDS R3, [R0+0x80] ;  /* 0x0000800000037984 */ /* 0x0005240000000800 */
[----:B-1----:R-:W-:-:S04]  /*3f00*/  SHF.R.U32.HI R4, RZ, 0x12, R13 ;  /* 0x00000012ff047819 */ /* 0x002fc8000001160d */
[----:B------:R-:W-:-:S05]  /*3f10*/  PRMT R4, R4, 0x9910, RZ ;  /* 0x0000991004047816 */ /* 0x000fca00000000ff */
[----:B------:R-:W-:-:S04]  /*3f20*/  IMAD R4, R4, 0xd, RZ ;  /* 0x0000000d04047824 */ /* 0x000fc800078e02ff */
[----:B------:R-:W-:-:S05]  /*3f30*/  IMAD.MOV R4, RZ, RZ, -R4 ;  /* 0x000000ffff047224 */ /* 0x000fca00078e0a04 */
[----:B------:R-:W-:-:S05]  /*3f40*/  PRMT R4, R4, 0x7710, RZ ;  /* 0x0000771004047816 */ /* 0x000fca00000000ff */
[----:B------:R-:W-:Y:S01]  /*3f50*/  IMAD.IADD R4, R4, 0x1, R15 ;  /* 0x0000000104047824 */ /* 0x000fe200078e020f */
[----:B--2---:R-:W-:Y:S05]  /*3f60*/  @!P0 BRA `(.L_x_30) ;  /* 0x0000000000088947 */ /* 0x004fea0003800000 */
[----:B------:R0:W-:Y:S01]  /*3f70*/  UTMACMDFLUSH ;  /* 0x00000000000079b7 */ /* 0x0001e20000000000 */
[----:B------:R-:W-:-:S04]  /*3f80*/  DEPBAR.LE SB0, 0x0 ;  /* 0x000080000000791a */ /* 0x000fc80000000000 */
.L_x_30:
[----:B------:R-:W-:Y:S05]  /*3f90*/  BSYNC.RECONVERGENT B0 ;  /* 0x0000000000007941 */ /* 0x000fea0003800200 */
.L_x_29:
[----:B------:R-:W-:-:S13]  /*3fa0*/  R2UR UR5, R4 ;  /* 0x00000000040572ca */ /* 0x000fda00000e0000 */
[----:B------:R-:W-:-:S04]  /*3fb0*/  ULOP3.LUT UR5, UR5, 0xffff, URZ, 0xc0, !UPT ;  /* 0x0000ffff05057892 */ /* 0x000fc8000f8ec0ff */
[----:B------:R-:W-:Y:S02]  /*3fc0*/  UIMAD.WIDE.U32 UR6, UR5, 0x80, UR28 ;  /* 0x00000080050678a5 */ /* 0x000fe4000f8e001c */
[----:B------:R-:W-:-:S04]  /*3fd0*/  UIMAD.WIDE.U32 UR8, UR5, 0x80, UR26 ;  /* 0x00000080050878a5 */ /* 0x000fc8000f8e001a */
[C---:B------:R-:W-:Y:S02]  /*3fe0*/  IADD3 R4, P3, PT, R12.reuse, UR6, RZ ;  /* 0x000000060c047c10 */ /* 0x040fe4000ff7e0ff */
[----:B------:R-:W-:-:S03]  /*3ff0*/  IADD3 R12, P0, PT, R12, UR8, RZ ;  /* 0x000000080c0c7c10 */ /* 0x000fc6000ff1e0ff */
[----:B------:R-:W-:Y:S02]  /*4000*/  IMAD.X R5, RZ, RZ, UR7, P3 ;  /* 0x00000007ff057e24 */ /* 0x000fe400098e06ff */
[----:B------:R-:W-:-:S03]  /*4010*/  IMAD.X R13, RZ, RZ, UR9, P0 ;  /* 0x00000009ff0d7e24 */ /* 0x000fc600080e06ff */
[----:B---3--:R1:W5:Y:S04]  /*4020*/  ATOMG.E.EXCH.STRONG.GPU PT, RZ, [R4], R2 ;  /* 0x0000000204ff73a8 */ /* 0x00836800041ee100 */
[----:B----4-:R1:W5:Y:S02]  /*4030*/  ATOMG.E.EXCH.STRONG.GPU PT, RZ, [R12], R3 ;  /* 0x000000030cff73a8 */ /* 0x01036400041ee100 */
.L_x_26:
[----:B------:R-:W-:Y:S01]  /*4040*/  LOP3.LUT R0, R15, 0xffff, RZ, 0xc0, !PT ;  /* 0x0000ffff0f007812 */ /* 0x000fe200078ec0ff */
[----:B------:R-:W3:Y:S01]  /*4050*/  S2UR UR21, SR_CgaCtaId ;  /* 0x00000000001579c3 */ /* 0x000ee20000008800 */
[----:B------:R-:W-:-:S03]  /*4060*/  UMOV UR20, 0x400 ;  /* 0x0000040000147882 */ /* 0x000fc60000000000 */
[----:B------:R-:W-:-:S05]  /*4070*/  IMAD R0, R0, 0x4ec5, RZ ;  /* 0x00004ec500007824 */ /* 0x000fca00078e02ff */
[----:B------:R-:W-:-:S04]  /*4080*/  SHF.R.U32.HI R0, RZ, 0x12, R0 ;  /* 0x00000012ff007819 */ /* 0x000fc80000011600 */
[----:B------:R-:W-:-:S05]  /*4090*/  PRMT R0, R0, 0x9910, RZ ;  /* 0x0000991000007816 */ /* 0x000fca00000000ff */
[----:B------:R-:W-:-:S04]  /*40a0*/  IMAD R0, R0, 0xd, RZ ;  /* 0x0000000d00007824 */ /* 0x000fc800078e02ff */
[----:B------:R-:W-:Y:S01]  /*40b0*/  IMAD.MOV R0, RZ, RZ, -R0 ;  /* 0x000000ffff007224 */ /* 0x000fe200078e0a00 */
[----:B---3--:R-:W-:-:S04]  /*40c0*/  ULEA UR20, UR21, UR20, 0x18 ;  /* 0x0000001415147291 */ /* 0x008fc8000f8ec0ff */
[----:B------:R-:W-:Y:S01]  /*40d0*/  PRMT R0, R0, 0x7710, RZ ;  /* 0x0000771000007816 */ /* 0x000fe200000000ff */
[----:B--2---:R-:W-:-:S04]  /*40e0*/  ULEA UR5, UR22, UR20, 0x3 ;  /* 0x0000001416057291 */ /* 0x004fc8000f8e18ff */
[----:B------:R-:W-:-:S05]  /*40f0*/  IMAD.IADD R0, R0, 0x1, R15 ;  /* 0x0000000100007824 */ /* 0x000fca00078e020f */
[----:B------:R-:W-:Y:S02]  /*4100*/  R2UR UR30, R0 ;  /* 0x00000000001e72ca */ /* 0x000fe400000e0000 */
[----:B------:R-:W-:-:S11]  /*4110*/  SHF.L.U32 R0, R16, 0x1f, RZ ;  /* 0x0000001f10007819 */ /* 0x000fd600000006ff */
[----:B------:R-:W-:-:S04]  /*4120*/  ULOP3.LUT UR30, UR30, 0xffff, URZ, 0xc0, !UPT ;  /* 0x0000ffff1e1e7892 */ /* 0x000fc8000f8ec0ff */
[----:B------:R-:W-:Y:S02]  /*4130*/  UIMAD.WIDE.U32 UR32, UR30, 0x80, UR28 ;  /* 0x000000801e2078a5 */ /* 0x000fe4000f8e001c */
[----:B------:R-:W-:Y:S01]  /*4140*/  UIMAD.WIDE.U32 UR30, UR30, 0x80, UR26 ;  /* 0x000000801e1e78a5 */ /* 0x000fe2000f8e001a */
[----:B------:R-:W-:Y:S11]  /*4150*/  @P4 BRA `(.L_x_31) ;  /* 0x00000000001c4947 */ /* 0x000ff60003800000 */
[----:B------:R-:W-:-:S04]  /*4160*/  DEPBAR {5,4,3,2,1,0} ;  /* 0x0000003f0000791a */ /* 0x000fc80000000000 */
[----:B------:R-:W2:Y:S02]  /*4170*/  CCTL.E.C.LDCU.IV.DEEP [UR32] ;  /* 0x0000000020007540 */ /* 0x000ea40009c08000 */
[----:B--2---:R2:W-:Y:S01]  /*4180*/  UTMACCTL.IV [UR32] ;  /* 0x00000000200079b9 */ /* 0x0045e20008000000 */
[----:B------:R-:W-:-:S04]  /*4190*/  DEPBAR {5,4,3,2,1,0} ;  /* 0x0000003f0000791a */ /* 0x000fc80000000000 */
[----:B------:R-:W3:Y:S02]  /*41a0*/  CCTL.E.C.LDCU.IV.DEEP [UR30] ;  /* 0x000000001e007540 */ /* 0x000ee40009c08000 */
[----:B---3--:R2:W-:Y:S01]  /*41b0*/  UTMACCTL.IV [UR30] ;  /* 0x000000001e0079b9 */ /* 0x0085e20008000000 */
[----:B------:R-:W-:Y:S01]  /*41c0*/  NOP ;  /* 0x0000000000007918 */ /* 0x000fe20000000000 */
.L_x_31:
[----:B------:R-:W-:Y:S01]  /*41d0*/  UIADD3 UR6, UPT, UPT, UR4, 0x7f, URZ ;  /* 0x0000007f04067890 */ /* 0x000fe2000fffe0ff */
[----:B-----5:R3:W4:Y:S01]  /*41e0*/  SYNCS.PHASECHK.TRANS64.TRYWAIT P0, [UR5+0x18], R0 ;  /* 0x00001800ff0075a7 */ /* 0x0207220008001105 */
[----:B------:R-:W-:Y:S02]  /*41f0*/  UIADD3 UR4, UPT, UPT, UR4, 0xfe, URZ ;  /* 0x000000fe04047890 */ /* 0x000fe4000fffe0ff */
[----:B------:R-:W-:Y:S02]  /*4200*/  USHF.R.S32.HI UR5, URZ, 0x1f, UR6 ;  /* 0x0000001fff057899 */ /* 0x000fe40008011406 */
[----:B------:R-:W-:Y:S02]  /*4210*/  ULEA.HI UR18, UR18, UR18, URZ, 0x1 ;  /* 0x0000001212127291 */ /* 0x000fe4000f8f08ff */
[----:B------:R-:W-:Y:S02]  /*4220*/  ULEA.HI UR35, UR5, UR6, URZ, 0x7 ;  /* 0x0000000605237291 */ /* 0x000fe4000f8f38ff */
[----:B------:R-:W-:-:S02]  /*4230*/  USHF.L.U32 UR5, UR18, 0x7, URZ ;  /* 0x0000000712057899 */ /* 0x000fc400080006ff */
[----:B------:R-:W-:Y:S02]  /*4240*/  USHF.R.S32.HI UR35, URZ, 0x7, UR35 ;  /* 0x00000007ff237899 */ /* 0x000fe40008011423 */
[----:B------:R-:W-:Y:S02]  /*4250*/  ULOP3.LUT UR5, UR5, 0xffffff00, URZ, 0xc0, !UPT ;  /* 0xffffff0005057892 */ /* 0x000fe4000f8ec0ff */
[----:B------:R-:W-:Y:S02]  /*4260*/  UISETP.LT.U32.AND UP0, UPT, UR35, 0x3, UPT ;  /* 0x000000032300788c */ /* 0x000fe4000bf01070 */
[----:B------:R-:W-:Y:S02]  /*4270*/  ULEA UR7, UR19, UR25, 0x7 ;  /* 0x0000001913077291 */ /* 0x000fe4000f8e38ff */
[----:B------:R-:W-:Y:S02]  /*4280*/  USEL UR38, UR35, 0x3, UP0 ;  /* 0x0000000323267887 */ /* 0x000fe40008000000 */
[----:B------:R-:W-:-:S02]  /*4290*/  UISETP.GE.U32.AND UP0, UPT, UR4, 0xff, UPT ;  /* 0x000000ff0400788c */ /* 0x000fc4000bf06070 */
[----:B------:R-:W-:Y:S01]  /*42a0*/  ULOP3.LUT UR19, UR5, 0x80, UR42, 0xf8, !UPT ;  /* 0x0000008005137892 */ /* 0x000fe2000f8ef82a */
[----:B------:R-:W-:-:S06]  /*42b0*/  UMOV UR34, URZ ;  /* 0x000000ff00227c82 */ /* 0x000fcc0008000000 */
[----:B---3--:R-:W-:Y:S05]  /*42c0*/  BRA.U !UP0, `(.L_x_32) ;  /* 0x0000000108d47547 */ /* 0x008fea000b800000 */
[----:B------:R-:W-:Y:S01]  /*42d0*/  UIADD3 UR39, UPT, UPT, -UR38, URZ, URZ ;  /* 0x000000ff26277290 */ /* 0x000fe2000fffe1ff */
[----:B------:R-:W-:Y:S01]  /*42e0*/  UMOV UR43, UR22 ;  /* 0x00000016002b7c82 */ /* 0x000fe20008000000 */
[----:B------:R-:W-:-:S10]  /*42f0*/  UMOV UR10, 0x40 ;  /* 0x00000040000a7882 */ /* 0x000fd40000000000 */
.L_x_38:
[----:B------:R-:W-:Y:S01]  /*4300*/  UIADD3 UR39, UPT, UPT, UR39, 0x1, URZ ;  /* 0x0000000127277890 */ /* 0x000fe2000fffe0ff */
[----:B-1-3--:R-:W-:Y:S01]  /*4310*/  @P2 MOV R2, 0x18000 ;  /* 0x0001800000022802 */ /* 0x00afe20000000f00 */
[----:B------:R-:W-:Y:S02]  /*4320*/  ULEA UR17, UR43, UR20, 0x3 ;  /* 0x000000142b117291 */ /* 0x000fe4000f8e18ff */
[----:B------:R-:W-:Y:S01]  /*4330*/  UISETP.NE.AND UP0, UPT, UR39, URZ, UPT ;  /* 0x000000ff2700728c */ /* 0x000fe2000bf05270 */
[----:B--2-4-:R-:W-:Y:S10]  /*4340*/  @P0 BRA `(.L_x_33) ;  /* 0x00000000000c0947 */ /* 0x014ff40003800000 */
[----:B------:R-:W-:-:S04]  /*4350*/  SHF.L.U32 R3, R16, 0x1f, RZ ;  /* 0x0000001f10037819 */ /* 0x000fc800000006ff */
[----:B------:R-:W1:Y:S02]  /*4360*/  SYNCS.PHASECHK.TRANS64.TRYWAIT P0, [UR17+0x18], R3 ;  /* 0x00001803ff0075a7 */ /* 0x000e640008001111 */
[----:B-1----:R-:W-:Y:S05]  /*4370*/  @!P0 BRA `(.L_x_34) ;  /* 0x000000d800108947 */ /* 0x002fea0003800000 */
.L_x_33:
[----:B------:R3:W-:Y:S01]  /*4380*/  @P2 SYNCS.ARRIVE.TRANS64 RZ, [UR17], R2 ;  /* 0x00000002ffff29a7 */ /* 0x0007e20008000011 */
[----:B------:R-:W-:-:S04]  /*4390*/  ULOP3.LUT UR4, UR24, 0x2, URZ, 0xfc, !UPT ;  /* 0x0000000218047892 */ /* 0x000fc8000f8efcff */
[----:B------:R-:W-:-:S09]  /*43a0*/  UISETP.NE.AND UP1, UPT, UR4, 0x2, UPT ;  /* 0x000000020400788c */ /* 0x000fd2000bf25270 */
[----:B------:R-:W-:Y:S05]  /*43b0*/  BRA.U UP1, `(.L_x_35) ;  /* 0x0000000101047547 */ /* 0x000fea000b800000 */
[----:B--2---:R-:W-:Y:S05]  /*43c0*/  BPT.TRAP 0x1 ;  /* 0x000000040000795c */ /* 0x004fea0000300000 */
.L_x_35:
[----:B------:R-:W-:Y:S04]  /*43d0*/  BSSY.RECONVERGENT B0, `(.L_x_36) ;  /* 0x0000003000007945 */ /* 0x000fe80003800200 */
[----:B------:R-:W-:Y:S05]  /*43e0*/  @!P1 BRA `(.L_x_37) ;  /* 0x0000000000049947 */ /* 0x000fea0003800000 */
[----:B--2---:R-:W-:Y:S05]  /*43f0*/  BPT.TRAP 0x1 ;  /* 0x000000040000795c */ /* 0x004fea0000300000 */
.L_x_37:
[----:B--2---:R-:W-:Y:S05]  /*4400*/  BSYNC.RECONVERGENT B0 ;  /* 0x0000000000007941 */ /* 0x004fea0003800200 */
.L_x_36:
[----:B------:R-:W-:Y:S02]  /*4410*/  UIADD3 UR22, UPT, UPT, UR43, 0x1, URZ ;  /* 0x000000012b167890 */ /* 0x000fe4000fffe0ff */
[----:B------:R-:W-:Y:S02]  /*4420*/  ULEA UR8, UR43, UR20, 0xf ;  /* 0x000000142b087291 */ /* 0x000fe4000f8e78ff */
[----:B------:R-:W-:Y:S02]  /*4430*/  UISETP.NE.AND UP1, UPT, UR22, 0x3, UPT ;  /* 0x000000031600788c */ /* 0x000fe4000bf25270 */
[----:B------:R-:W-:Y:S02]  /*4440*/  ULEA UR12, UR43, UR20, 0xe ;  /* 0x000000142b0c7291 */ /* 0x000fe4000f8e70ff */
[----:B------:R-:W-:Y:S02]  /*4450*/  USEL UR5, URZ, 0x1, UP1 ;  /* 0x00000001ff057887 */ /* 0x000fe40008800000 */
[----:B------:R-:W-:-:S02]  /*4460*/  USEL UR22, UR22, URZ, UP1 ;  /* 0x000000ff16167287 */ /* 0x000fc40008800000 */
[----:B------:R-:W-:Y:S02]  /*4470*/  UIADD3 UR18, UPT, UPT, UR10, -0x40, URZ ;  /* 0xffffffc00a127890 */ /* 0x000fe4000fffe0ff */
[----:B------:R-:W-:Y:S01]  /*4480*/  ULEA UR4, UR22, UR20, 0x3 ;  /* 0x0000001416047291 */ /* 0x000fe2000f8e18ff */
[----:B------:R-:W-:Y:S01]  /*4490*/  LOP3.LUT R16, R16, UR5, RZ, 0x3c, !PT ;  /* 0x0000000510107c12 */ /* 0x000fe2000f8e3cff */
[----:B------:R-:W-:Y:S02]  /*44a0*/  ULOP3.LUT UR17, UR17, 0xfefffff8, URZ, 0xc0, !UPT ;  /* 0xfefffff811117892 */ /* 0x000fe4000f8ec0ff */
[----:B------:R-:W-:Y:S01]  /*44b0*/  UIADD3 UR16, UPT, UPT, UR8, 0x9400, URZ ;  /* 0x0000940008107890 */ /* 0x000fe2000fffe0ff */
[----:B-1----:R-:W-:Y:S01]  /*44c0*/  SHF.L.U32 R0, R16, 0x1f, RZ ;  /* 0x0000001f10007819 */ /* 0x002fe200000006ff */
[----:B------:R-:W-:Y:S01]  /*44d0*/  UIADD3 UR8, UPT, UPT, UR8, 0xd400, URZ ;  /* 0x0000d40008087890 */ /* 0x000fe2000fffe0ff */
[----:B------:R-:W-:Y:S02]  /*44e0*/  UMOV UR40, 0x0 ;  /* 0x0000000000287882 */ /* 0x000fe40000000000 */
[----:B------:R1:W2:Y:S01]  /*44f0*/  SYNCS.PHASECHK.TRANS64.TRYWAIT P0, [UR4+0x18], R0 ;  /* 0x00001800ff0075a7 */ /* 0x0002a20008001104 */
[----:B------:R-:W-:-:S02]  /*4500*/  UIADD3 UR4, UPT, UPT, UR12, 0x21400, URZ ;  /* 0x000214000c047890 */ /* 0x000fc4000fffe0ff */
[----:B------:R-:W-:Y:S01]  /*4510*/  UIADD3 UR12, UPT, UPT, UR12, 0x23400, URZ ;  /* 0x000234000c0c7890 */ /* 0x000fe2000fffe0ff */
[----:B------:R-:W-:Y:S01]  /*4520*/  UMOV UR41, 0x10000000 ;  /* 0x1000000000297882 */ /* 0x000fe20000000000 */
[----:B------:R-:W-:Y:S01]  /*4530*/  UMOV UR11, UR19 ;  /* 0x00000013000b7c82 */ /* 0x000fe20008000000 */
[----:B------:R-:W-:Y:S01]  /*4540*/  UMOV UR9, UR17 ;  /* 0x0000001100097c82 */ /* 0x000fe20008000000 */
[----:B------:R-:W-:Y:S01]  /*4550*/  UMOV UR5, UR17 ;  /* 0x0000001100057c82 */ /* 0x000fe20008000000 */
[----:B------:R-:W-:Y:S01]  /*4560*/  UMOV UR6, UR18 ;  /* 0x0000001200067c82 */ /* 0x000fe20008000000 */
[----:B------:R-:W-:Y:S01]  /*4570*/  UTMALDG.2D.2CTA [UR16], [UR32], desc[UR40] ;  /* 0x00002810200075b4 */ /* 0x000fe20008209000 */
[----:B------:R-:W-:Y:S01]  /*4580*/  UMOV UR14, UR10 ;  /* 0x0000000a000e7c82 */ /* 0x000fe20008000000 */
[----:B------:R-:W-:Y:S01]  /*4590*/  UMOV UR15, UR7 ;  /* 0x00000007000f7c82 */ /* 0x000fe20008000000 */
[----:B------:R-:W-:Y:S01]  /*45a0*/  UMOV UR13, UR17 ;  /* 0x00000011000d7c82 */ /* 0x000fe20008000000 */
[----:B------:R-:W-:Y:S01]  /*45b0*/  UMOV UR34, UR38 ;  /* 0x0000002600227c82 */ /* 0x000fe20008000000 */
[----:B------:R-:W-:Y:S01]  /*45c0*/  UMOV UR43, UR22 ;  /* 0x00000016002b7c82 */ /* 0x000fe20008000000 */
[----:B------:R4:W-:Y:S01]  /*45d0*/  UTMALDG.2D.2CTA [UR8], [UR32], desc[UR40] ;  /* 0x00002808200075b4 */ /* 0x0009e20008209000 */
[----:B------:R1:W-:Y:S01]  /*45e0*/  UTMALDG.2D.2CTA [UR4], [UR30], desc[UR40] ;  /* 0x000028041e0075b4 */ /* 0x0003e20008209000 */
[----:B------:R1:W-:Y:S01]  /*45f0*/  UTMALDG.2D.2CTA [UR12], [UR30], desc[UR40] ;  /* 0x0000280c1e0075b4 */ /* 0x0003e20008209000 */
[----:B----4-:R-:W-:Y:S01]  /*4600*/  UIADD3 UR10, UPT, UPT, UR10, 0x80, URZ ;  /* 0x000000800a0a7890 */ /* 0x010fe2000fffe0ff */
[----:B------:R-:W-:Y:S11]  /*4610*/  BRA.U UP0, `(.L_x_38) ;  /* 0xfffffffd00387547 */ /* 0x000ff6000b83ffff */
.L_x_32:
[----:B-1----:R-:W-:Y:S01]  /*4620*/  ULEA UR4, UR22, UR20, 0x3 ;  /* 0x0000001416047291 */ /* 0x002fe2000f8e18ff */
[----:B------:R-:W-:Y:S01]  /*4630*/  SHF.L.U32 R0, R16, 0x1f, RZ ;  /* 0x0000001f10007819 */ /* 0x000fe200000006ff */
[----:B------:R-:W-:Y:S01]  /*4640*/  @!P4 SYNCS.ARRIVE.TRANS64.A1T0 RZ, [UR20+0x78], RZ ;  /* 0x000078ffffffc9a7 */ /* 0x000fe20008100014 */
[----:B------:R-:W-:-:S06]  /*4650*/  UISETP.GT.AND UP0, UPT, UR35, UR38, UPT ;  /* 0x000000262300728c */ /* 0x000fcc000bf04270 */
[----:B--2-4-:R1:W2:Y:S03]  /*4660*/  SYNCS.PHASECHK.TRANS64.TRYWAIT P0, [UR4+0x18], R0 ;  /* 0x00001800ff0075a7 */ /* 0x0142a60008001104 */
[----:B------:R-:W-:Y:S05]  /*4670*/  BRA.U !UP0, `(.L_x_39) ;  /* 0x0000000108cc7547 */ /* 0x000fea000b800000 */
[----:B------:R-:W-:Y:S01]  /*4680*/  UIADD3 UR35, UPT, UPT, -UR38, UR34, UR35 ;  /* 0x0000002226237290 */ /* 0x000fe2000fffe123 */
[----:B------:R-:W-:-:S11]  /*4690*/  UMOV UR40, UR22 ;  /* 0x0000001600287c82 */ /* 0x000fd60008000000 */
.L_x_45:
[----:B------:R-:W-:Y:S01]  /*46a0*/  ULEA UR9, UR40, UR20, 0x3 ;  /* 0x0000001428097291 */ /* 0x000fe2000f8e18ff */
[----:B--23--:R-:W-:Y:S01]  /*46b0*/  @P2 MOV R2, 0x18000 ;  /* 0x0001800000022802 */ /* 0x00cfe20000000f00 */
[----:B-12---:R-:W-:Y:S10]  /*46c0*/  @P0 BRA `(.L_x_40) ;  /* 0x00000000000c0947 */ /* 0x006ff40003800000 */
[----:B------:R-:W-:-:S04]  /*46d0*/  SHF.L.U32 R3, R16, 0x1f, RZ ;  /* 0x0000001f10037819 */ /* 0x000fc800000006ff */
[----:B------:R-:W2:Y:S02]  /*46e0*/  SYNCS.PHASECHK.TRANS64.TRYWAIT P0, [UR9+0x18], R3 ;  /* 0x00001803ff0075a7 */ /* 0x000ea40008001109 */
[----:B--2---:R-:W-:Y:S05]  /*46f0*/  @!P0 BRA `(.L_x_41) ;  /* 0x000000d400488947 */ /* 0x004fea0003800000 */
.L_x_40:
[----:B------:R2:W-:Y:S01]  /*4700*/  @P2 SYNCS.ARRIVE.TRANS64 RZ, [UR9], R2 ;  /* 0x00000002ffff29a7 */ /* 0x0005e20008000009 */
[----:B------:R-:W-:-:S04]  /*4710*/  ULOP3.LUT UR4, UR24, 0x2, URZ, 0xfc, !UPT ;  /* 0x0000000218047892 */ /* 0x000fc8000f8efcff */
[----:B------:R-:W-:-:S09]  /*4720*/  UISETP.NE.AND UP0, UPT, UR4, 0x2, UPT ;  /* 0x000000020400788c */ /* 0x000fd2000bf05270 */
[----:B------:R-:W-:Y:S05]  /*4730*/  BRA.U UP0, `(.L_x_42) ;  /* 0x0000000100047547 */ /* 0x000fea000b800000 */
[----:B------:R-:W-:Y:S05]  /*4740*/  BPT.TRAP 0x1 ;  /* 0x000000040000795c */ /* 0x000fea0000300000 */
.L_x_42:
[----:B------:R-:W-:Y:S04]  /*4750*/  BSSY.RECONVERGENT B0, `(.L_x_43) ;  /* 0x0000003000007945 */ /* 0x000fe80003800200 */
[----:B------:R-:W-:Y:S05]  /*4760*/  @!P1 BRA `(.L_x_44) ;  /* 0x0000000000049947 */ /* 0x000fea0003800000 */
[----:B------:R-:W-:Y:S05]  /*4770*/  BPT.TRAP 0x1 ;  /* 0x000000040000795c */ /* 0x000fea0000300000 */
.L_x_44:
[----:B------:R-:W-:Y:S05]  /*4780*/  BSYNC.RECONVERGENT B0 ;  /* 0x0000000000007941 */ /* 0x000fea0003800200 */
.L_x_43:
[----:B------:R-:W-:Y:S02]  /*4790*/  UIADD3 UR22, UPT, UPT, UR40, 0x1, URZ ;  /* 0x0000000128167890 */ /* 0x000fe4000fffe0ff */
[----:B------:R-:W-:Y:S02]  /*47a0*/  ULEA UR16, UR40, UR20, 0xf ;  /* 0x0000001428107291 */ /* 0x000fe4000f8e78ff */
[----:B------:R-:W-:Y:S02]  /*47b0*/  UISETP.NE.AND UP0, UPT, UR22, 0x3, UPT ;  /* 0x000000031600788c */ /* 0x000fe4000bf05270 */
[----:B------:R-:W-:Y:S02]  /*47c0*/  USHF.L.U32 UR10, UR34, 0x7, URZ ;  /* 0x00000007220a7899 */ /* 0x000fe400080006ff */
[----:B------:R-:W-:Y:S02]  /*47d0*/  USEL UR5, URZ, 0x1, UP0 ;  /* 0x00000001ff057887 */ /* 0x000fe40008000000 */
[----:B------:R-:W-:-:S02]  /*47e0*/  USEL UR22, UR22, URZ, UP0 ;  /* 0x000000ff16167287 */ /* 0x000fc40008000000 */
[----:B------:R-:W-:Y:S02]  /*47f0*/  ULEA UR12, UR40, UR20, 0xe ;  /* 0x00000014280c7291 */ /* 0x000fe4000f8e70ff */
[----:B------:R-:W-:Y:S01]  /*4800*/  ULEA UR4, UR22, UR20, 0x3 ;  /* 0x0000001416047291 */ /* 0x000fe2000f8e18ff */
[----:B------:R-:W-:Y:S01]  /*4810*/  LOP3.LUT R16, R16, UR5, RZ, 0x3c, !PT ;  /* 0x0000000510107c12 */ /* 0x000fe2000f8e3cff */
[----:B------:R-:W-:Y:S02]  /*4820*/  ULOP3.LUT UR9, UR9, 0xfefffff8, URZ, 0xc0, !UPT ;  /* 0xfefffff809097892 */ /* 0x000fe4000f8ec0ff */
[----:B------:R-:W-:Y:S01]  /*4830*/  UIADD3 UR8, UPT, UPT, UR16, 0x9400, URZ ;  /* 0x0000940010087890 */ /* 0x000fe2000fffe0ff */
[----:B-1----:R-:W-:Y:S01]  /*4840*/  SHF.L.U32 R0, R16, 0x1f, RZ ;  /* 0x0000001f10007819 */ /* 0x002fe200000006ff */
[----:B------:R-:W-:Y:S02]  /*4850*/  UIADD3 UR18, UPT, UPT, UR10, 0x40, URZ ;  /* 0x000000400a127890 */ /* 0x000fe4000fffe0ff */
[----:B------:R-:W-:Y:S01]  /*4860*/  UIADD3 UR16, UPT, UPT, UR16, 0xd400, URZ ;  /* 0x0000d40010107890 */ /* 0x000fe2000fffe0ff */
[----:B------:R4:W1:Y:S01]  /*4870*/  SYNCS.PHASECHK.TRANS64.TRYWAIT P0, [UR4+0x18], R0 ;  /* 0x00001800ff0075a7 */ /* 0x0008620008001104 */
[----:B------:R-:W-:-:S02]  /*4880*/  UIADD3 UR4, UPT, UPT, UR12, 0x21400, URZ ;  /* 0x000214000c047890 */ /* 0x000fc4000fffe0ff */
[----:B------:R-:W-:Y:S01]  /*4890*/  UIADD3 UR12, UPT, UPT, UR12, 0x23400, URZ ;  /* 0x000234000c0c7890 */ /* 0x000fe2000fffe0ff */
[----:B------:R-:W-:Y:S01]  /*48a0*/  UMOV UR38, 0x0 ;  /* 0x0000000000267882 */ /* 0x000fe20000000000 */
[----:B------:R-:W-:Y:S01]  /*48b0*/  UMOV UR39, 0x10000000 ;  /* 0x1000000000277882 */ /* 0x000fe20000000000 */
[----:B------:R-:W-:Y:S01]  /*48c0*/  UMOV UR11, UR19 ;  /* 0x00000013000b7c82 */ /* 0x000fe20008000000 */
[----:B------:R-:W-:Y:S01]  /*48d0*/  UMOV UR17, UR9 ;  /* 0x0000000900117c82 */ /* 0x000fe20008000000 */
[----:B------:R-:W-:Y:S01]  /*48e0*/  UMOV UR5, UR9 ;  /* 0x0000000900057c82 */ /* 0x000fe20008000000 */
[----:B------:R-:W-:Y:S01]  /*48f0*/  UMOV UR6, UR10 ;  /* 0x0000000a00067c82 */ /* 0x000fe20008000000 */
[----:B------:R4:W-:Y:S01]  /*4900*/  UTMALDG.2D.2CTA [UR8], [UR32], desc[UR38] ;  /* 0x00002608200075b4 */ /* 0x0009e20008209000 */
[----:B------:R-:W-:Y:S01]  /*4910*/  UMOV UR15, UR7 ;  /* 0x00000007000f7c82 */ /* 0x000fe20008000000 */
[----:B------:R-:W-:Y:S01]  /*4920*/  UMOV UR13, UR9 ;  /* 0x00000009000d7c82 */ /* 0x000fe20008000000 */
[----:B------:R-:W-:Y:S01]  /*4930*/  UMOV UR14, UR18 ;  /* 0x00000012000e7c82 */ /* 0x000fe20008000000 */
[----:B------:R-:W-:Y:S01]  /*4940*/  UIADD3 UR34, UPT, UPT, UR34, 0x1, URZ ;  /* 0x0000000122227890 */ /* 0x000fe2000fffe0ff */
[----:B------:R-:W-:Y:S01]  /*4950*/  UMOV UR40, UR22 ;  /* 0x0000001600287c82 */ /* 0x000fe20008000000 */
[----:B------:R4:W-:Y:S02]  /*4960*/  UTMALDG.2D.2CTA [UR16], [UR32], desc[UR38] ;  /* 0x00002610200075b4 */ /* 0x0009e40008209000 */
[----:B------:R-:W-:Y:S01]  /*4970*/  UISETP.NE.AND UP0, UPT, UR34, UR35, UPT ;  /* 0x000000232200728c */ /* 0x000fe2000bf05270 */
[----:B------:R4:W-:Y:S01]  /*4980*/  UTMALDG.2D.2CTA [UR4], [UR30], desc[UR38] ;  /* 0x000026041e0075b4 */ /* 0x0009e20008209000 */
[----:B------:R4:W-:Y:S07]  /*4990*/  UTMALDG.2D.2CTA [UR12], [UR30], desc[UR38] ;  /* 0x0000260c1e0075b4 */ /* 0x0009ee0008209000 */
[----:B----4-:R-:W-:Y:S05]  /*49a0*/  BRA.U UP0, `(.L_x_45) ;  /* 0xfffffffd003c7547 */ /* 0x010fea000b83ffff */
.L_x_39:
[----:B------:R-:W-:Y:S01]  /*49b0*/  UISETP.NE.AND UP0, UPT, UR37, 0x8, UPT ;  /* 0x000000082500788c */ /* 0x000fe2000bf05270 */
[----:B------:R-:W-:-:S08]  /*49c0*/  NOP ;  /* 0x0000000000007918 */ /* 0x000fd00000000000 */
[----:B------:R-:W-:Y:S05]  /*49d0*/  BRA.U UP0, `(.L_x_46) ;  /* 0x0000000100047547 */ /* 0x000fea000b800000 */
[----:B------:R-:W-:Y:S05]  /*49e0*/  BPT.TRAP 0x1 ;  /* 0x000000040000795c */ /* 0x000fea0000300000 */
.L_x_46:
[----:B------:R-:W-:Y:S01]  /*49f0*/  ULEA UR4, UR23, UR20, 0x3 ;  /* 0x0000001417047291 */ /* 0x000fe2000f8e18ff */
[----:B------:R-:W-:-:S08]  /*4a00*/  SHF.L.U32 R3, R14, 0x1f, RZ ;  /* 0x0000001f0e037819 */ /* 0x000fd000000006ff */
[----:B-12---:R-:W1:Y:S02]  /*4a10*/  SYNCS.PHASECHK.TRANS64.TRYWAIT P0, [UR4+0x160], R3 ;  /* 0x00016003ff0075a7 */ /* 0x006e640008001104 */
[----:B-1----:R-:W-:Y:S05]  /*4a20*/  @!P0 BRA `(.L_x_47) ;  /* 0x000000d000948947 */ /* 0x002fea0003800000 */
.L_x_241:
[----:B------:R-:W-:-:S09]  /*4a30*/  UIMAD UR5, UR23, 0x14, UR36 ;  /* 0x00000014170578a4 */ /* 0x000fd2000f8e0224 */
[----:B-1----:R-:W1:Y:S04]  /*4a40*/  LDS R3, [UR5] ;  /* 0x00000005ff037984 */ /* 0x002e680008000800 */
[----:B---3--:R-:W2:Y:S04]  /*4a50*/  LDS R2, [UR5+0x4] ;  /* 0x00000405ff027984 */ /* 0x008ea80008000800 */
[----:B------:R-:W3:Y:S04]  /*4a60*/  LDS.U16 R15, [UR5+0x12] ;  /* 0x00001205ff0f7984 */ /* 0x000ee80008000400 */
[----:B------:R-:W4:Y:S04]  /*4a70*/  LDS R17, [UR5+0x8] ;  /* 0x00000805ff117984 */ /* 0x000f280008000800 */
[----:B------:R-:W3:Y:S01]  /*4a80*/  LDS R0, [UR5+0xc] ;  /* 0x00000c05ff007984 */ /* 0x000ee20008000800 */
[----:B------:R-:W-:Y:S01]  /*4a90*/  @!PT LDS RZ, [RZ] ;  /* 0x00000000fffff984 */ /* 0x000fe20000000800 */
[----:B------:R-:W-:Y:S01]  /*4aa0*/  @!PT LDS RZ, [RZ] ;  /* 0x00000000fffff984 */ /* 0x000fe20000000800 */
[----:B------:R-:W-:Y:S01]  /*4ab0*/  @!PT LDS RZ, [RZ] ;  /* 0x00000000fffff984 */ /* 0x000fe20000000800 */
[----:B------:R-:W-:Y:S01]  /*4ac0*/  @!PT LDS RZ, [RZ] ;  /* 0x00000000fffff984 */ /* 0x000fe20000000800 */
[----:B------:R5:W-:Y:S06]  /*4ad0*/  MEMBAR.ALL.CTA ;  /* 0x0000000000007992 */ /* 0x000bec0000008000 */
[----:B-----5:R-:W3:Y:S01]  /*4ae0*/  FENCE.VIEW.ASYNC.S ;  /* 0x00000000000073c6 */ /* 0x020ee20000000000 */
[----:B-1----:R-:W-:-:S02]  /*4af0*/  R2UR UR18, R3 ;  /* 0x00000000031272ca */ /* 0x002fc400000e0000 */
[----:B--2---:R-:W-:Y:S01]  /*4b00*/  R2UR UR19, R2 ;  /* 0x00000000021372ca */ /* 0x004fe200000e0000 */
[----:B------:R-:W-:-:S14]  /*4b10*/  BRA.U UP0, `(.L_x_48) ;  /* 0x0000000100047547 */ /* 0x000fdc000b800000 */
[----:B------:R-:W-:Y:S05]  /*4b20*/  BPT.TRAP 0x1 ;  /* 0x000000040000795c */ /* 0x000fea0000300000 */
.L_x_48:
[----:B------:R-:W-:Y:S01]  /*4b30*/  UIADD3 UR4, UPT, UPT, UR4, 0x1a0, URZ ;  /* 0x000001a004047890 */ /* 0x000fe2000fffe0ff */
[----:B---3--:R-:W-:Y:S01]  /*4b40*/  ISETP.NE.AND P0, PT, R0, RZ, PT ;  /* 0x000000ff0000720c */ /* 0x008fe20003f05270 */
[----:B------:R-:W-:Y:S01]  /*4b50*/  UIADD3 UR23, UPT, UPT, UR23, 0x1, URZ ;  /* 0x0000000117177890 */ /* 0x000fe2000fffe0ff */
[----:B------:R-:W-:Y:S01]  /*4b60*/  PLOP3.LUT P4, PT, PT, PT, PT, 0x80, 0x8 ;  /* 0x000000000008781c */ /* 0x000fe20003f8f070 */
[----:B------:R-:W-:Y:S02]  /*4b70*/  UPRMT UR4, UR21, 0x654, UR4 ;  /* 0x0000065415047896 */ /* 0x000fe40008000004 */
[----:B------:R-:W-:-:S04]  /*4b80*/  UISETP.NE.AND UP0, UPT, UR23, 0x8, UPT ;  /* 0x000000081700788c */ /* 0x000fc8000bf05270 */
[----:B------:R-:W-:-:S03]  /*4b90*/  USEL UR23, UR23, URZ, UP0 ;  /* 0x000000ff17177287 */ /* 0x000fc60008000000 */
[----:B------:R-:W-:Y:S01]  /*4ba0*/  SYNCS.ARRIVE.TRANS64.RED.A1T0 RZ, [UR4], RZ ;  /* 0x000000ffffff79a7 */ /* 0x000fe20008100404 */
[----:B------:R-:W-:-:S06]  /*4bb0*/  USEL UR4, URZ, 0x1, UP0 ;  /* 0x00000001ff047887 */ /* 0x000fcc0008000000 */
[----:B------:R-:W-:Y:S01]  /*4bc0*/  LOP3.LUT R14, R14, UR4, RZ, 0x3c, !PT ;  /* 0x000000040e0e7c12 */ /* 0x000fe2000f8e3cff */
[----:B------:R-:W-:Y:S06]  /*4bd0*/  @P0 BRA `(.L_x_49) ;  /* 0xffffffec00380947 */ /* 0x000fec000383ffff */
[----:B------:R-:W-:Y:S01]  /*4be0*/  UIADD3 UR20, UPT, UPT, UR20, 0x18, URZ ;  /* 0x0000001814147890 */ /* 0x000fe2000fffe0ff */
[----:B------:R-:W-:-:S03]  /*4bf0*/  SHF.L.U32 R3, R16, 0x1f, RZ ;  /* 0x0000001f10037819 */ /* 0x000fc600000006ff */
[----:B------:R-:W-:-:S09]  /*4c00*/  ULEA UR4, UR22, UR20, 0x3 ;  /* 0x0000001416047291 */ /* 0x000fd2000f8e18ff */
[----:B------:R-:W1:Y:S02]  /*4c10*/  SYNCS.PHASECHK.TRANS64.TRYWAIT P0, [UR4], R3 ;  /* 0x00000003ff0075a7 */ /* 0x000e640008001104 */
[----:B-1----:R-:W-:Y:S05]  /*4c20*/  @!P0 BRA `(.L_x_50) ;  /* 0x000000d0002c8947 */ /* 0x002fea0003800000 */
.L_x_243:
[----:B------:R-:W-:-:S04]  /*4c30*/  UIADD3 UR5, UPT, UPT, UR22, 0x1, URZ ;  /* 0x0000000116057890 */ /* 0x000fc8000fffe0ff */
[----:B------:R-:W-:-:S04]  /*4c40*/  UISETP.NE.AND UP0, UPT, UR5, 0x3, UPT ;  /* 0x000000030500788c */ /* 0x000fc8000bf05270 */
[----:B------:R-:W-:Y:S02]  /*4c50*/  USEL UR6, URZ, 0x1, UP0 ;  /* 0x00000001ff067887 */ /* 0x000fe40008000000 */
[----:B------:R-:W-:-:S04]  /*4c60*/  USEL UR5, UR5, URZ, UP0 ;  /* 0x000000ff05057287 */ /* 0x000fc80008000000 */
[----:B------:R-:W-:Y:S01]  /*4c70*/  ULEA UR4, UR5, UR20, 0x3 ;  /* 0x0000001405047291 */ /* 0x000fe2000f8e18ff */
[----:B------:R-:W-:-:S04]  /*4c80*/  LOP3.LUT R2, R16, UR6, RZ, 0x3c, !PT ;  /* 0x0000000610027c12 */ /* 0x000fc8000f8e3cff */
[----:B-1----:R-:W-:-:S04]  /*4c90*/  SHF.L.U32 R3, R2, 0x1f, RZ ;  /* 0x0000001f02037819 */ /* 0x002fc800000006ff */
[----:B------:R-:W1:Y:S02]  /*4ca0*/  SYNCS.PHASECHK.TRANS64.TRYWAIT P0, [UR4], R3 ;  /* 0x00000003ff0075a7 */ /* 0x000e640008001104 */
[----:B-1----:R-:W-:Y:S05]  /*4cb0*/  @!P0 BRA `(.L_x_51) ;  /* 0x000000d000208947 */ /* 0x002fea0003800000 */
.L_x_245:
[----:B------:R-:W-:-:S04]  /*4cc0*/  UIADD3 UR5, UPT, UPT, UR5, 0x1, URZ ;  /* 0x0000000105057890 */ /* 0x000fc8000fffe0ff */
[----:B------:R-:W-:-:S04]  /*4cd0*/  UISETP.NE.AND UP0, UPT, UR5, 0x3, UPT ;  /* 0x000000030500788c */ /* 0x000fc8000bf05270 */
[----:B------:R-:W-:Y:S02]  /*4ce0*/  USEL UR4, URZ, 0x1, UP0 ;  /* 0x00000001ff047887 */ /* 0x000fe40008000000 */
[----:B------:R-:W-:-:S04]  /*4cf0*/  USEL UR5, UR5, URZ, UP0 ;  /* 0x000000ff05057287 */ /* 0x000fc80008000000 */
[----:B------:R-:W-:Y:S01]  /*4d00*/  LOP3.LUT R2, R2, UR4, RZ, 0x3c, !PT ;  /* 0x0000000402027c12 */ /* 0x000fe2000f8e3cff */
[----:B------:R-:W-:-:S12]  /*4d10*/  ULEA UR5, UR5, UR20, 0x3 ;  /* 0x0000001405057291 */ /* 0x000fd8000f8e18ff */
.L_x_52:
[----:B-1----:R-:W-:Y:S02]  /*4d20*/  SHF.L.U32 R3, R2, 0x1f, RZ ;  /* 0x0000001f02037819 */ /* 0x002fe400000006ff */
[----:B------:R-:W-:-:S04]  /*4d30*/  MOV R0, UR5 ;  /* 0x0000000500007c02 */ /* 0x000fc80008000f00 */
[----:B------:R1:W2:Y:S03]  /*4d40*/  SYNCS.PHASECHK.TRANS64.TRYWAIT P0, [R0+URZ], R3 ;  /* 0x00000003000075a7 */ /* 0x0002a600080011ff */
[----:B--2---:R-:W-:Y:S05]  /*4d50*/  @!P0 NANOSLEEP.SYNCS 0x989680 ;  /* 0x009896800000895d */ /* 0x004fea0003900000 */
[----:B------:R-:W2:Y:S02]  /*4d60*/  @!P0 SYNCS.PHASECHK.TRANS64 P0, [R0+URZ], R3 ;  /* 0x00000003000085a7 */ /* 0x000ea400080010ff */
[----:B--2---:R-:W-:Y:S05]  /*4d70*/  @P0 EXIT ;  /* 0x000000000000094d */ /* 0x004fea0003800000 */
[----:B------:R-:W-:Y:S05]  /*4d80*/  BRA `(.L_x_52) ;  /* 0xfffffffc00e47947 */ /* 0x000fea000383ffff */
.L_x_25:
[----:B------:R-:W-:-:S04]  /*4d90*/  UISETP.LT.U32.AND UP0, UPT, UR37, 0x9, UPT ;  /* 0x000000092500788c */ /* 0x000fc8000bf01070 */
[----:B------:R-:W-:-:S04]  /*4da0*/  USEL UR4, UR37, 0x9, UP0 ;  /* 0x0000000925047887 */ /* 0x000fc80008000000 */
[----:B------:R-:W-:-:S12]  /*4db0*/  USHF.L.U32 UR4, UR4, 0x2, URZ ;  /* 0x0000000204047899 */ /* 0x000fd800080006ff */
[----:B------:R-:W3:Y:S02]  /*4dc0*/  LDCU UR6, c[0x2][UR4] ;  /* 0x00800000040677ac */ /* 0x000ee40008000800 */
[----:B---3--:R-:W-:-:S10]  /*4dd0*/  USHF.R.S32.HI UR7, URZ, 0x1f, UR6 ;  /* 0x0000001fff077899 */ /* 0x008fd40008011406 */
.L_x_291:
[----:B--2---:R-:W-:Y:S05]  /*4de0*/  BRXU UR6 -0x4df0                                                                                                                                                                                                                                                                                                                                                                                                                                                                                                                                                                                                                                                                                                                                                                                                                                                                                                                                                                                                                                                                                                                                                                                                                                                                                                                                                          (*"BRANCH_TARGETS .L_x_292,.L_x_293,.L_x_300"*) ;  /* 0xffffffb006847958 */ /* 0x004fea000b83ffff */
.L_x_293:
[----:B------:R-:W-:-:S09]  /*4df0*/  UISETP.NE.AND UP0, UPT, UR37, 0x1, UPT ;  /* 0x000000012500788c */ /* 0x000fd2000bf05270 */
[----:B------:R-:W-:Y:S05]  /*4e00*/  BRA.U UP0, `(.L_x_53) ;  /* 0x0000003900487547 */ /* 0x000fea000b800000 */
[----:B------:R-:W-:-:S08]  /*4e10*/  NOP ;  /* 0x0000000000007918 */ /* 0x000fd00000000000 */
[----:B-1--45:R-:W1:-:S00]  /*4e20*/  USETMAXREG.DEALLOC.CTAPOOL 0x88 ;  /* 0x00000088000079c8 */ /* 0x032e4000080e0500 */
[----:B------:R-:W2:Y:S01]  /*4e30*/  LDCU.64 UR14, c[0x0][0xba0] ;  /* 0x00017400ff0e77ac */ /* 0x000ea20008000a00 */
[----:B-1----:R-:W-:Y:S01]  /*4e40*/  HFMA2 R0, -RZ, RZ, 0, 5.9604644775390625e-08 ;  /* 0x00000001ff007431 */ /* 0x002fe200000001ff */
[----:B------:R-:W-:Y:S01]  /*4e50*/  PRMT R9, RZ, 0x7610, R9 ;  /* 0x00007610ff097816 */ /* 0x000fe20000000009 */
[----:B------:R-:W1:Y:S01]  /*4e60*/  LDCU.64 UR12, c[0x0][0xbb8] ;  /* 0x00017700ff0c77ac */ /* 0x000e620008000a00 */
[----:B------:R-:W3:Y:S01]  /*4e70*/  LDCU UR4, c[0x0][0xbdc] ;  /* 0x00017b80ff0477ac */ /* 0x000ee20008000800 */
[----:B------:R-:W4:Y:S01]  /*4e80*/  LDCU UR18, c[0x0][0xb80] ;  /* 0x00017000ff1277ac */ /* 0x000f220008000800 */
[----:B------:R-:W-:Y:S01]  /*4e90*/  UMOV UR5, 0xffffffff ;  /* 0xffffffff00057882 */ /* 0x000fe20000000000 */
[----:B------:R-:W-:Y:S01]  /*4ea0*/  UMOV UR19, URZ ;  /* 0x000000ff00137c82 */ /* 0x000fe20008000000 */
[----:B--2---:R-:W-:-:S04]  /*4eb0*/  UIADD3 UR16, UP0, UPT, UR14, -0x1, URZ ;  /* 0xffffffff0e107890 */ /* 0x004fc8000ff1e0ff */
[----:B------:R-:W-:Y:S02]  /*4ec0*/  UIADD3.X UR15, UPT, UPT, UR15, -0x1, URZ, UP0, !UPT ;  /* 0xffffffff0f0f7890 */ /* 0x000fe400087fe4ff */
[----:B-1----:R-:W-:Y:S02]  /*4ed0*/  UIADD3 UR14, UP0, UPT, UR12, -0x1, URZ ;  /* 0xffffffff0c0e7890 */ /* 0x002fe4000ff1e0ff */
[----:B---3--:R-:W-:Y:S02]  /*4ee0*/  USHF.L.U32 UR4, UR5, UR4, URZ ;  /* 0x0000000405047299 */ /* 0x008fe400080006ff */
[----:B------:R-:W-:Y:S02]  /*4ef0*/  UIADD3.X UR13, UPT, UPT, UR13, -0x1, URZ, UP0, !UPT ;  /* 0xffffffff0d0d7890 */ /* 0x000fe400087fe4ff */
[----:B----4-:R-:W-:Y:S02]  /*4f00*/  UIADD3 UR18, UPT, UPT, UR18, -0x1, URZ ;  /* 0xffffffff12127890 */ /* 0x010fe4000fffe0ff */
[----:B------:R-:W-:-:S12]  /*4f10*/  ULOP3.LUT UR12, URZ, UR4, URZ, 0x33, !UPT ;  /* 0x00000004ff0c7292 */ /* 0x000fd8000f8e33ff */
.L_x_70:
[----:B-1----:R-:W1:Y:S01]  /*4f20*/  LDC.64 R2, c[0x0][0xbd0] ;  /* 0x0002f400ff027b82 */ /* 0x002e620000000a00 */
[----:B------:R-:W-:Y:S01]  /*4f30*/  UIADD3 UR30, UP0, UPT, UR30, UR34, URZ ;  /* 0x000000221e1e7290 */ /* 0x000fe2000ff1e0ff */
[----:B------:R-:W-:Y:S01]  /*4f40*/  ISETP.NE.AND P1, PT, RZ, UR17, PT ;  /* 0x00000011ff007c0c */ /* 0x000fe2000bf25270 */
[----:B------:R-:W-:Y:S01]  /*4f50*/  IMAD.MOV.U32 R18, RZ, RZ, -0x1 ;  /* 0xffffffffff127424 */ /* 0x000fe200078e00ff */
[----:B------:R-:W-:Y:S01]  /*4f60*/  PLOP3.LUT P2, PT, PT, PT, PT, 0x80, 0x8 ;  /* 0x000000000008781c */ /* 0x000fe20003f4f070 */
[----:B------:R-:W-:Y:S01]  /*4f70*/  UIADD3.X UR25, UPT, UPT, UR25, UR31, URZ, UP0, !UPT ;  /* 0x0000001f19197290 */ /* 0x000fe200087fe4ff */
[----:B------:R-:W-:Y:S02]  /*4f80*/  IMAD.MOV.U32 R10, RZ, RZ, -0x1 ;  /* 0xffffffffff0a7424 */ /* 0x000fe400078e00ff */
[----:B------:R-:W-:Y:S02]  /*4f90*/  P2R R11, PR, RZ, 0x4 ;  /* 0x00000004ff0b7803 */ /* 0x000fe40000000000 */
[----:B-1----:R-:W-:Y:S01]  /*4fa0*/  ISETP.LE.U32.AND P0, PT, R2, UR30, PT ;  /* 0x0000001e02007c0c */ /* 0x002fe2000bf03070 */
[----:B------:R-:W-:-:S05]  /*4fb0*/  IMAD.U32 R2, RZ, RZ, UR25 ;  /* 0x00000019ff027e24 */ /* 0x000fca000f8e00ff */
[----:B------:R-:W-:Y:S01]  /*4fc0*/  ISETP.GE.U32.AND.EX P0, PT, R2, R3, PT, P0 ;  /* 0x000000030200720c */ /* 0x000fe20003f06100 */
[----:B------:R-:W-:Y:S02]  /*4fd0*/  IMAD.MOV.U32 R3, RZ, RZ, RZ ;  /* 0x000000ffff037224 */ /* 0x000fe400078e00ff */
[----:B------:R-:W-:-:S10]  /*4fe0*/  IMAD.MOV.U32 R2, RZ, RZ, -0x1 ;  /* 0xffffffffff027424 */ /* 0x000fd400078e00ff */
[----:B----45:R-:W-:Y:S05]  /*4ff0*/  @P0 BRA P1, `(.L_x_54) ;  /* 0x00000018000c0947 */ /* 0x030fea0000800000 */
[----:B------:R-:W-:Y:S01]  /*5000*/  IADD3 R16, P1, PT, R14, UR41, RZ ;  /* 0x000000290e107c10 */ /* 0x000fe2000ff3e0ff */
[----:B------:R-:W-:-:S03]  /*5010*/  IMAD.U32 R10, RZ, RZ, UR25 ;  /* 0x00000019ff0a7e24 */ /* 0x000fc6000f8e00ff */
[----:B------:R-:W-:Y:S02]  /*5020*/  ISETP.LE.U32.AND P0, PT, R16, UR30, PT ;  /* 0x0000001e10007c0c */ /* 0x000fe4000bf03070 */
[----:B------:R-:W-:-:S04]  /*5030*/  IADD3.X R19, PT, PT, R15, UR40, RZ, P1, !PT ;  /* 0x000000280f137c10 */ /* 0x000fc80008ffe4ff */
[----:B------:R-:W-:-:S13]  /*5040*/  ISETP.GE.U32.AND.EX P0, PT, R10, R19, PT, P0 ;  /* 0x000000130a00720c */ /* 0x000fda0003f06100 */
[----:B------:R-:W-:Y:S05]  /*5050*/  @!P0 BRA `(.L_x_55) ;  /* 0x0000001000f08947 */ /* 0x000fea0003800000 */
[----:B------:R-:W1:Y:S01]  /*5060*/  LDCU UR20, c[0x0][0xbe8] ;  /* 0x00017d00ff1477ac */ /* 0x000e620008000800 */
[----:B------:R-:W-:Y:S01]  /*5070*/  IMAD.IADD R23, R8, 0x1, R21 ;  /* 0x0000000108177824 */ /* 0x000fe200078e0215 */
[----:B------:R-:W-:Y:S01]  /*5080*/  MOV R14, R6 ;  /* 0x00000006000e7202 */ /* 0x000fe20000000f00 */
[----:B------:R-:W-:Y:S02]  /*5090*/  IMAD.MOV.U32 R16, RZ, RZ, R7 ;  /* 0x000000ffff107224 */ /* 0x000fe400078e0007 */
[----:B------:R-:W-:-:S05]  /*50a0*/  VIADD R10, R23, 0x20 ;  /* 0x00000020170a7836 */ /* 0x000fca0000000000 */
[----:B-1----:R-:W-:-:S13]  /*50b0*/  ISETP.GE.AND P0, PT, R10, UR20, PT ;  /* 0x000000140a007c0c */ /* 0x002fda000bf06270 */
[----:B------:R-:W1:Y:S01]  /*50c0*/  @!P0 LDC.64 R20, c[0x0][0xbf0] ;  /* 0x0002fc00ff148b82 */ /* 0x000e620000000a00 */
[----:B------:R-:W-:Y:S01]  /*50d0*/  BSSY.RECONVERGENT B0, `(.L_x_56) ;  /* 0x0000062000007945 */ /* 0x000fe20003800200 */
[----:B------:R-:W-:Y:S01]  /*50e0*/  HFMA2 R15, -RZ, RZ, 0, 0 ;  /* 0x00000000ff0f7431 */ /* 0x000fe200000001ff */
[----:B------:R-:W-:Y:S01]  /*50f0*/  MOV R18, 0x7fffffff ;  /* 0x7fffffff00127802 */ /* 0x000fe20000000f00 */
[----:B-1----:R-:W-:-:S05]  /*5100*/  @!P0 IMAD.WIDE R20, R23, 0xc, R20 ;  /* 0x0000000c17148825 */ /* 0x002fca00078e0214 */
[----:B------:R1:W5:Y:S04]  /*5110*/  @!P0 LDG.E R6, desc[UR50][R20.64+0x180] ;  /* 0x0001803214068981 */ /* 0x000368000c1e1900 */
[----:B------:R1:W5:Y:S01]  /*5120*/  @!P0 LDG.E R7, desc[UR50][R20.64+0x184] ;  /* 0x0001843214078981 */ /* 0x000362000c1e1900 */
[----:B------:R-:W-:-:S13]  /*5130*/  ISETP.GE.AND P0, PT, R23, UR20, PT ;  /* 0x0000001417007c0c */ /* 0x000fda000bf06270 */
[----:B------:R-:W-:Y:S05]  /*5140*/  @P0 BRA `(.L_x_57) ;  /* 0x0000000400680947 */ /* 0x000fea0003800000 */
[----:B------:R-:W-:Y:S01]  /*5150*/  IABS R13, R5 ;  /* 0x00000005000d7213 */ /* 0x000fe20000000000 */
[----:B------:R-:W2:Y:S01]  /*5160*/  LDCU.128 UR4, c[0x0][0xbc0] ;  /* 0x00017800ff0477ac */ /* 0x000ea20008000c00 */
[----:B------:R-:W-:Y:S02]  /*5170*/  IABS R12, R4 ;  /* 0x00000004000c7213 */ /* 0x000fe40000000000 */
[----:B------:R-:W3:Y:S01]  /*5180*/  I2F.RP R24, R13 ;  /* 0x0000000d00187306 */ /* 0x000ee20000209400 */
[----:B------:R-:W4:Y:S01]  /*5190*/  LDCU.64 UR8, c[0x0][0xbb0] ;  /* 0x00017600ff0877ac */ /* 0x000f220008000a00 */
[----:B-1----:R-:W-:Y:S02]  /*51a0*/  IADD3 R20, P2, PT, R16, UR14, RZ ;  /* 0x0000000e10147c10 */ /* 0x002fe4000ff5e0ff */
[----:B------:R-:W-:Y:S01]  /*51b0*/  IADD3 R15, P0, PT, R14, UR16, RZ ;  /* 0x000000100e0f7c10 */ /* 0x000fe2000ff1e0ff */
[----:B------:R-:W1:Y:S01]  /*51c0*/  LDCU.64 UR10, c[0x0][0xba8] ;  /* 0x00017500ff0a77ac */ /* 0x000e620008000a00 */
[----:B------:R-:W-:-:S02]  /*51d0*/  LEA.HI.X.SX32 R19, R16, UR13, 0x1, P2 ;  /* 0x0000000d10137c11 */ /* 0x000fc400090f0eff */
[----:B------:R-:W1:Y:S01]  /*51e0*/  I2F.RP R10, R12 ;  /* 0x0000000c000a7306 */ /* 0x000e620000209400 */
[----:B------:R-:W-:Y:S02]  /*51f0*/  LEA.HI.X.SX32 R14, R14, UR15, 0x1, P0 ;  /* 0x0000000f0e0e7c11 */ /* 0x000fe400080f0eff */
[----:B--2---:R-:W-:-:S05]  /*5200*/  IADD3 R22, P1, PT, R20, UR7, RZ ;  /* 0x0000000714167c10 */ /* 0x004fca000ff3e0ff */
[----:B---3--:R-:W2:Y:S01]  /*5210*/  MUFU.RCP R24, R24 ;  /* 0x0000001800187308 */ /* 0x008ea20000001000 */
[----:B----4-:R-:W-:Y:S01]  /*5220*/  IADD3 R18, P0, PT, R15, UR9, RZ ;  /* 0x000000090f127c10 */ /* 0x010fe2000ff1e0ff */
[----:B------:R-:W-:Y:S02]  /*5230*/  IMAD.X R21, RZ, RZ, R19, P1 ;  /* 0x000000ffff157224 */ /* 0x000fe400008e0613 */
[----:B------:R-:W-:-:S04]  /*5240*/  IMAD.WIDE.U32 R36, R22, UR4, RZ ;  /* 0x0000000416247c25 */ /* 0x000fc8000f8e00ff */
[----:B-1----:R-:W1:Y:S01]  /*5250*/  MUFU.RCP R10, R10 ;  /* 0x0000000a000a7308 */ /* 0x002e620000001000 */
[----:B------:R-:W-:Y:S02]  /*5260*/  IMAD.X R16, RZ, RZ, R14, P0 ;  /* 0x000000ffff107224 */ /* 0x000fe400000e060e */
[----:B------:R-:W-:-:S04]  /*5270*/  IMAD.WIDE.U32 R26, R21, UR4, RZ ;  /* 0x00000004151a7c25 */ /* 0x000fc8000f8e00ff */
[----:B------:R-:W-:-:S04]  /*5280*/  IMAD.WIDE.U32 R28, R16, UR10, RZ ;  /* 0x0000000a101c7c25 */ /* 0x000fc8000f8e00ff */
[----:B--2---:R-:W-:Y:S02]  /*5290*/  VIADD R24, R24, 0xffffffe ;  /* 0x0ffffffe18187836 */ /* 0x004fe40000000000 */
[----:B------:R-:W-:Y:S02]  /*52a0*/  IMAD.WIDE.U32 R26, P0, R22, UR5, R26 ;  /* 0x00000005161a7c25 */ /* 0x000fe4000f80001a */
[----:B------:R-:W2:Y:S02]  /*52b0*/  F2I.FTZ.U32.TRUNC.NTZ R25, R24 ;  /* 0x0000001800197305 */ /* 0x000ea4000021f000 */
[----:B------:R-:W-:Y:S01]  /*52c0*/  IMAD.WIDE.U32 R28, P1, R18, UR11, R28 ;  /* 0x0000000b121c7c25 */ /* 0x000fe2000f82001c */
[----:B------:R-:W-:-:S03]  /*52d0*/  IADD3 RZ, P2, PT, R37, R26, RZ ;  /* 0x0000001a25ff7210 */ /* 0x000fc60007f5e0ff */
[----:B------:R-:W-:-:S04]  /*52e0*/  IMAD.WIDE.U32 R34, R18, UR10, RZ ;  /* 0x0000000a12227c25 */ /* 0x000fc8000f8e00ff */
[----:B-1----:R-:W-:Y:S02]  /*52f0*/  VIADD R10, R10, 0xffffffe ;  /* 0x0ffffffe0a0a7836 */ /* 0x002fe40000000000 */
[----:B------:R-:W-:Y:S01]  /*5300*/  IMAD.X R33, RZ, RZ, RZ, P1 ;  /* 0x000000ffff217224 */ /* 0x000fe200008e06ff */
[----:B------:R-:W-:Y:S01]  /*5310*/  IADD3 RZ, P1, PT, R35, R28, RZ ;  /* 0x0000001c23ff7210 */ /* 0x000fe20007f3e0ff */
[----:B------:R-:W-:Y:S02]  /*5320*/  IMAD.MOV.U32 R30, RZ, RZ, R27 ;  /* 0x000000ffff1e7224 */ /* 0x000fe400078e001b */
[----:B------:R-:W1:Y:S01]  /*5330*/  F2I.FTZ.U32.TRUNC.NTZ R27, R10 ;  /* 0x0000000a001b7305 */ /* 0x000e62000021f000 */
[----:B------:R-:W-:Y:S02]  /*5340*/  IMAD.MOV.U32 R32, RZ, RZ, R29 ;  /* 0x000000ffff207224 */ /* 0x000fe400078e001d */
[----:B------:R-:W-:Y:S01]  /*5350*/  IMAD.X R31, RZ, RZ, RZ, P0 ;  /* 0x000000ffff1f7224 */ /* 0x000fe200000e06ff */
[----:B------:R-:W-:Y:S01]  /*5360*/  ISETP.NE.U32.AND P0, PT, RZ, UR10, PT ;  /* 0x0000000aff007c0c */ /* 0x000fe2000bf05070 */
[----:B------:R-:W-:Y:S01]  /*5370*/  IMAD.WIDE.U32.X R32, R16, UR11, R32, P1 ;  /* 0x0000000b10207c25 */ /* 0x000fe200088e0420 */
[----:B------:R-:W-:-:S02]  /*5380*/  ISETP.NE.U32.AND P1, PT, RZ, UR4, PT ;  /* 0x00000004ff007c0c */ /* 0x000fc4000bf25070 */
[----:B------:R-:W-:Y:S01]  /*5390*/  ISETP.NE.AND.EX P0, PT, RZ, UR11, PT, P0 ;  /* 0x0000000bff007c0c */ /* 0x000fe2000bf05300 */
[----:B--2---:R-:W-:Y:S01]  /*53a0*/  IMAD.MOV R18, RZ, RZ, -R25 ;  /* 0x000000ffff127224 */ /* 0x004fe200078e0a19 */
[----:B------:R-:W-:Y:S01]  /*53b0*/  ISETP.NE.AND.EX P1, PT, RZ, UR5, PT, P1 ;  /* 0x00000005ff007c0c */ /* 0x000fe2000bf25310 */
[----:B------:R-:W-:Y:S01]  /*53c0*/  IMAD.WIDE.U32.X R30, R21, UR5, R30, P2 ;  /* 0x00000005151e7c25 */ /* 0x000fe200090e041e */
[----:B------:R-:W-:Y:S02]  /*53d0*/  SEL R15, R15, R32, !P0 ;  /* 0x000000200f0f7207 */ /* 0x000fe40004000000 */
[----:B------:R-:W-:Y:S01]  /*53e0*/  SEL R14, R14, R33, !P0 ;  /* 0x000000210e0e7207 */ /* 0x000fe20004000000 */
[----:B------:R-:W-:Y:S01]  /*53f0*/  IMAD R21, R18, R13, RZ ;  /* 0x0000000d12157224 */ /* 0x000fe200078e02ff */
[----:B------:R-:W-:Y:S01]  /*5400*/  SEL R20, R20, R30, !P1 ;  /* 0x0000001e14147207 */ /* 0x000fe20004800000 */
[----:B------:R-:W-:Y:S01]  /*5410*/  IMAD.MOV.U32 R24, RZ, RZ, RZ ;  /* 0x000000ffff187224 */ /* 0x000fe200078e00ff */
[----:B------:R-:W-:Y:S01]  /*5420*/  SEL R19, R19, R31, !P1 ;  /* 0x0000001f13137207 */ /* 0x000fe20004800000 */
[----:B-1----:R-:W-:Y:S01]  /*5430*/  IMAD.MOV R10, RZ, RZ, -R27 ;  /* 0x000000ffff0a7224 */ /* 0x002fe200078e0a1b */
[----:B------:R-:W-:Y:S01]  /*5440*/  SHF.R.U64 R14, R15, UR8, R14 ;  /* 0x000000080f0e7c19 */ /* 0x000fe2000800120e */
[----:B------:R-:W-:Y:S01]  /*5450*/  IMAD.HI.U32 R21, R25, R21, R24 ;  /* 0x0000001519157227 */ /* 0x000fe200078e0018 */
[----:B------:R-:W-:-:S02]  /*5460*/  SHF.R.U64 R25, R20, UR6, R19 ;  /* 0x0000000614197c19 */ /* 0x000fc40008001213 */
[----:B------:R-:W-:Y:S01]  /*5470*/  IADD3 R20, PT, PT, R5, -0x1, R14 ;  /* 0xffffffff05147810 */ /* 0x000fe20007ffe00e */
[----:B------:R-:W-:Y:S01]  /*5480*/  IMAD.MOV.U32 R19, RZ, RZ, R10 ;  /* 0x000000ffff137224 */ /* 0x000fe200078e000a */
[----:B------:R-:W-:Y:S01]  /*5490*/  IABS R15, R5 ;  /* 0x00000005000f7213 */ /* 0x000fe20000000000 */
[----:B------:R-:W-:Y:S01]  /*54a0*/  IMAD.MOV.U32 R26, RZ, RZ, RZ ;  /* 0x000000ffff1a7224 */ /* 0x000fe200078e00ff */
[----:B------:R-:W-:Y:S01]  /*54b0*/  IADD3 R18, PT, PT, R4, -0x1, R25 ;  /* 0xffffffff04127810 */ /* 0x000fe20007ffe019 */
[----:B------:R-:W-:Y:S01]  /*54c0*/  IMAD R19, R19, R12, RZ ;  /* 0x0000000c13137224 */ /* 0x000fe200078e02ff */
[----:B------:R-:W-:Y:S01]  /*54d0*/  IABS R16, R20 ;  /* 0x0000001400107213 */ /* 0x000fe20000000000 */
[----:B------:R-:W-:Y:S01]  /*54e0*/  IMAD.MOV R15, RZ, RZ, -R15 ;  /* 0x000000ffff0f7224 */ /* 0x000fe200078e0a0f */
[----:B------:R-:W-:Y:S01]  /*54f0*/  IABS R10, R4 ;  /* 0x00000004000a7213 */ /* 0x000fe20000000000 */
[----:B------:R-:W-:Y:S01]  /*5500*/  IMAD.HI.U32 R19, R27, R19, R26 ;  /* 0x000000131b137227 */ /* 0x000fe200078e001a */
[----:B------:R-:W-:-:S02]  /*5510*/  IABS R14, R18 ;  /* 0x00000012000e7213 */ /* 0x000fc40000000000 */
[----:B------:R-:W-:Y:S01]  /*5520*/  ISETP.GE.AND P4, PT, R20, RZ, PT ;  /* 0x000000ff1400720c */ /* 0x000fe20003f86270 */
[----:B------:R-:W-:Y:S01]  /*5530*/  IMAD.HI.U32 R21, R21, R16, RZ ;  /* 0x0000001015157227 */ /* 0x000fe200078e00ff */
[----:B------:R-:W-:-:S03]  /*5540*/  ISETP.GE.AND P2, PT, R18, RZ, PT ;  /* 0x000000ff1200720c */ /* 0x000fc60003f46270 */
[----:B------:R-:W-:Y:S02]  /*5550*/  IMAD.MOV R10, RZ, RZ, -R10 ;  /* 0x000000ffff0a7224 */ /* 0x000fe400078e0a0a */
[----:B------:R-:W-:-:S04]  /*5560*/  IMAD.HI.U32 R19, R19, R14, RZ ;  /* 0x0000000e13137227 */ /* 0x000fc800078e00ff */
[----:B------:R-:W-:Y:S02]  /*5570*/  IMAD R16, R21, R15, R16 ;  /* 0x0000000f15107224 */ /* 0x000fe400078e0210 */
[----:B------:R-:W-:Y:S02]  /*5580*/  IMAD R19, R19, R10, R14 ;  /* 0x0000000a13137224 */ /* 0x000fe400078e020e */
[----:B------:R-:W1:Y:S01]  /*5590*/  LDC R10, c[0x0][0xbe0] ;  /* 0x0002f800ff0a7b82 */ /* 0x000e620000000800 */
[----:B------:R-:W-:Y:S02]  /*55a0*/  ISETP.GT.U32.AND P1, PT, R13, R16, PT ;  /* 0x000000100d00720c */ /* 0x000fe40003f24070 */
[----:B------:R-:W-:-:S11]  /*55b0*/  ISETP.GT.U32.AND P0, PT, R12, R19, PT ;  /* 0x000000130c00720c */ /* 0x000fd60003f04070 */
[----:B------:R-:W-:Y:S01]  /*55c0*/  @!P1 IMAD.IADD R16, R16, 0x1, -R13 ;  /* 0x0000000110109824 */ /* 0x000fe200078e0a0d */
[----:B------:R-:W-:Y:S01]  /*55d0*/  ISETP.NE.AND P1, PT, RZ, UR33, PT ;  /* 0x00000021ff007c0c */ /* 0x000fe2000bf25270 */
[----:B------:R-:W-:-:S03]  /*55e0*/  @!P0 IMAD.IADD R19, R19, 0x1, -R12 ;  /* 0x0000000113138824 */ /* 0x000fc600078e0a0c */
[----:B------:R-:W-:Y:S02]  /*55f0*/  ISETP.GT.U32.AND P0, PT, R13, R16, PT ;  /* 0x000000100d00720c */ /* 0x000fe40003f04070 */
[----:B------:R-:W-:-:S11]  /*5600*/  ISETP.GT.U32.AND P3, PT, R12, R19, PT ;  /* 0x000000130c00720c */ /* 0x000fd60003f64070 */
[----:B------:R-:W-:Y:S01]  /*5610*/  @!P0 IMAD.IADD R16, R16, 0x1, -R13 ;  /* 0x0000000110108824 */ /* 0x000fe200078e0a0d */
[----:B------:R-:W-:Y:S01]  /*5620*/  ISETP.NE.AND P0, PT, RZ, UR32, PT ;  /* 0x00000020ff007c0c */ /* 0x000fe2000bf05270 */
[----:B------:R-:W-:Y:S02]  /*5630*/  @!P3 IMAD.IADD R19, R19, 0x1, -R12 ;  /* 0x000000011313b824 */ /* 0x000fe400078e0a0c */
[----:B------:R-:W-:Y:S01]  /*5640*/  @!P4 IMAD.MOV R16, RZ, RZ, -R16 ;  /* 0x000000ffff10c224 */ /* 0x000fe200078e0a10 */
[----:B------:R-:W-:Y:S01]  /*5650*/  @!P1 LOP3.LUT R16, RZ, UR33, RZ, 0x33, !PT ;  /* 0x00000021ff109c12 */ /* 0x000fe2000f8e33ff */
[----:B------:R-:W-:-:S04]  /*5660*/  @!P2 IMAD.MOV R19, RZ, RZ, -R19 ;  /* 0x000000ffff13a224 */ /* 0x000fc800078e0a13 */
[----:B------:R-:W-:-:S04]  /*5670*/  IMAD.IADD R16, R20, 0x1, -R16 ;  /* 0x0000000114107824 */ /* 0x000fc800078e0a10 */
[----:B------:R-:W-:Y:S02]  /*5680*/  @!P0 LOP3.LUT R19, RZ, UR32, RZ, 0x33, !PT ;  /* 0x00000020ff138c12 */ /* 0x000fe4000f8e33ff */
[----:B-1----:R-:W-:-:S03]  /*5690*/  ISETP.NE.AND P0, PT, R10, 0x1, PT ;  /* 0x000000010a00780c */ /* 0x002fc60003f05270 */
[----:B------:R-:W-:-:S04]  /*56a0*/  IMAD.IADD R19, R18, 0x1, -R19 ;  /* 0x0000000112137824 */ /* 0x000fc800078e0a13 */
[----:B------:R-:W-:Y:S01]  /*56b0*/  IMAD R18, R16, R19, RZ ;  /* 0x0000001310127224 */ /* 0x000fe200078e02ff */
[----:B------:R-:W-:-:S04]  /*56c0*/  SEL R12, R19, R16, !P0 ;  /* 0x00000010130c7207 */ /* 0x000fc80004000000 */
[----:B------:R-:W-:Y:S02]  /*56d0*/  SHF.R.S32.HI R15, RZ, 0x1f, R18 ;  /* 0x0000001fff0f7819 */ /* 0x000fe40000011412 */
[----:B------:R-:W-:Y:S02]  /*56e0*/  SHF.R.S32.HI R13, RZ, 0x1f, R12 ;  /* 0x0000001fff0d7819 */ /* 0x000fe4000001140c */
.L_x_57:
[----:B------:R-:W-:Y:S05]  /*56f0*/  BSYNC.RECONVERGENT B0 ;  /* 0x0000000000007941 */ /* 0x000fea0003800200 */
.L_x_56:
        /* <DEDUP_REMOVED lines=12> */
[----:B------:R-:W1:Y:S01]  /*57c0*/  SHFL.UP PT, R16, R10, 0x2, RZ ;  /* 0x044000000a107989 */ /* 0x000e6200000e00ff */
        /* <DEDUP_REMOVED lines=8> */
[----:B--2---:R-:W-:-:S05]  /*5850*/  SEL R21, R21, RZ, P1 ;  /* 0x000000ff15157207 */ /* 0x004fca0000800000 */
[----:B------:R-:W-:Y:S02]  /*5860*/  IMAD.X R10, R21, 0x1, R16, P0 ;  /* 0x00000001150a7824 */ /* 0x000fe400000e0610 */
[----:B------:R-:W1:Y:S04]  /*5870*/  SHFL.UP PT, R21, R20, 0x8, RZ ;  /* 0x0500000014157989 */ /* 0x000e6800000e00ff */
        /* <DEDUP_REMOVED lines=10> */
[----:B------:R-:W-:Y:S01]  /*5920*/  IMAD.X R16, R21, 0x1, R24, P0 ;  /* 0x0000000115107824 */ /* 0x000fe200000e0618 */
[----:B------:R-:W-:Y:S01]  /*5930*/  IADD3 R10, P0, PT, R19, UR41, RZ ;  /* 0x00000029130a7c10 */ /* 0x000fe2000ff1e0ff */
[----:B------:R-:W-:-:S03]  /*5940*/  IMAD.U32 R21, RZ, RZ, UR25 ;  /* 0x00000019ff157e24 */ /* 0x000fc6000f8e00ff */
[----:B------:R-:W-:Y:S02]  /*5950*/  IADD3.X R14, PT, PT, R16, UR40, RZ, P0, !PT ;  /* 0x00000028100e7c10 */ /* 0x000fe400087fe4ff */
[----:B------:R-:W-:-:S04]  /*5960*/  ISETP.LE.U32.AND P0, PT, R10, UR30, PT ;  /* 0x0000001e0a007c0c */ /* 0x000fc8000bf03070 */
[----:B------:R-:W-:-:S13]  /*5970*/  ISETP.GE.U32.AND.EX P0, PT, R21, R14, PT, P0 ;  /* 0x0000000e1500720c */ /* 0x000fda0003f06100 */
[----:B------:R-:W-:-:S04]  /*5980*/  VOTE.ANY R20, PT, !P0 ;  /* 0x0000000000147806 */ /* 0x000fc800040e0100 */
[----:B------:R-:W-:-:S13]  /*5990*/  ISETP.NE.AND P0, PT, R20, RZ, PT ;  /* 0x000000ff1400720c */ /* 0x000fda0003f05270 */
[----:B------:R-:W-:Y:S05]  /*59a0*/  @P0 BRA `(.L_x_58) ;  /* 0x00000008004c0947 */ /* 0x000fea0003800000 */
[----:B------:R-:W1:Y:S01]  /*59b0*/  LDC R15, c[0x0][0xbe0] ;  /* 0x0002f800ff0f7b82 */ /* 0x000e620000000800 */
[----:B------:R-:W2:Y:S01]  /*59c0*/  LDCU UR20, c[0x0][0xbe8] ;  /* 0x00017d00ff1477ac */ /* 0x000ea20008000800 */
[----:B------:R-:W3:Y:S01]  /*59d0*/  LDCU.64 UR10, c[0x0][0xba8] ;  /* 0x00017500ff0a77ac */ /* 0x000ee20008000a00 */
[----:B------:R-:W4:Y:S01]  /*59e0*/  LDCU.64 UR8, c[0x0][0xbb0] ;  /* 0x00017600ff0877ac */ /* 0x000f220008000a00 */
[----:B------:R-:W1:Y:S02]  /*59f0*/  LDCU.128 UR4, c[0x0][0xbc0] ;  /* 0x00017800ff0477ac */ /* 0x000e640008000c00 */
[----:B-1234-:R-:W-:-:S13]  /*5a00*/  ISETP.NE.AND P6, PT, R15, 0x1, PT ;  /* 0x000000010f00780c */ /* 0x01efda0003fc5270 */
.L_x_61:
[C---:B------:R-:W-:Y:S01]  /*5a10*/  VIADD R15, R23.reuse, 0x40 ;  /* 0x00000040170f7836 */ /* 0x040fe20000000000 */
[----:B-----5:R-:W-:Y:S01]  /*5a20*/  MOV R19, R6 ;  /* 0x0000000600137202 */ /* 0x020fe20000000f00 */
[----:B------:R-:W-:Y:S02]  /*5a30*/  VIADD R23, R23, 0x20 ;  /* 0x0000002017177836 */ /* 0x000fe40000000000 */
[----:B------:R-:W-:Y:S01]  /*5a40*/  IMAD.MOV.U32 R16, RZ, RZ, R7 ;  /* 0x000000ffff107224 */ /* 0x000fe200078e0007 */
[----:B------:R-:W-:-:S13]  /*5a50*/  ISETP.GE.AND P0, PT, R15, UR20, PT ;  /* 0x000000140f007c0c */ /* 0x000fda000bf06270 */
[----:B------:R-:W1:Y:S01]  /*5a60*/  @!P0 LDC.64 R20, c[0x0][0xbf0] ;  /* 0x0002fc00ff148b82 */ /* 0x000e620000000a00 */
[----:B------:R-:W2:Y:S01]  /*5a70*/  SHFL.IDX PT, R14, R14, 0x1f, 0x1f ;  /* 0x03e01f000e0e7f89 */ /* 0x000ea200000e0000 */
[----:B------:R-:W-:Y:S01]  /*5a80*/  BSSY.RECONVERGENT B0, `(.L_x_59) ;  /* 0x000005d000007945 */ /* 0x000fe20003800200 */
[----:B------:R-:W-:Y:S02]  /*5a90*/  HFMA2 R15, -RZ, RZ, 0, 0 ;  /* 0x00000000ff0f7431 */ /* 0x000fe400000001ff */
[----:B------:R-:W3:Y:S01]  /*5aa0*/  SHFL.IDX PT, R10, R10, 0x1f, 0x1f ;  /* 0x03e01f000a0a7f89 */ /* 0x000ee200000e0000 */
[----:B-1----:R-:W-:-:S05]  /*5ab0*/  @!P0 IMAD.WIDE R20, R23, 0xc, R20 ;  /* 0x0000000c17148825 */ /* 0x002fca00078e0214 */
[----:B------:R1:W5:Y:S04]  /*5ac0*/  @!P0 LDG.E R6, desc[UR50][R20.64+0x180] ;  /* 0x0001803214068981 */ /* 0x000368000c1e1900 */
[----:B------:R1:W5:Y:S01]  /*5ad0*/  @!P0 LDG.E R7, desc[UR50][R20.64+0x184] ;  /* 0x0001843214078981 */ /* 0x000362000c1e1900 */
[----:B------:R-:W-:Y:S02]  /*5ae0*/  ISETP.GE.AND P0, PT, R23, UR20, PT ;  /* 0x0000001417007c0c */ /* 0x000fe4000bf06270 */
[----:B------:R-:W-:-:S11]  /*5af0*/  MOV R18, 0x7fffffff ;  /* 0x7fffffff00127802 */ /* 0x000fd60000000f00 */
[----:B--23--:R-:W-:Y:S05]  /*5b00*/  @P0 BRA `(.L_x_60) ;  /* 0x0000000400500947 */ /* 0x00cfea0003800000 */
[----:B------:R-:W-:-:S04]  /*5b10*/  IADD3 R13, P0, PT, R19, UR16, RZ ;  /* 0x00000010130d7c10 */ /* 0x000fc8000ff1e0ff */
[----:B------:R-:W-:Y:S02]  /*5b20*/  LEA.HI.X.SX32 R12, R19, UR15, 0x1, P0 ;  /* 0x0000000f130c7c11 */ /* 0x000fe400080f0eff */
[----:B------:R-:W-:-:S04]  /*5b30*/  IADD3 R19, P0, PT, R16, UR14, RZ ;  /* 0x0000000e10137c10 */ /* 0x000fc8000ff1e0ff */
[----:B------:R-:W-:Y:S02]  /*5b40*/  LEA.HI.X.SX32 R18, R16, UR13, 0x1, P0 ;  /* 0x0000000d10127c11 */ /* 0x000fe400080f0eff */
[----:B------:R-:W-:-:S05]  /*5b50*/  IADD3 R16, P0, PT, R13, UR9, RZ ;  /* 0x000000090d107c10 */ /* 0x000fca000ff1e0ff */
[----:B------:R-:W-:Y:S01]  /*5b60*/  IMAD.X R15, RZ, RZ, R12, P0 ;  /* 0x000000ffff0f7224 */ /* 0x000fe200000e060c */
[----:B-1----:R-:W-:Y:S01]  /*5b70*/  IADD3 R21, P0, PT, R19, UR7, RZ ;  /* 0x0000000713157c10 */ /* 0x002fe2000ff1e0ff */
        /* <DEDUP_REMOVED lines=10> */
[----:B------:R-:W-:-:S04]  /*5c20*/  IMAD.WIDE.U32 R30, R21, UR4, RZ ;  /* 0x00000004151e7c25 */ /* 0x000fc8000f8e00ff */
[----:B------:R-:W-:Y:S01]  /*5c30*/  IMAD.WIDE.U32.X R28, R15, UR11, R28, P0 ;  /* 0x0000000b0f1c7c25 */ /* 0x000fe200080e041c */
[----:B------:R-:W-:-:S03]  /*5c40*/  IADD3 RZ, P0, PT, R31, R26, RZ ;  /* 0x0000001a1fff7210 */ /* 0x000fc60007f1e0ff */
[----:B------:R-:W-:-:S04]  /*5c50*/  IMAD.MOV.U32 R24, RZ, RZ, R27 ;  /* 0x000000ffff187224 */ /* 0x000fc800078e001b */
        /* <DEDUP_REMOVED lines=19> */
[----:B-1----:R-:W-:Y:S01]  /*5d90*/  VIADD R24, R24, 0xffffffe ;  /* 0x0ffffffe18187836 */ /* 0x002fe20000000000 */
[----:B------:R-:W-:-:S05]  /*5da0*/  IABS R16, R4 ;  /* 0x0000000400107213 */ /* 0x000fca0000000000 */
[----:B------:R-:W1:Y:S08]  /*5db0*/  F2I.FTZ.U32.TRUNC.NTZ R25, R24 ;  /* 0x0000001800197305 */ /* 0x000e70000021f000 */
[----:B------:R-:W2:Y:S01]  /*5dc0*/  I2F.RP R26, R16 ;  /* 0x00000010001a7306 */ /* 0x000ea20000209400 */
[----:B-1----:R-:W-:Y:S02]  /*5dd0*/  IMAD.MOV R15, RZ, RZ, -R25 ;  /* 0x000000ffff0f7224 */ /* 0x002fe400078e0a19 */
[----:B------:R-:W-:-:S02]  /*5de0*/  IMAD.MOV.U32 R24, RZ, RZ, RZ ;  /* 0x000000ffff187224 */ /* 0x000fc400078e00ff */
[----:B------:R-:W-:-:S04]  /*5df0*/  IMAD R15, R15, R18, RZ ;  /* 0x000000120f0f7224 */ /* 0x000fc800078e02ff */
[----:B------:R-:W-:Y:S02]  /*5e00*/  IMAD.HI.U32 R15, R25, R15, R24 ;  /* 0x0000000f190f7227 */ /* 0x000fe400078e0018 */
[----:B--2---:R-:W1:Y:S04]  /*5e10*/  MUFU.RCP R24, R26 ;  /* 0x0000001a00187308 */ /* 0x004e680000001000 */
[----:B------:R-:W-:-:S04]  /*5e20*/  IMAD.HI.U32 R15, R15, R13, RZ ;  /* 0x0000000d0f0f7227 */ /* 0x000fc800078e00ff */
[----:B------:R-:W-:Y:S01]  /*5e30*/  IMAD R21, R15, R12, R13 ;  /* 0x0000000c0f157224 */ /* 0x000fe200078e020d */
[----:B------:R-:W-:-:S04]  /*5e40*/  IABS R13, R19 ;  /* 0x00000013000d7213 */ /* 0x000fc80000000000 */
[----:B------:R-:W-:Y:S01]  /*5e50*/  ISETP.GT.U32.AND P0, PT, R18, R21, PT ;  /* 0x000000151200720c */ /* 0x000fe20003f04070 */
[----:B-1----:R-:W-:-:S04]  /*5e60*/  VIADD R24, R24, 0xffffffe ;  /* 0x0ffffffe18187836 */ /* 0x002fc80000000000 */
[----:B------:R-:W1:Y:S08]  /*5e70*/  F2I.FTZ.U32.TRUNC.NTZ R25, R24 ;  /* 0x0000001800197305 */ /* 0x000e70000021f000 */
[----:B------:R-:W-:Y:S02]  /*5e80*/  @!P0 IMAD.IADD R21, R21, 0x1, -R18 ;  /* 0x0000000115158824 */ /* 0x000fe400078e0a12 */
[----:B-1----:R-:W-:-:S02]  /*5e90*/  IMAD.MOV R12, RZ, RZ, -R25 ;  /* 0x000000ffff0c7224 */ /* 0x002fc400078e0a19 */
        /* <DEDUP_REMOVED lines=21> */
[----:B------:R-:W-:-:S05]  /*5ff0*/  @!P0 LOP3.LUT R13, RZ, UR32, RZ, 0x33, !PT ;  /* 0x00000020ff0d8c12 */ /* 0x000fca000f8e33ff */
[----:B------:R-:W-:-:S05]  /*6000*/  IMAD.IADD R13, R19, 0x1, -R13 ;  /* 0x00000001130d7824 */ /* 0x000fca00078e0a0d */
[CC--:B------:R-:W-:Y:S01]  /*6010*/  SEL R12, R13.reuse, R18.reuse, !P6 ;  /* 0x000000120d0c7207 */ /* 0x0c0fe20007000000 */
[----:B------:R-:W-:-:S03]  /*6020*/  IMAD R18, R13, R18, RZ ;  /* 0x000000120d127224 */ /* 0x000fc600078e02ff */
[----:B------:R-:W-:Y:S02]  /*6030*/  SHF.R.S32.HI R13, RZ, 0x1f, R12 ;  /* 0x0000001fff0d7819 */ /* 0x000fe4000001140c */
[----:B------:R-:W-:Y:S02]  /*6040*/  SHF.R.S32.HI R15, RZ, 0x1f, R18 ;  /* 0x0000001fff0f7819 */ /* 0x000fe40000011412 */
.L_x_60:
[----:B------:R-:W-:Y:S05]  /*6050*/  BSYNC.RECONVERGENT B0 ;  /* 0x0000000000007941 */ /* 0x000fea0003800200 */
.L_x_59:
[----:B------:R-:W2:Y:S01]  /*6060*/  SHFL.UP PT, R19, R18, 0x1, RZ ;  /* 0x0420000012137989 */ /* 0x000ea200000e00ff */
[----:B------:R-:W-:Y:S02]  /*6070*/  R2UR UR41, R10 ;  /* 0x000000000a2972ca */ /* 0x000fe400000e0000 */
[----:B------:R-:W-:Y:S01]  /*6080*/  R2UR UR40, R14 ;  /* 0x000000000e2872ca */ /* 0x000fe200000e0000 */
[----:B------:R-:W3:Y:S01]  /*6090*/  SHFL.UP PT, R16, R15, 0x1, RZ ;  /* 0x042000000f107989 */ /* 0x000ee200000e00ff */
[----:B--2---:R-:W-:Y:S02]  /*60a0*/  SEL R19, R19, RZ, P5 ;  /* 0x000000ff13137207 */ /* 0x004fe40002800000 */
[----:B---3--:R-:W-:Y:S02]  /*60b0*/  SEL R16, R16, RZ, P5 ;  /* 0x000000ff10107207 */ /* 0x008fe40002800000 */
[----:B------:R-:W-:-:S05]  /*60c0*/  IADD3 R19, P0, PT, R19, R18, RZ ;  /* 0x0000001213137210 */ /* 0x000fca0007f1e0ff */
[----:B------:R-:W-:Y:S01]  /*60d0*/  IMAD.X R16, R16, 0x1, R15, P0 ;  /* 0x0000000110107824 */ /* 0x000fe200000e060f */
[----:B-1----:R-:W1:Y:S04]  /*60e0*/  SHFL.UP PT, R20, R19, 0x2, RZ ;  /* 0x0440000013147989 */ /* 0x002e6800000e00ff */
        /* <DEDUP_REMOVED lines=16> */
[----:B------:R-:W-:Y:S02]  /*61f0*/  IMAD.X R20, R19, 0x1, R22, P0 ;  /* 0x0000000113147824 */ /* 0x000fe400000e0616 */
[----:B------:R-:W1:Y:S04]  /*6200*/  SHFL.UP PT, R19, R24, 0x10, RZ ;  /* 0x0600000018137989 */ /* 0x000e6800000e00ff */
[----:B------:R-:W2:Y:S01]  /*6210*/  SHFL.UP PT, R21, R20, 0x10, RZ ;  /* 0x0600000014157989 */ /* 0x000ea200000e00ff */
[----:B-1----:R-:W-:Y:S02]  /*6220*/  SEL R19, R19, RZ, P3 ;  /* 0x000000ff13137207 */ /* 0x002fe40001800000 */
[----:B--2---:R-:W-:Y:S02]  /*6230*/  SEL R21, R21, RZ, P3 ;  /* 0x000000ff15157207 */ /* 0x004fe40001800000 */
[----:B------:R-:W-:-:S05]  /*6240*/  IADD3 R19, P0, PT, R19, R24, RZ ;  /* 0x0000001813137210 */ /* 0x000fca0007f1e0ff */
        /* <DEDUP_REMOVED lines=8> */
[----:B------:R-:W-:Y:S05]  /*62d0*/  @!P0 BRA `(.L_x_61) ;  /* 0xfffffff400cc8947 */ /* 0x000fea000383ffff */
.L_x_58:
        /* <DEDUP_REMOVED lines=9> */
[----:B------:R-:W-:-:S03]  /*6370*/  IADD3 R10, P1, P0, R19, UR41, -R18 ;  /* 0x00000029130a7c10 */ /* 0x000fc6000f83e812 */
[----:B------:R-:W-:Y:S01]  /*6380*/  SHFL.IDX PT, R18, R18, R25, 0x1f ;  /* 0x00001f1912127589 */ /* 0x000fe200000e0000 */
[----:B------:R-:W-:-:S03]  /*6390*/  IADD3.X R14, PT, PT, R16, UR40, ~R15, P1, P0 ;  /* 0x00000028100e7c10 */ /* 0x000fc60008fe0c0f */
[----:B------:R-:W2:Y:S04]  /*63a0*/  SHFL.IDX PT, R10, R10, R25, 0x1f ;  /* 0x00001f190a0a7589 */ /* 0x000ea800000e0000 */
[----:B------:R-:W3:Y:S04]  /*63b0*/  SHFL.IDX PT, R14, R14, R25, 0x1f ;  /* 0x00001f190e0e7589 */ /* 0x000ee800000e0000 */
[----:B------:R1:W4:Y:S04]  /*63c0*/  SHFL.IDX PT, R15, R15, R25, 0x1f ;  /* 0x00001f190f0f7589 */ /* 0x00032800000e0000 */
[----:B------:R1:W1:Y:S04]  /*63d0*/  SHFL.IDX PT, R13, R13, R25, 0x1f ;  /* 0x00001f190d0d7589 */ /* 0x00026800000e0000 */
[----:B------:R1:W1:Y:S01]  /*63e0*/  SHFL.IDX PT, R12, R12, R25, 0x1f ;  /* 0x00001f190c0c7589 */ /* 0x00026200000e0000 */
[----:B--2---:R-:W-:-:S02]  /*63f0*/  R2UR UR41, R10 ;  /* 0x000000000a2972ca */ /* 0x004fc400000e0000 */
[----:B---3--:R-:W-:Y:S01]  /*6400*/  R2UR UR40, R14 ;  /* 0x000000000e2872ca */ /* 0x008fe200000e0000 */
[----:B------:R-:W-:-:S14]  /*6410*/  IMAD.MOV.U32 R14, RZ, RZ, R18 ;  /* 0x000000ffff0e7224 */ /* 0x000fdc00078e0012 */
.L_x_55:
[----:B------:R-:W2:Y:S01]  /*6420*/  LDCU UR4, c[0x0][0xbe8] ;  /* 0x00017d00ff0477ac */ /* 0x000ea20008000800 */
[----:B------:R-:W-:Y:S01]  /*6430*/  IMAD.MOV.U32 R18, RZ, RZ, -0x1 ;  /* 0xffffffffff127424 */ /* 0x000fe200078e00ff */
[----:B------:R-:W-:Y:S02]  /*6440*/  MOV R10, 0xffffffff ;  /* 0xffffffff000a7802 */ /* 0x000fe40000000f00 */
[----:B--2---:R-:W-:-:S13]  /*6450*/  ISETP.GE.AND P0, PT, R21, UR4, PT ;  /* 0x0000000415007c0c */ /* 0x004fda000bf06270 */
[----:B------:R-:W-:Y:S05]  /*6460*/  @P0 BRA `(.L_x_54) ;  /* 0x0000000000f00947 */ /* 0x000fea0003800000 */
[----:B------:R-:W2:Y:S01]  /*6470*/  LDCU UR9, c[0x0][0xb98] ;  /* 0x00017300ff0977ac */ /* 0x000ea20008000800 */
[----:B------:R-:W1:Y:S01]  /*6480*/  LDCU UR7, c[0x0][0xb88] ;  /* 0x00017100ff0777ac */ /* 0x000e620008000800 */
[----:B------:R-:W3:Y:S01]  /*6490*/  LDCU UR5, c[0x0][0xbdc] ;  /* 0x00017b80ff0577ac */ /* 0x000ee20008000800 */
[----:B------:R-:W-:-:S04]  /*64a0*/  UIADD3 UR11, UP0, UPT, -UR41, UR30, URZ ;  /* 0x0000001e290b7290 */ /* 0x000fc8000ff1e1ff */
[----:B------:R-:W-:-:S04]  /*64b0*/  UIADD3.X UR10, UPT, UPT, ~UR40, UR25, URZ, UP0, !UPT ;  /* 0x00000019280a7290 */ /* 0x000fc800087fe5ff */
[----:B--2---:R-:W-:Y:S01]  /*64c0*/  USHF.R.U32.HI UR8, URZ, UR9, UR10 ;  /* 0x00000009ff087299 */ /* 0x004fe2000801160a */
[--C-:B-1----:R-:W-:Y:S01]  /*64d0*/  SHF.R.U32.HI R3, RZ, UR7, R13.reuse ;  /* 0x00000007ff037c19 */ /* 0x102fe2000801160d */
[----:B------:R-:W-:Y:S01]  /*64e0*/  USHF.R.U64 UR11, UR11, UR9, UR10 ;  /* 0x000000090b0b7299 */ /* 0x000fe2000800120a */
[----:B------:R-:W-:Y:S01]  /*64f0*/  SHF.R.U64 R16, R12, UR7, R13 ;  /* 0x000000070c107c19 */ /* 0x000fe2000800120d */
[----:B------:R-:W-:Y:S02]  /*6500*/  USHF.R.U32.HI UR6, URZ, UR7, UR8 ;  /* 0x00000007ff067299 */ /* 0x000fe40008011608 */
[----:B------:R-:W-:Y:S02]  /*6510*/  USHF.R.U64 UR8, UR11, UR7, UR8 ;  /* 0x000000070b087299 */ /* 0x000fe40008001208 */
[----:B---3--:R-:W-:Y:S02]  /*6520*/  USHF.R.U32.HI UR4, URZ, UR5, UR6 ;  /* 0x00000005ff047299 */ /* 0x008fe40008011606 */
[----:B------:R-:W-:-:S04]  /*6530*/  USHF.R.U64 UR5, UR8, UR5, UR6 ;  /* 0x0000000508057299 */ /* 0x000fc80008001206 */
[----:B------:R-:W-:-:S04]  /*6540*/  LOP3.LUT R2, R3, UR4, RZ, 0xfc, !PT ;  /* 0x0000000403027c12 */ /* 0x000fc8000f8efcff */
[----:B------:R-:W-:-:S13]  /*6550*/  ISETP.NE.U32.AND P0, PT, R2, RZ, PT ;  /* 0x000000ff0200720c */ /* 0x000fda0003f05070 */
[----:B------:R-:W-:Y:S05]  /*6560*/  @P0 BRA `(.L_x_62) ;  /* 0x0000000000540947 */ /* 0x000fea0003800000 */
[----:B------:R-:W1:Y:S01]  /*6570*/  I2F.U32.RP R18, R16 ;  /* 0x0000001000127306 */ /* 0x000e620000209000 */
[----:B------:R-:W-:-:S07]  /*6580*/  ISETP.NE.U32.AND P1, PT, R16, RZ, PT ;  /* 0x000000ff1000720c */ /* 0x000fce0003f25070 */
[----:B-1----:R-:W1:Y:S02]  /*6590*/  MUFU.RCP R10, R18 ;  /* 0x00000012000a7308 */ /* 0x002e640000001000 */
[----:B-1----:R-:W-:-:S06]  /*65a0*/  IADD3 R10, PT, PT, R10, 0xffffffe, RZ ;  /* 0x0ffffffe0a0a7810 */ /* 0x002fcc0007ffe0ff */
[----:B------:R1:W2:Y:S02]  /*65b0*/  F2I.FTZ.U32.TRUNC.NTZ R11, R10 ;  /* 0x0000000a000b7305 */ /* 0x0002a4000021f000 */
[----:B-1----:R-:W-:Y:S02]  /*65c0*/  HFMA2 R10, -RZ, RZ, 0, 0 ;  /* 0x00000000ff0a7431 */ /* 0x002fe400000001ff */
[----:B--2---:R-:W-:-:S04]  /*65d0*/  IMAD.MOV R2, RZ, RZ, -R11 ;  /* 0x000000ffff027224 */ /* 0x004fc800078e0a0b */
[----:B------:R-:W-:-:S04]  /*65e0*/  IMAD R2, R2, R16, RZ ;  /* 0x0000001002027224 */ /* 0x000fc800078e02ff */
[----:B------:R-:W-:-:S06]  /*65f0*/  IMAD.HI.U32 R2, R11, R2, R10 ;  /* 0x000000020b027227 */ /* 0x000fcc00078e000a */
[----:B------:R-:W-:-:S04]  /*6600*/  IMAD.HI.U32 R20, R2, UR5, RZ ;  /* 0x0000000502147c27 */ /* 0x000fc8000f8e00ff */
[----:B------:R-:W-:-:S04]  /*6610*/  IMAD.MOV R3, RZ, RZ, -R20 ;  /* 0x000000ffff037224 */ /* 0x000fc800078e0a14 */
[----:B------:R-:W-:-:S05]  /*6620*/  IMAD R3, R16, R3, UR5 ;  /* 0x0000000510037e24 */ /* 0x000fca000f8e0203 */
[----:B------:R-:W-:-:S13]  /*6630*/  ISETP.GE.U32.AND P0, PT, R3, R16, PT ;  /* 0x000000100300720c */ /* 0x000fda0003f06070 */
[----:B------:R-:W-:Y:S01]  /*6640*/  @P0 IADD3 R3, PT, PT, R3, -R16, RZ ;  /* 0x8000001003030210 */ /* 0x000fe20007ffe0ff */
[----:B------:R-:W-:-:S03]  /*6650*/  @P0 VIADD R20, R20, 0x1 ;  /* 0x0000000114140836 */ /* 0x000fc60000000000 */
[----:B------:R-:W-:-:S13]  /*6660*/  ISETP.GE.U32.AND P2, PT, R3, R16, PT ;  /* 0x000000100300720c */ /* 0x000fda0003f46070 */
[----:B------:R-:W-:Y:S02]  /*6670*/  @P2 IADD3 R20, PT, PT, R20, 0x1, RZ ;  /* 0x0000000114142810 */ /* 0x000fe40007ffe0ff */
[----:B------:R-:W-:-:S04]  /*6680*/  @!P1 LOP3.LUT R20, RZ, R16, RZ, 0x33, !PT ;  /* 0x00000010ff149212 */ /* 0x000fc800078e33ff */
[----:B------:R-:W-:-:S05]  /*6690*/  IADD3 R19, PT, PT, -R20, RZ, RZ ;  /* 0x000000ff14137210 */ /* 0x000fca0007ffe1ff */
[----:B------:R-:W-:Y:S01]  /*66a0*/  IMAD R19, R16, R19, UR5 ;  /* 0x0000000510137e24 */ /* 0x000fe2000f8e0213 */
[----:B------:R-:W-:Y:S06]  /*66b0*/  BRA `(.L_x_63) ;  /* 0x0000000000187947 */ /* 0x000fec0003800000 */
.L_x_62:
[----:B------:R-:W-:Y:S01]  /*66c0*/  IMAD.U32 R19, RZ, RZ, UR5 ;  /* 0x00000005ff137e24 */ /* 0x000fe2000f8e00ff */
[----:B------:R-:W-:Y:S02]  /*66d0*/  MOV R18, UR4 ;  /* 0x0000000400127c02 */ /* 0x000fe40008000f00 */
[----:B------:R-:W-:Y:S02]  /*66e0*/  MOV R2, 0x6700 ;  /* 0x0000670000027802 */ /* 0x000fe40000000f00 */
[----:B----45:R-:W-:Y:S05]  /*66f0*/  CALL.REL.NOINC `(.L_x_64) ;  /* 0x000000c400b87944 */ /* 0x030fea0003c00000 */
[----:B------:R-:W-:-:S05]  /*6700*/  IADD3 R19, PT, PT, -R20, RZ, RZ ;  /* 0x000000ff14137210 */ /* 0x000fca0007ffe1ff */
[----:B------:R-:W-:-:S07]  /*6710*/  IMAD R19, R16, R19, UR5 ;  /* 0x0000000510137e24 */ /* 0x000fce000f8e0213 */
.L_x_63:
[----:B------:R-:W1:Y:S01]  /*6720*/  LDC R11, c[0x0][0xbdc] ;  /* 0x0002f700ff0b7b82 */ /* 0x000e620000000800 */
[----:B------:R-:W-:Y:S01]  /*6730*/  ULOP3.LUT UR8, UR8, UR12, URZ, 0xc0, !UPT ;  /* 0x0000000c08087292 */ /* 0x000fe2000f8ec0ff */
[----:B------:R-:W-:Y:S01]  /*6740*/  PLOP3.LUT P1, PT, PT, PT, PT, 0x8, 0x80 ;  /* 0x000000000080781c */ /* 0x000fe20003f2e170 */
[----:B------:R-:W-:-:S05]  /*6750*/  ULOP3.LUT UR11, UR18, UR11, URZ, 0xc0, !UPT ;  /* 0x0000000b120b7292 */ /* 0x000fca000f8ec0ff */
[----:B------:R-:W2:Y:S08]  /*6760*/  LDC R2, c[0x0][0xb80] ;  /* 0x0002e000ff027b82 */ /* 0x000eb00000000800 */
[----:B------:R-:W3:Y:S08]  /*6770*/  LDC R3, c[0x0][0xb90] ;  /* 0x0002e400ff037b82 */ /* 0x000ef00000000800 */
[----:B------:R-:W4:Y:S01]  /*6780*/  LDC R10, c[0x0][0xbe0] ;  /* 0x0002f800ff0a7b82 */ /* 0x000f220000000800 */
[----:B-1----:R-:W-:-:S05]  /*6790*/  SHF.L.U32 R11, R20, R11, RZ ;  /* 0x0000000b140b7219 */ /* 0x002fca00000006ff */
[----:B------:R-:W-:Y:S01]  /*67a0*/  VIADD R16, R11, UR8 ;  /* 0x000000080b107c36 */ /* 0x000fe20008000000 */
[----:B------:R-:W-:Y:S01]  /*67b0*/  P2R R11, PR, RZ, 0x2 ;  /* 0x00000002ff0b7803 */ /* 0x000fe20000000000 */
[----:B--2---:R-:W-:Y:S02]  /*67c0*/  IMAD R19, R19, R2, UR11 ;  /* 0x0000000b13137e24 */ /* 0x004fe4000f8e0202 */
[----:B---3--:R-:W-:Y:S02]  /*67d0*/  IMAD R16, R16, R3, UR38 ;  /* 0x0000002610107e24 */ /* 0x008fe4000f8e0203 */
[----:B------:R-:W-:Y:S01]  /*67e0*/  IMAD.MOV.U32 R3, RZ, RZ, 0x1 ;  /* 0x00000001ff037424 */ /* 0x000fe200078e00ff */
[----:B----4-:R-:W-:Y:S01]  /*67f0*/  ISETP.NE.AND P0, PT, R10, 0x1, PT ;  /* 0x000000010a00780c */ /* 0x010fe20003f05270 */
[----:B------:R-:W-:-:S03]  /*6800*/  IMAD.MOV.U32 R10, RZ, RZ, R21 ;  /* 0x000000ffff0a7224 */ /* 0x000fc600078e0015 */
[----:B------:R-:W-:Y:S02]  /*6810*/  SEL R2, R16, R19, !P0 ;  /* 0x0000001310027207 */ /* 0x000fe40004000000 */
[----:B------:R-:W-:Y:S02]  /*6820*/  SEL R18, R19, R16, !P0 ;  /* 0x0000001013127207 */ /* 0x000fe40004000000 */
.L_x_54:
[----:B------:R-:W-:-:S09]  /*6830*/  UISETP.NE.AND UP0, UPT, UR37, 0x1, UPT ;  /* 0x000000012500788c */ /* 0x000fd2000bf05270 */
[----:B------:R-:W-:Y:S05]  /*6840*/  BRA.U !UP0, `(.L_x_65) ;  /* 0x0000000108047547 */ /* 0x000fea000b800000 */
[----:B------:R-:W-:Y:S05]  /*6850*/  BPT.TRAP 0x1 ;  /* 0x000000040000795c */ /* 0x000fea0000300000 */
.L_x_65:
[----:B------:R-:W2:Y:S01]  /*6860*/  S2UR UR4, SR_CgaCtaId ;  /* 0x00000000000479c3 */ /* 0x000ea20000008800 */
[----:B------:R-:W-:Y:S01]  /*6870*/  UMOV UR5, 0x400 ;  /* 0x0000040000057882 */ /* 0x000fe20000000000 */
[----:B------:R-:W-:Y:S01]  /*6880*/  SHF.L.U32 R16, R0, 0x1f, RZ ;  /* 0x0000001f00107819 */ /* 0x000fe200000006ff */
[----:B------:R-:W-:Y:S01]  /*6890*/  VIADD R19, R9, 0x1 ;  /* 0x0000000109137836 */ /* 0x000fe20000000000 */
[----:B------:R-:W-:Y:S01]  /*68a0*/  ISETP.NE.AND P1, PT, R17, R10, PT ;  /* 0x0000000a1100720c */ /* 0x000fe20003f25270 */
[----:B--2---:R-:W-:-:S04]  /*68b0*/  ULEA UR4, UR4, UR5, 0x18 ;  /* 0x0000000504047291 */ /* 0x004fc8000f8ec0ff */
[----:B------:R-:W-:-:S09]  /*68c0*/  ULEA UR4, UR19, UR4, 0x3 ;  /* 0x0000000413047291 */ /* 0x000fd2000f8e18ff */
[----:B------:R-:W2:Y:S02]  /*68d0*/  SYNCS.PHASECHK.TRANS64.TRYWAIT P0, [UR4+0xc0], R16 ;  /* 0x0000c010ff0075a7 */ /* 0x000ea40008001104 */
[----:B--2---:R-:W-:Y:S05]  /*68e0*/  @!P0 BRA `(.L_x_66) ;  /* 0x000000b4002c8947 */ /* 0x004fea0003800000 */
.L_x_247:
[----:B------:R-:W-:Y:S01]  /*68f0*/  ELECT P0, URZ, PT ;  /* 0x0000000000ff782f */ /* 0x000fe20003800000 */
[----:B------:R-:W-:Y:S01]  /*6900*/  @!P1 IMAD.MOV R19, RZ, RZ, R9 ;  /* 0x000000ffff139224 */ /* 0x000fe200078e0209 */
[----:B------:R-:W-:Y:S01]  /*6910*/  BSSY.RECONVERGENT B0, `(.L_x_67) ;  /* 0x0000017000007945 */ /* 0x000fe20003800200 */
[----:B------:R-:W-:-:S03]  /*6920*/  ISETP.NE.AND P2, PT, R11, RZ, PT ;  /* 0x000000ff0b00720c */ /* 0x000fc60003f45270 */
[----:B------:R-:W-:-:S07]  /*6930*/  PRMT R9, R19, 0x7610, R9 ;  /* 0x0000761013097816 */ /* 0x000fce0000000009 */
[----:B------:R-:W-:Y:S05]  /*6940*/  @!P0 BRA `(.L_x_68) ;  /* 0x00000000004c8947 */ /* 0x000fea0003800000 */
[----:B------:R-:W-:Y:S01]  /*6950*/  PLOP3.LUT P0, PT, P1, P2, PT, 0x20, 0x2 ;  /* 0x000000000002781c */ /* 0x000fe20000f04470 */
[----:B------:R-:W-:Y:S01]  /*6960*/  UIMAD UR5, UR19, 0x14, UR36 ;  /* 0x00000014130578a4 */ /* 0x000fe2000f8e0224 */
[----:B------:R-:W-:Y:S02]  /*6970*/  SEL R11, R9, RZ, !P2 ;  /* 0x000000ff090b7207 */ /* 0x000fe40005000000 */
[----:B--2---:R-:W-:-:S04]  /*6980*/  SEL R16, RZ, 0x1, !P0 ;  /* 0x00000001ff107807 */ /* 0x004fc80004000000 */
[----:B------:R-:W-:Y:S02]  /*6990*/  PRMT R11, R16, 0x5410, R11 ;  /* 0x00005410100b7816 */ /* 0x000fe4000000000b */
[----:B------:R2:W-:Y:S04]  /*69a0*/  STS [UR5], R2 ;  /* 0x00000002ff007988 */ /* 0x0005e80008000805 */
[----:B------:R2:W-:Y:S04]  /*69b0*/  STS [UR5+0x4], R18 ;  /* 0x00000412ff007988 */ /* 0x0005e80008000805 */
[----:B------:R2:W-:Y:S04]  /*69c0*/  STS [UR5+0xc], R3 ;  /* 0x00000c03ff007988 */ /* 0x0005e80008000805 */
[----:B------:R2:W-:Y:S04]  /*69d0*/  STS [UR5+0x10], R11 ;  /* 0x0000100bff007988 */ /* 0x0005e80008000805 */
[----:B------:R2:W-:Y:S01]  /*69e0*/  STS [UR5+0x8], R10 ;  /* 0x0000080aff007988 */ /* 0x0005e20008000805 */
[----:B------:R-:W-:Y:S01]  /*69f0*/  @!PT LDS RZ, [RZ] ;  /* 0x00000000fffff984 */ /* 0x000fe20000000800 */
[----:B------:R-:W-:Y:S01]  /*6a00*/  @!PT LDS RZ, [RZ] ;  /* 0x00000000fffff984 */ /* 0x000fe20000000800 */
[----:B------:R-:W-:Y:S01]  /*6a10*/  @!PT LDS RZ, [RZ] ;  /* 0x00000000fffff984 */ /* 0x000fe20000000800 */
[----:B------:R-:W-:Y:S01]  /*6a20*/  @!PT LDS RZ, [RZ] ;  /* 0x00000000fffff984 */ /* 0x000fe20000000800 */
[----:B------:R3:W-:Y:S06]  /*6a30*/  MEMBAR.ALL.CTA ;  /* 0x0000000000007992 */ /* 0x0007ec0000008000 */
[----:B---3--:R-:W3:Y:S01]  /*6a40*/  FENCE.VIEW.ASYNC.S ;  /* 0x00000000000073c6 */ /* 0x008ee20000000000 */
[----:B------:R-:W-:Y:S05]  /*6a50*/  BRA.U !UP0, `(.L_x_69) ;  /* 0x0000000108047547 */ /* 0x000fea000b800000 */
[----:B------:R-:W-:Y:S05]  /*6a60*/  BPT.TRAP 0x1 ;  /* 0x000000040000795c */ /* 0x000fea0000300000 */
.L_x_69:
[----:B---3--:R-:W-:Y:S01]  /*6a70*/  SYNCS.ARRIVE.TRANS64.A1T0 RZ, [UR4+0x80], RZ ;  /* 0x000080ffffff79a7 */ /* 0x008fe20008100004 */
.L_x_68:
[----:B------:R-:W-:Y:S05]  /*6a80*/  BSYNC.RECONVERGENT B0 ;  /* 0x0000000000007941 */ /* 0x000fea0003800200 */
.L_x_67:
[----:B------:R-:W-:Y:S01]  /*6a90*/  UIADD3 UR19, UPT, UPT, UR19, 0x1, URZ ;  /* 0x0000000113137890 */ /* 0x000fe2000fffe0ff */
[----:B--2---:R-:W-:-:S03]  /*6aa0*/  MOV R17, R10 ;  /* 0x0000000a00117202 */ /* 0x004fc60000000f00 */
[----:B------:R-:W-:-:S04]  /*6ab0*/  UISETP.NE.AND UP0, UPT, UR19, 0x8, UPT ;  /* 0x000000081300788c */ /* 0x000fc8000bf05270 */
[----:B------:R-:W-:Y:S02]  /*6ac0*/  USEL UR4, URZ, 0x1, UP0 ;  /* 0x00000001ff047887 */ /* 0x000fe40008000000 */
[----:B------:R-:W-:-:S04]  /*6ad0*/  USEL UR19, UR19, URZ, UP0 ;  /* 0x000000ff13137287 */ /* 0x000fc80008000000 */
[----:B------:R-:W-:Y:S01]  /*6ae0*/  LOP3.LUT R0, R0, UR4, RZ, 0x3c, !PT ;  /* 0x0000000400007c12 */ /* 0x000fe2000f8e3cff */
[----:B------:R-:W-:Y:S07]  /*6af0*/  @!P2 BRA `(.L_x_70) ;  /* 0xffffffe40008a947 */ /* 0x000fee000383ffff */
[----:B------:R-:W-:Y:S01]  /*6b00*/  HFMA2 R9, -RZ, RZ, 0, 0 ;  /* 0x00000000ff097431 */ /* 0x000fe200000001ff */
[----:B------:R-:W-:Y:S02]  /*6b10*/  PRMT R11, RZ, 0x7610, R11 ;  /* 0x00007610ff0b7816 */ /* 0x000fe4000000000b */
.L_x_86:
[----:B--2---:R-:W2:Y:S01]  /*6b20*/  LDC.64 R2, c[0x0][0xbd0] ;  /* 0x0002f400ff027b82 */ /* 0x004ea20000000a00 */
[----:B------:R-:W-:Y:S01]  /*6b30*/  UIADD3 UR30, UP0, UPT, UR30, UR34, URZ ;  /* 0x000000221e1e7290 */ /* 0x000fe2000ff1e0ff */
[----:B------:R-:W-:Y:S01]  /*6b40*/  ISETP.NE.AND P1, PT, RZ, UR17, PT ;  /* 0x00000011ff007c0c */ /* 0x000fe2000bf25270 */
[----:B------:R-:W-:Y:S01]  /*6b50*/  IMAD.MOV.U32 R23, RZ, RZ, RZ ;  /* 0x000000ffff177224 */ /* 0x000fe200078e00ff */
[----:B------:R-:W-:Y:S01]  /*6b60*/  PLOP3.LUT P2, PT, PT, PT, PT, 0x80, 0x8 ;  /* 0x000000000008781c */ /* 0x000fe20003f4f070 */
[----:B------:R-:W-:Y:S01]  /*6b70*/  UIADD3.X UR25, UPT, UPT, UR25, UR31, URZ, UP0, !UPT ;  /* 0x0000001f19197290 */ /* 0x000fe200087fe4ff */
[----:B------:R-:W-:Y:S02]  /*6b80*/  IMAD.MOV.U32 R22, RZ, RZ, -0x1 ;  /* 0xffffffffff167424 */ /* 0x000fe400078e00ff */
[----:B------:R-:W-:Y:S01]  /*6b90*/  P2R R24, PR, RZ, 0x4 ;  /* 0x00000004ff187803 */ /* 0x000fe20000000000 */
[----:B------:R-:W-:Y:S01]  /*6ba0*/  IMAD.MOV.U32 R16, RZ, RZ, -0x1 ;  /* 0xffffffffff107424 */ /* 0x000fe200078e00ff */
[----:B--2---:R-:W-:Y:S01]  /*6bb0*/  ISETP.LE.U32.AND P0, PT, R2, UR30, PT ;  /* 0x0000001e02007c0c */ /* 0x004fe2000bf03070 */
[----:B------:R-:W-:-:S05]  /*6bc0*/  IMAD.U32 R2, RZ, RZ, UR25 ;  /* 0x00000019ff027e24 */ /* 0x000fca000f8e00ff */
[----:B------:R-:W-:Y:S01]  /*6bd0*/  ISETP.GE.U32.AND.EX P0, PT, R2, R3, PT, P0 ;  /* 0x000000030200720c */ /* 0x000fe20003f06100 */
[----:B------:R-:W-:-:S12]  /*6be0*/  IMAD.MOV.U32 R3, RZ, RZ, -0x1 ;  /* 0xffffffffff037424 */ /* 0x000fd800078e00ff */
[----:B------:R-:W-:Y:S05]  /*6bf0*/  @P0 BRA P1, `(.L_x_71) ;  /* 0x0000001800080947 */ /* 0x000fea0000800000 */
[----:B------:R-:W-:Y:S01]  /*6c00*/  IADD3 R3, P1, PT, R14, UR41, RZ ;  /* 0x000000290e037c10 */ /* 0x000fe2000ff3e0ff */
[----:B------:R-:W-:-:S03]  /*6c10*/  IMAD.U32 R2, RZ, RZ, UR25 ;  /* 0x00000019ff027e24 */ /* 0x000fc6000f8e00ff */
[----:B------:R-:W-:Y:S02]  /*6c20*/  ISETP.LE.U32.AND P0, PT, R3, UR30, PT ;  /* 0x0000001e03007c0c */ /* 0x000fe4000bf03070 */
[----:B----4-:R-:W-:-:S04]  /*6c30*/  IADD3.X R3, PT, PT, R15, UR40, RZ, P1, !PT ;  /* 0x000000280f037c10 */ /* 0x010fc80008ffe4ff */
[----:B------:R-:W-:-:S13]  /*6c40*/  ISETP.GE.U32.AND.EX P0, PT, R2, R3, PT, P0 ;  /* 0x000000030200720c */ /* 0x000fda0003f06100 */
[----:B------:R-:W-:Y:S05]  /*6c50*/  @!P0 BRA `(.L_x_72) ;  /* 0x0000001000e88947 */ /* 0x000fea0003800000 */
[----:B------:R-:W2:Y:S01]  /*6c60*/  LDCU UR20, c[0x0][0xbe8] ;  /* 0x00017d00ff1477ac */ /* 0x000ea20008000800 */
[----:B------:R-:W-:Y:S01]  /*6c70*/  IMAD.IADD R21, R8, 0x1, R21 ;  /* 0x0000000108157824 */ /* 0x000fe200078e0215 */
[----:B-----5:R-:W-:Y:S01]  /*6c80*/  MOV R16, R6 ;  /* 0x0000000600107202 */ /* 0x020fe20000000f00 */
[----:B------:R-:W-:Y:S02]  /*6c90*/  IMAD.MOV.U32 R15, RZ, RZ, R7 ;  /* 0x000000ffff0f7224 */ /* 0x000fe400078e0007 */
[----:B------:R-:W-:-:S05]  /*6ca0*/  VIADD R2, R21, 0x20 ;  /* 0x0000002015027836 */ /* 0x000fca0000000000 */
[----:B--2---:R-:W-:-:S13]  /*6cb0*/  ISETP.GE.AND P0, PT, R2, UR20, PT ;  /* 0x0000001402007c0c */ /* 0x004fda000bf06270 */
[----:B------:R-:W2:Y:S01]  /*6cc0*/  @!P0 LDC.64 R2, c[0x0][0xbf0] ;  /* 0x0002fc00ff028b82 */ /* 0x000ea20000000a00 */
[----:B------:R-:W-:Y:S01]  /*6cd0*/  BSSY.RECONVERGENT B0, `(.L_x_73) ;  /* 0x0000061000007945 */ /* 0x000fe20003800200 */
[----:B------:R-:W-:Y:S01]  /*6ce0*/  HFMA2 R14, -RZ, RZ, 0, 0 ;  /* 0x00000000ff0e7431 */ /* 0x000fe200000001ff */
[----:B------:R-:W-:Y:S01]  /*6cf0*/  MOV R17, 0x7fffffff ;  /* 0x7fffffff00117802 */ /* 0x000fe20000000f00 */
[----:B--2---:R-:W-:-:S05]  /*6d00*/  @!P0 IMAD.WIDE R2, R21, 0xc, R2 ;  /* 0x0000000c15028825 */ /* 0x004fca00078e0202 */
[----:B------:R2:W5:Y:S04]  /*6d10*/  @!P0 LDG.E R6, desc[UR50][R2.64+0x180] ;  /* 0x0001803202068981 */ /* 0x000568000c1e1900 */
[----:B------:R2:W5:Y:S01]  /*6d20*/  @!P0 LDG.E R7, desc[UR50][R2.64+0x184] ;  /* 0x0001843202078981 */ /* 0x000562000c1e1900 */
[----:B------:R-:W-:-:S13]  /*6d30*/  ISETP.GE.AND P0, PT, R21, UR20, PT ;  /* 0x0000001415007c0c */ /* 0x000fda000bf06270 */
[----:B------:R-:W-:Y:S05]  /*6d40*/  @P0 BRA `(.L_x_74) ;  /* 0x0000000400640947 */ /* 0x000fea0003800000 */
[----:B-1----:R-:W-:Y:S01]  /*6d50*/  IABS R12, R5 ;  /* 0x00000005000c7213 */ /* 0x002fe20000000000 */
[----:B------:R-:W1:Y:S01]  /*6d60*/  LDCU.64 UR8, c[0x0][0xbb0] ;  /* 0x00017600ff0877ac */ /* 0x000e620008000a00 */
[----:B--2---:R-:W-:Y:S02]  /*6d70*/  IABS R3, R4 ;  /* 0x0000000400037213 */ /* 0x004fe40000000000 */
[----:B------:R-:W2:Y:S01]  /*6d80*/  I2F.RP R26, R12 ;  /* 0x0000000c001a7306 */ /* 0x000ea20000209400 */
[----:B------:R-:W3:Y:S01]  /*6d90*/  LDCU.128 UR4, c[0x0][0xbc0] ;  /* 0x00017800ff0477ac */ /* 0x000ee20008000c00 */
[C---:B------:R-:W-:Y:S02]  /*6da0*/  IADD3 R14, P0, PT, R16.reuse, UR16, RZ ;  /* 0x00000010100e7c10 */ /* 0x040fe4000ff1e0ff */
[----:B------:R-:W-:Y:S01]  /*6db0*/  IADD3 R18, P2, PT, R15, UR14, RZ ;  /* 0x0000000e0f127c10 */ /* 0x000fe2000ff5e0ff */
[----:B------:R-:W4:Y:S01]  /*6dc0*/  LDCU.64 UR10, c[0x0][0xba8] ;  /* 0x00017500ff0a77ac */ /* 0x000f220008000a00 */
[----:B------:R-:W-:-:S02]  /*6dd0*/  LEA.HI.X.SX32 R13, R16, UR15, 0x1, P0 ;  /* 0x0000000f100d7c11 */ /* 0x000fc400080f0eff */
[----:B------:R-:W4:Y:S01]  /*6de0*/  I2F.RP R2, R3 ;  /* 0x0000000300027306 */ /* 0x000f220000209400 */
[----:B------:R-:W-:Y:S02]  /*6df0*/  LEA.HI.X.SX32 R17, R15, UR13, 0x1, P2 ;  /* 0x0000000d0f117c11 */ /* 0x000fe400090f0eff */
[----:B-1----:R-:W-:-:S05]  /*6e00*/  IADD3 R16, P0, PT, R14, UR9, RZ ;  /* 0x000000090e107c10 */ /* 0x002fca000ff1e0ff */
[----:B--2---:R-:W1:Y:S01]  /*6e10*/  MUFU.RCP R26, R26 ;  /* 0x0000001a001a7308 */ /* 0x004e620000001000 */
[----:B---3--:R-:W-:Y:S01]  /*6e20*/  IADD3 R20, P1, PT, R18, UR7, RZ ;  /* 0x0000000712147c10 */ /* 0x008fe2000ff3e0ff */
[----:B------:R-:W-:Y:S02]  /*6e30*/  IMAD.X R15, RZ, RZ, R13, P0 ;  /* 0x000000ffff0f7224 */ /* 0x000fe400000e060d */
[----:B----4-:R-:W-:-:S04]  /*6e40*/  IMAD.WIDE.U32 R36, R16, UR10, RZ ;  /* 0x0000000a10247c25 */ /* 0x010fc8000f8e00ff */
[----:B------:R-:W2:Y:S01]  /*6e50*/  MUFU.RCP R2, R2 ;  /* 0x0000000200027308 */ /* 0x000ea20000001000 */
[----:B------:R-:W-:Y:S02]  /*6e60*/  IMAD.X R19, RZ, RZ, R17, P1 ;  /* 0x000000ffff137224 */ /* 0x000fe400008e0611 */
[----:B------:R-:W-:-:S04]  /*6e70*/  IMAD.WIDE.U32 R30, R15, UR10, RZ ;  /* 0x0000000a0f1e7c25 */ /* 0x000fc8000f8e00ff */
[----:B------:R-:W-:-:S04]  /*6e80*/  IMAD.WIDE.U32 R28, R19, UR4, RZ ;  /* 0x00000004131c7c25 */ /* 0x000fc8000f8e00ff */
[----:B------:R-:W-:-:S04]  /*6e90*/  IMAD.WIDE.U32 R30, P1, R16, UR11, R30 ;  /* 0x0000000b101e7c25 */ /* 0x000fc8000f82001e */
[----:B-1----:R-:W-:Y:S02]  /*6ea0*/  VIADD R26, R26, 0xffffffe ;  /* 0x0ffffffe1a1a7836 */ /* 0x002fe40000000000 */
[C---:B------:R-:W-:Y:S02]  /*6eb0*/  IMAD.WIDE.U32 R28, P0, R20.reuse, UR5, R28 ;  /* 0x00000005141c7c25 */ /* 0x040fe4000f80001c */
[----:B------:R-:W1:Y:S02]  /*6ec0*/  F2I.FTZ.U32.TRUNC.NTZ R27, R26 ;  /* 0x0000001a001b7305 */ /* 0x000e64000021f000 */
[----:B------:R-:W-:-:S04]  /*6ed0*/  IMAD.WIDE.U32 R38, R20, UR4, RZ ;  /* 0x0000000414267c25 */ /* 0x000fc8000f8e00ff */
[----:B------:R-:W-:Y:S01]  /*6ee0*/  IMAD.X R35, RZ, RZ, RZ, P1 ;  /* 0x000000ffff237224 */ /* 0x000fe200008e06ff */
[----:B------:R-:W-:Y:S01]  /*6ef0*/  IADD3 RZ, P1, PT, R37, R30, RZ ;  /* 0x0000001e25ff7210 */ /* 0x000fe20007f3e0ff */
[----:B--2---:R-:W-:Y:S01]  /*6f00*/  VIADD R2, R2, 0xffffffe ;  /* 0x0ffffffe02027836 */ /* 0x004fe20000000000 */
[----:B------:R-:W-:Y:S01]  /*6f10*/  IADD3 RZ, P2, PT, R39, R28, RZ ;  /* 0x0000001c27ff7210 */ /* 0x000fe20007f5e0ff */
[----:B------:R-:W-:Y:S02]  /*6f20*/  IMAD.MOV.U32 R34, RZ, RZ, R31 ;  /* 0x000000ffff227224 */ /* 0x000fe400078e001f */
[----:B------:R-:W-:Y:S01]  /*6f30*/  IMAD.X R33, RZ, RZ, RZ, P0 ;  /* 0x000000ffff217224 */ /* 0x000fe200000e06ff */
[----:B------:R-:W-:Y:S01]  /*6f40*/  ISETP.NE.U32.AND P0, PT, RZ, UR10, PT ;  /* 0x0000000aff007c0c */ /* 0x000fe2000bf05070 */
[----:B------:R-:W-:Y:S02]  /*6f50*/  IMAD.MOV.U32 R32, RZ, RZ, R29 ;  /* 0x000000ffff207224 */ /* 0x000fe400078e001d */
[----:B------:R-:W2:Y:S01]  /*6f60*/  F2I.FTZ.U32.TRUNC.NTZ R29, R2 ;  /* 0x00000002001d7305 */ /* 0x000ea2000021f000 */
[----:B------:R-:W-:Y:S01]  /*6f70*/  IMAD.WIDE.U32.X R34, R15, UR11, R34, P1 ;  /* 0x0000000b0f227c25 */ /* 0x000fe200088e0422 */
[----:B------:R-:W-:-:S02]  /*6f80*/  ISETP.NE.U32.AND P1, PT, RZ, UR4, PT ;  /* 0x00000004ff007c0c */ /* 0x000fc4000bf25070 */
[----:B------:R-:W-:Y:S01]  /*6f90*/  ISETP.NE.AND.EX P0, PT, RZ, UR11, PT, P0 ;  /* 0x0000000bff007c0c */ /* 0x000fe2000bf05300 */
[----:B------:R-:W-:Y:S01]  /*6fa0*/  IMAD.WIDE.U32.X R32, R19, UR5, R32, P2 ;  /* 0x0000000513207c25 */ /* 0x000fe200090e0420 */
[----:B------:R-:W-:Y:S02]  /*6fb0*/  ISETP.NE.AND.EX P1, PT, RZ, UR5, PT, P1 ;  /* 0x00000005ff007c0c */ /* 0x000fe4000bf25310 */
[----:B------:R-:W-:Y:S01]  /*6fc0*/  SEL R14, R14, R34, !P0 ;  /* 0x000000220e0e7207 */ /* 0x000fe20004000000 */
[----:B-1----:R-:W-:Y:S01]  /*6fd0*/  IMAD.MOV R16, RZ, RZ, -R27 ;  /* 0x000000ffff107224 */ /* 0x002fe200078e0a1b */
[----:B------:R-:W-:Y:S01]  /*6fe0*/  SEL R13, R13, R35, !P0 ;  /* 0x000000230d0d7207 */ /* 0x000fe20004000000 */
[----:B------:R-:W-:Y:S01]  /*6ff0*/  IMAD.MOV.U32 R26, RZ, RZ, RZ ;  /* 0x000000ffff1a7224 */ /* 0x000fe200078e00ff */
[----:B------:R-:W-:Y:S01]  /*7000*/  SEL R18, R18, R32, !P1 ;  /* 0x0000002012127207 */ /* 0x000fe20004800000 */
[----:B------:R-:W-:Y:S01]  /*7010*/  IMAD R15, R16, R12, RZ ;  /* 0x0000000c100f7224 */ /* 0x000fe200078e02ff */
[----:B------:R-:W-:Y:S01]  /*7020*/  SEL R17, R17, R33, !P1 ;  /* 0x0000002111117207 */ /* 0x000fe20004800000 */
[----:B--2---:R-:W-:Y:S01]  /*7030*/  IMAD.MOV R20, RZ, RZ, -R29 ;  /* 0x000000ffff147224 */ /* 0x004fe200078e0a1d */
[----:B------:R-:W-:Y:S01]  /*7040*/  SHF.R.U64 R2, R14, UR8, R13 ;  /* 0x000000080e027c19 */ /* 0x000fe2000800120d */
[----:B------:R-:W-:Y:S01]  /*7050*/  IMAD.HI.U32 R15, R27, R15, R26 ;  /* 0x0000000f1b0f7227 */ /* 0x000fe200078e001a */
[----:B------:R-:W-:-:S02]  /*7060*/  SHF.R.U64 R17, R18, UR6, R17 ;  /* 0x0000000612117c19 */ /* 0x000fc40008001211 */
[----:B------:R-:W-:Y:S01]  /*7070*/  IADD3 R19, PT, PT, R5, -0x1, R2 ;  /* 0xffffffff05137810 */ /* 0x000fe20007ffe002 */
[----:B------:R-:W-:Y:S01]  /*7080*/  IMAD.MOV.U32 R28, RZ, RZ, RZ ;  /* 0x000000ffff1c7224 */ /* 0x000fe200078e00ff */
[----:B------:R-:W-:Y:S01]  /*7090*/  IADD3 R18, PT, PT, R4, -0x1, R17 ;  /* 0xffffffff04127810 */ /* 0x000fe20007ffe011 */
[----:B------:R-:W-:Y:S01]  /*70a0*/  IMAD R17, R20, R3, RZ ;  /* 0x0000000314117224 */ /* 0x000fe200078e02ff */
[----:B------:R-:W-:Y:S02]  /*70b0*/  IABS R14, R5 ;  /* 0x00000005000e7213 */ /* 0x000fe40000000000 */
[----:B------:R-:W-:Y:S01]  /*70c0*/  IABS R16, R19 ;  /* 0x0000001300107213 */ /* 0x000fe20000000000 */
[----:B------:R-:W-:Y:S01]  /*70d0*/  IMAD.HI.U32 R17, R29, R17, R28 ;  /* 0x000000111d117227 */ /* 0x000fe200078e001c */
[----:B------:R-:W-:Y:S02]  /*70e0*/  IABS R2, R4 ;  /* 0x0000000400027213 */ /* 0x000fe40000000000 */
[----:B------:R-:W-:Y:S01]  /*70f0*/  IABS R13, R18 ;  /* 0x00000012000d7213 */ /* 0x000fe20000000000 */
[----:B------:R-:W-:Y:S01]  /*7100*/  IMAD.MOV R14, RZ, RZ, -R14 ;  /* 0x000000ffff0e7224 */ /* 0x000fe200078e0a0e */
        /* <DEDUP_REMOVED lines=29> */
.L_x_74:
[----:B------:R-:W-:Y:S05]  /*72e0*/  BSYNC.RECONVERGENT B0 ;  /* 0x0000000000007941 */ /* 0x000fea0003800200 */
.L_x_73:
[----:B--2---:R-:W2:Y:S01]  /*72f0*/  SHFL.UP PT, R2, R17, 0x1, RZ ;  /* 0x0420000011027989 */ /* 0x004ea200000e00ff */
        /* <DEDUP_REMOVED lines=14> */
[----:B---3--:R-:W-:-:S03]  /*73e0*/  SEL R15, R15, RZ, P4 ;  /* 0x000000ff0f0f7207 */ /* 0x008fc60002000000 */
[----:B------:R-:W2:Y:S02]  /*73f0*/  SHFL.UP PT, R19, R16, 0x4, RZ ;  /* 0x0480000010137989 */ /* 0x000ea400000e00ff */
[----:B------:R-:W-:-:S05]  /*7400*/  IMAD.X R15, R15, 0x1, R2, P0 ;  /* 0x000000010f0f7824 */ /* 0x000fca00000e0602 */
        /* <DEDUP_REMOVED lines=8> */
[----:B------:R-:W-:Y:S01]  /*7490*/  IADD3 R20, P0, PT, R18, R19, RZ ;  /* 0x0000001312147210 */ /* 0x000fe20007f1e0ff */
[----:B------:R-:W-:Y:S01]  /*74a0*/  IMAD.U32 R18, RZ, RZ, UR25 ;  /* 0x00000019ff127e24 */ /* 0x000fe2000f8e00ff */
[----:B---3--:R-:W-:-:S03]  /*74b0*/  SEL R3, R3, RZ, P2 ;  /* 0x000000ff03037207 */ /* 0x008fc60001000000 */
[----:B------:R-:W2:Y:S02]  /*74c0*/  SHFL.UP PT, R15, R20, 0x10, RZ ;  /* 0x06000000140f7989 */ /* 0x000ea400000e00ff */
[----:B-1----:R-:W-:-:S05]  /*74d0*/  IMAD.X R25, R3, 0x1, R2, P0 ;  /* 0x0000000103197824 */ /* 0x002fca00000e0602 */
[----:B------:R-:W1:Y:S01]  /*74e0*/  SHFL.UP PT, R3, R25, 0x10, RZ ;  /* 0x0600000019037989 */ /* 0x000e6200000e00ff */
[----:B--2---:R-:W-:-:S04]  /*74f0*/  SEL R15, R15, RZ, P3 ;  /* 0x000000ff0f0f7207 */ /* 0x004fc80001800000 */
[----:B------:R-:W-:Y:S02]  /*7500*/  IADD3 R16, P0, PT, R15, R20, RZ ;  /* 0x000000140f107210 */ /* 0x000fe40007f1e0ff */
[----:B-1----:R-:W-:-:S05]  /*7510*/  SEL R2, R3, RZ, P3 ;  /* 0x000000ff03027207 */ /* 0x002fca0001800000 */
[----:B------:R-:W-:Y:S01]  /*7520*/  IMAD.X R15, R2, 0x1, R25, P0 ;  /* 0x00000001020f7824 */ /* 0x000fe200000e0619 */
[----:B------:R-:W-:-:S04]  /*7530*/  IADD3 R2, P0, PT, R16, UR41, RZ ;  /* 0x0000002910027c10 */ /* 0x000fc8000ff1e0ff */
        /* <DEDUP_REMOVED lines=12> */
.L_x_78:
        /* <DEDUP_REMOVED lines=100> */
.L_x_77:
[----:B------:R-:W-:Y:S05]  /*7c40*/  BSYNC.RECONVERGENT B0 ;  /* 0x0000000000007941 */ /* 0x000fea0003800200 */
.L_x_76:
        /* <DEDUP_REMOVED lines=40> */
.L_x_75:
        /* <DEDUP_REMOVED lines=12> */
[----:B------:R-:W1:Y:S04]  /*7f90*/  SHFL.IDX PT, R16, R16, R3, 0x1f ;  /* 0x00001f0310107589 */ /* 0x000e6800000e0000 */
[----:B------:R-:W3:Y:S04]  /*7fa0*/  SHFL.IDX PT, R2, R2, R3, 0x1f ;  /* 0x00001f0302027589 */ /* 0x000ee800000e0000 */
[----:B------:R2:W4:Y:S04]  /*7fb0*/  SHFL.IDX PT, R15, R14, R3, 0x1f ;  /* 0x00001f030e0f7589 */ /* 0x00052800000e0000 */
[----:B------:R2:W2:Y:S04]  /*7fc0*/  SHFL.IDX PT, R14, R17, R3, 0x1f ;  /* 0x00001f03110e7589 */ /* 0x0004a800000e0000 */
[----:B------:R2:W2:Y:S01]  /*7fd0*/  SHFL.IDX PT, R12, R12, R3, 0x1f ;  /* 0x00001f030c0c7589 */ /* 0x0004a200000e0000 */
[----:B-1----:R-:W-:-:S02]  /*7fe0*/  R2UR UR41, R16 ;  /* 0x00000000102972ca */ /* 0x002fc400000e0000 */
[----:B---3--:R-:W-:-:S15]  /*7ff0*/  R2UR UR40, R2 ;  /* 0x00000000022872ca */ /* 0x008fde00000e0000 */
.L_x_72:
[----:B------:R-:W3:Y:S01]  /*8000*/  LDCU UR4, c[0x0][0xbe8] ;  /* 0x00017d00ff0477ac */ /* 0x000ee20008000800 */
[----:B------:R-:W-:Y:S01]  /*8010*/  IMAD.MOV.U32 R16, RZ, RZ, -0x1 ;  /* 0xffffffffff107424 */ /* 0x000fe200078e00ff */
[----:B--2---:R-:W-:Y:S02]  /*8020*/  MOV R3, 0xffffffff ;  /* 0xffffffff00037802 */ /* 0x004fe40000000f00 */
[----:B---3--:R-:W-:-:S13]  /*8030*/  ISETP.GE.AND P0, PT, R21, UR4, PT ;  /* 0x0000000415007c0c */ /* 0x008fda000bf06270 */
        /* <DEDUP_REMOVED lines=38> */
.L_x_79:
[----:B------:R-:W-:Y:S01]  /*82a0*/  IMAD.U32 R19, RZ, RZ, UR5 ;  /* 0x00000005ff137e24 */ /* 0x000fe2000f8e00ff */
[----:B------:R-:W-:Y:S02]  /*82b0*/  MOV R18, UR4 ;  /* 0x0000000400127c02 */ /* 0x000fe40008000f00 */
[----:B------:R-:W-:Y:S02]  /*82c0*/  MOV R2, 0x82e0 ;  /* 0x000082e000027802 */ /* 0x000fe40000000f00 */
[----:B----45:R-:W-:Y:S05]  /*82d0*/  CALL.REL.NOINC `(.L_x_64) ;  /* 0x000000a800c07944 */ /* 0x030fea0003c00000 */
[----:B------:R-:W-:Y:S02]  /*82e0*/  IADD3 R3, PT, PT, -R20, RZ, RZ ;  /* 0x000000ff14037210 */ /* 0x000fe40007ffe1ff */
[----:B------:R-:W-:-:S03]  /*82f0*/  MOV R2, R20 ;  /* 0x0000001400027202 */ /* 0x000fc60000000f00 */
[----:B------:R-:W-:-:S07]  /*8300*/  IMAD R20, R16, R3, UR5 ;  /* 0x0000000510147e24 */ /* 0x000fce000f8e0203 */
.L_x_80:
[----:B------:R-:W1:Y:S01]  /*8310*/  LDC R17, c[0x0][0xbdc] ;  /* 0x0002f700ff117b82 */ /* 0x000e620000000800 */
[----:B------:R-:W-:Y:S01]  /*8320*/  ULOP3.LUT UR8, UR8, UR12, URZ, 0xc0, !UPT ;  /* 0x0000000c08087292 */ /* 0x000fe2000f8ec0ff */
[----:B------:R-:W-:Y:S01]  /*8330*/  PLOP3.LUT P1, PT, PT, PT, PT, 0x8, 0x80 ;  /* 0x000000000080781c */ /* 0x000fe20003f2e170 */
[----:B------:R-:W-:Y:S01]  /*8340*/  ULOP3.LUT UR11, UR18, UR11, URZ, 0xc0, !UPT ;  /* 0x0000000b120b7292 */ /* 0x000fe2000f8ec0ff */
[----:B------:R-:W-:Y:S02]  /*8350*/  IMAD.MOV.U32 R23, RZ, RZ, 0x1 ;  /* 0x00000001ff177424 */ /* 0x000fe400078e00ff */
[----:B------:R-:W-:Y:S02]  /*8360*/  P2R R24, PR, RZ, 0x2 ;  /* 0x00000002ff187803 */ /* 0x000fe40000000000 */
[----:B------:R-:W2:Y:S08]  /*8370*/  LDC R3, c[0x0][0xb80] ;  /* 0x0002e000ff037b82 */ /* 0x000eb00000000800 */
[----:B------:R-:W3:Y:S08]  /*8380*/  LDC R16, c[0x0][0xb90] ;  /* 0x0002e400ff107b82 */ /* 0x000ef00000000800 */
[----:B------:R-:W4:Y:S01]  /*8390*/  LDC R18, c[0x0][0xbe0] ;  /* 0x0002f800ff127b82 */ /* 0x000f220000000800 */
[----:B-1----:R-:W-:-:S05]  /*83a0*/  SHF.L.U32 R2, R2, R17, RZ ;  /* 0x0000001102027219 */ /* 0x002fca00000006ff */
[----:B------:R-:W-:Y:S02]  /*83b0*/  VIADD R17, R2, UR8 ;  /* 0x0000000802117c36 */ /* 0x000fe40008000000 */
[----:B--2---:R-:W-:Y:S02]  /*83c0*/  IMAD R3, R20, R3, UR11 ;  /* 0x0000000b14037e24 */ /* 0x004fe4000f8e0203 */
[----:B---3--:R-:W-:Y:S01]  /*83d0*/  IMAD R16, R17, R16, UR38 ;  /* 0x0000002611107e24 */ /* 0x008fe2000f8e0210 */
[----:B----4-:R-:W-:-:S04]  /*83e0*/  ISETP.NE.AND P0, PT, R18, 0x1, PT ;  /* 0x000000011200780c */ /* 0x010fc80003f05270 */
[----:B------:R-:W-:Y:S02]  /*83f0*/  SEL R22, R16, R3, !P0 ;  /* 0x0000000310167207 */ /* 0x000fe40004000000 */
[----:B------:R-:W-:Y:S01]  /*8400*/  SEL R16, R3, R16, !P0 ;  /* 0x0000001003107207 */ /* 0x000fe20004000000 */
[----:B------:R-:W-:Y:S02]  /*8410*/  IMAD.MOV.U32 R3, RZ, RZ, R21 ;  /* 0x000000ffff037224 */ /* 0x000fe400078e0015 */
.L_x_71:
[----:B------:R-:W-:-:S09]  /*8420*/  UISETP.NE.AND UP0, UPT, UR37, 0x1, UPT ;  /* 0x000000012500788c */ /* 0x000fd2000bf05270 */
[----:B------:R-:W-:Y:S05]  /*8430*/  BRA.U !UP0, `(.L_x_81) ;  /* 0x0000000108047547 */ /* 0x000fea000b800000 */
[----:B------:R-:W-:Y:S05]  /*8440*/  BPT.TRAP 0x1 ;  /* 0x000000040000795c */ /* 0x000fea0000300000 */
.L_x_81:
[----:B------:R-:W2:Y:S01]  /*8450*/  S2UR UR4, SR_CgaCtaId ;  /* 0x00000000000479c3 */ /* 0x000ea20000008800 */
[----:B------:R-:W-:Y:S01]  /*8460*/  UMOV UR5, 0x400 ;  /* 0x0000040000057882 */ /* 0x000fe20000000000 */
[----:B------:R-:W-:Y:S02]  /*8470*/  SHF.L.U32 R2, R0, 0x1f, RZ ;  /* 0x0000001f00027819 */ /* 0x000fe400000006ff */
[----:B------:R-:W-:Y:S02]  /*8480*/  ISETP.NE.AND P1, PT, R10, R3, PT ;  /* 0x000000030a00720c */ /* 0x000fe40003f25270 */
[----:B------:R-:W-:-:S04]  /*8490*/  ISETP.NE.AND P2, PT, R24, RZ, PT ;  /* 0x000000ff1800720c */ /* 0x000fc80003f45270 */
[----:B------:R-:W-:Y:S01]  /*84a0*/  ISETP.NE.AND P2, PT, R10, R3, !P2 ;  /* 0x000000030a00720c */ /* 0x000fe20005745270 */
[----:B------:R-:W-:-:S06]  /*84b0*/  VIADD R10, R11, 0x1 ;  /* 0x000000010b0a7836 */ /* 0x000fcc0000000000 */
[----:B------:R-:W-:Y:S01]  /*84c0*/  @!P1 IMAD.MOV R10, RZ, RZ, R11 ;  /* 0x000000ffff0a9224 */ /* 0x000fe200078e020b */
[----:B--2---:R-:W-:-:S04]  /*84d0*/  ULEA UR4, UR4, UR5, 0x18 ;  /* 0x0000000504047291 */ /* 0x004fc8000f8ec0ff */
[----:B------:R-:W-:-:S09]  /*84e0*/  ULEA UR4, UR19, UR4, 0x3 ;  /* 0x0000000413047291 */ /* 0x000fd2000f8e18ff */
[----:B------:R-:W2:Y:S02]  /*84f0*/  SYNCS.PHASECHK.TRANS64.TRYWAIT P0, [UR4+0xc0], R2 ;  /* 0x0000c002ff0075a7 */ /* 0x000ea40008001104 */
[----:B--2---:R-:W-:Y:S05]  /*8500*/  @!P0 BRA `(.L_x_82) ;  /* 0x00000098003c8947 */ /* 0x004fea0003800000 */
.L_x_249:
[----:B------:R-:W-:Y:S02]  /*8510*/  ELECT P0, URZ, PT ;  /* 0x0000000000ff782f */ /* 0x000fe40003800000 */
[----:B------:R-:W-:Y:S01]  /*8520*/  ISETP.NE.AND P1, PT, R24, RZ, PT ;  /* 0x000000ff1800720c */ /* 0x000fe20003f25270 */
[----:B------:R-:W-:Y:S03]  /*8530*/  BSSY.RECONVERGENT B0, `(.L_x_83) ;  /* 0x0000015000007945 */ /* 0x000fe60003800200 */
[----:B------:R-:W-:-:S04]  /*8540*/  SEL R10, R10, RZ, !P1 ;  /* 0x000000ff0a0a7207 */ /* 0x000fc80004800000 */
[----:B--2---:R-:W-:-:S03]  /*8550*/  PRMT R11, R10, 0x7610, R11 ;  /* 0x000076100a0b7816 */ /* 0x004fc6000000000b */
[----:B------:R-:W-:Y:S05]  /*8560*/  @!P0 BRA `(.L_x_84) ;  /* 0x0000000000448947 */ /* 0x000fea0003800000 */
[----:B------:R-:W-:Y:S01]  /*8570*/  UIMAD UR5, UR19, 0x14, UR36 ;  /* 0x00000014130578a4 */ /* 0x000fe2000f8e0224 */
[----:B------:R-:W-:-:S04]  /*8580*/  SEL R2, RZ, 0x1, !P2 ;  /* 0x00000001ff027807 */ /* 0x000fc80005000000 */
[----:B------:R-:W-:-:S04]  /*8590*/  PRMT R2, R2, 0x5410, R11 ;  /* 0x0000541002027816 */ /* 0x000fc8000000000b */
        /* <DEDUP_REMOVED lines=13> */
.L_x_85:
[----:B---3--:R-:W-:Y:S01]  /*8670*/  SYNCS.ARRIVE.TRANS64.A1T0 RZ, [UR4+0x80], RZ ;  /* 0x000080ffffff79a7 */ /* 0x008fe20008100004 */
.L_x_84:
[----:B------:R-:W-:Y:S05]  /*8680*/  BSYNC.RECONVERGENT B0 ;  /* 0x0000000000007941 */ /* 0x000fea0003800200 */
.L_x_83:
[----:B------:R-:W-:Y:S01]  /*8690*/  UIADD3 UR19, UPT, UPT, UR19, 0x1, URZ ;  /* 0x0000000113137890 */ /* 0x000fe2000fffe0ff */
[----:B------:R-:W-:Y:S02]  /*86a0*/  VIADD R9, R9, 0x1 ;  /* 0x0000000109097836 */ /* 0x000fe40000000000 */
[----:B------:R-:W-:Y:S01]  /*86b0*/  IMAD.MOV.U32 R10, RZ, RZ, R3 ;  /* 0x000000ffff0a7224 */ /* 0x000fe200078e0003 */
[----:B------:R-:W-:Y:S02]  /*86c0*/  UISETP.NE.AND UP0, UPT, UR19, 0x8, UPT ;  /* 0x000000081300788c */ /* 0x000fe4000bf05270 */
[----:B------:R-:W-:Y:S02]  /*86d0*/  ISETP.NE.AND P0, PT, R9, 0x4, PT ;  /* 0x000000040900780c */ /* 0x000fe40003f05270 */
[----:B------:R-:W-:Y:S02]  /*86e0*/  USEL UR4, URZ, 0x1, UP0 ;  /* 0x00000001ff047887 */ /* 0x000fe40008000000 */
[----:B------:R-:W-:-:S04]  /*86f0*/  USEL UR19, UR19, URZ, UP0 ;  /* 0x000000ff13137287 */ /* 0x000fc80008000000 */
[----:B------:R-:W-:-:S05]  /*8700*/  LOP3.LUT R0, R0, UR4, RZ, 0x3c, !PT ;  /* 0x0000000400007c12 */ /* 0x000fca000f8e3cff */
[----:B------:R-:W-:Y:S05]  /*8710*/  @!P0 EXIT ;  /* 0x000000000000894d */ /* 0x000fea0003800000 */
[----:B------:R-:W-:Y:S05]  /*8720*/  BRA `(.L_x_86) ;  /* 0xffffffe000fc7947 */ /* 0x000fea000383ffff */
.L_x_53:
[----:B------:R-:W-:-:S09]  /*8730*/  UISETP.NE.AND UP0, UPT, UR37, 0x3, UPT ;  /* 0x000000032500788c */ /* 0x000fd2000bf05270 */
[----:B------:R-:W-:Y:S05]  /*8740*/  BRA.U UP0, `(.L_x_87) ;  /* 0x0000001100cc7547 */ /* 0x000fea000b800000 */
[----:B------:R-:W-:-:S08]  /*8750*/  NOP ;  /* 0x0000000000007918 */ /* 0x000fd00000000000 */
[----:B-1--45:R-:W1:-:S00]  /*8760*/  USETMAXREG.DEALLOC.CTAPOOL 0x88 ;  /* 0x00000088000079c8 */ /* 0x032e4000080e0500 */
[----:B-1----:R-:W1:Y:S01]  /*8770*/  LDC.64 R20, c[0x0][0x390] ;  /* 0x0000e400ff147b82 */ /* 0x002e620000000a00 */
[----:B------:R-:W-:Y:S02]  /*8780*/  HFMA2 R18, -RZ, RZ, 0, 0 ;  /* 0x00000000ff127431 */ /* 0x000fe400000001ff */
[----:B------:R-:W-:Y:S01]  /*8790*/  IMAD.MOV.U32 R19, RZ, RZ, 0x1 ;  /* 0x00000001ff137424 */ /* 0x000fe200078e00ff */
[----:B------:R-:W-:Y:S01]  /*87a0*/  PRMT R4, RZ, 0x7610, R4 ;  /* 0x00007610ff047816 */ /* 0x000fe20000000004 */
[----:B------:R-:W2:Y:S03]  /*87b0*/  LDCU UR26, c[0x0][0x880] ;  /* 0x00011000ff1a77ac */ /* 0x000ea60008000800 */
[----:B------:R-:W3:Y:S01]  /*87c0*/  LDC.64 R10, c[0x0][0xb08] ;  /* 0x0002c200ff0a7b82 */ /* 0x000ee20000000a00 */
[----:B------:R-:W4:Y:S01]  /*87d0*/  LDCU.64 UR6, c[0x0][0x888] ;  /* 0x00011100ff0677ac */ /* 0x000f220008000a00 */
[----:B------:R-:W-:Y:S01]  /*87e0*/  UPLOP3.LUT UP1, UPT, UPT, UPT, UPT, 0x40, 0x4 ;  /* 0x000000000004789c */ /* 0x000fe20003f2e870 */
[----:B------:R-:W-:-:S05]  /*87f0*/  UMOV UR5, URZ ;  /* 0x000000ff00057c82 */ /* 0x000fca0008000000 */
[----:B------:R-:W1:Y:S08]  /*8800*/  LDC.64 R8, c[0x0][0xb10] ;  /* 0x0002c400ff087b82 */ /* 0x000e700000000a00 */
[----:B--2---:R-:W1:Y:S02]  /*8810*/  LDC.64 R2, c[0x0][0x890] ;  /* 0x00022400ff027b82 */ /* 0x004e640000000a00 */
.L_x_121:
[----:B------:R-:W-:Y:S04]  /*8820*/  LOP3.LUT R0, R4, 0xffff, RZ, 0xc0, !PT ;  /* 0x0000ffff04007812 */ /* 0x000fe800078ec0ff */
[----:B------:R-:W-:Y:S04]  /*8830*/  SHF.R.U32.HI R0, RZ, 0x1, R0 ;  /* 0x00000001ff007819 */ /* 0x000fe80000011600 */
[----:B------:R-:W-:Y:S05]  /*8840*/  LOP3.LUT R0, R0, 0xffff, RZ, 0xc0, !PT ;  /* 0x0000ffff00007812 */ /* 0x000fea00078ec0ff */
[----:B------:R-:W-:Y:S05]  /*8850*/  IMAD R0, R0, 0x4925, RZ ;  /* 0x0000492500007824 */ /* 0x000fea00078e02ff */
[----:B------:R-:W-:Y:S04]  /*8860*/  SHF.R.U32.HI R0, RZ, 0x11, R0 ;  /* 0x00000011ff007819 */ /* 0x000fe80000011600 */
[----:B------:R-:W-:Y:S05]  /*8870*/  PRMT R0, R0, 0x9910, RZ ;  /* 0x0000991000007816 */ /* 0x000fea00000000ff */
[----:B------:R-:W-:Y:S04]  /*8880*/  IMAD R0, R0, 0xe, RZ ;  /* 0x0000000e00007824 */ /* 0x000fe800078e02ff */
[----:B------:R-:W-:Y:S05]  /*8890*/  IMAD.MOV R0, RZ, RZ, -R0 ;  /* 0x000000ffff007224 */ /* 0x000fea00078e0a00 */
[----:B------:R-:W-:Y:S05]  /*88a0*/  PRMT R5, R0, 0x7710, RZ ;  /* 0x0000771000057816 */ /* 0x000fea00000000ff */
[----:B------:R-:W-:Y:S05]  /*88b0*/  IMAD.IADD R5, R5, 0x1, R4 ;  /* 0x0000000105057824 */ /* 0x000fea00078e0204 */
[----:B------:R-:W-:Y:S11]  /*88c0*/  R2UR UR4, R5 ;  /* 0x00000000050472ca */ /* 0x000ff600000e0000 */
[----:B------:R-:W-:Y:S02]  /*88d0*/  @!UPT UIADD3 URZ, UPT, UPT, URZ, URZ, URZ ;  /* 0x000000fffffff290 */ /* 0x000fe4000fffe0ff */
[----:B------:R-:W-:Y:S06]  /*88e0*/  ULOP3.LUT UR4, UR4, 0xffff, URZ, 0xc0, !UPT ;  /* 0x0000ffff04047892 */ /* 0x000fec000f8ec0ff */
[----:B------:R-:W-:Y:S02]  /*88f0*/  IMAD.U32 R4, RZ, RZ, UR4 ;  /* 0x00000004ff047e24 */ /* 0x000fe4000f8e00ff */
[----:B------:R-:W-:Y:S03]  /*8900*/  IMAD.U32 R0, RZ, RZ, UR4 ;  /* 0x00000004ff007e24 */ /* 0x000fe6000f8e00ff */
[----:B------:R-:W-:Y:S04]  /*8910*/  LEA R4, P0, R4, UR22, 0x7 ;  /* 0x0000001604047c11 */ /* 0x000fe8000f8038ff */
[----:B------:R-:W-:Y:S02]  /*8920*/  LEA.HI.X R5, R0, UR23, RZ, 0x7, P0 ;  /* 0x0000001700057c11 */ /* 0x000fe400080f3cff */
[----:B------:R-:W-:Y:S02]  /*8930*/  R2UR UR28, R4 ;  /* 0x00000000041c72ca */ /* 0x000fe400000e0000 */
[----:B------:R-:W-:Y:S01]  /*8940*/  R2UR UR29, R5 ;  /* 0x00000000051d72ca */ /* 0x000fe200000e0000 */
[----:B------:R-:W-:Y:S03]  /*8950*/  @!UPT UIADD3 URZ, UPT, UPT, URZ, URZ, URZ ;  /* 0x000000fffffff290 */ /* 0x000fe6000fffe0ff */
[----:B------:R-:W-:Y:S11]  /*8960*/  BRA.U UP1, `(.L_x_88) ;  /* 0x0000000501107547 */ /* 0x000ff6000b800000 */
[----:B------:R-:W2:Y:S01]  /*8970*/  S2R R0, SR_LANEID ;  /* 0x0000000000007919 */ /* 0x000ea20000000000 */
[----:B------:R-:W-:Y:S02]  /*8980*/  MOV R4, 0x400 ;  /* 0x0000040000047802 */ /* 0x000fe40000000f00 */
[----:B------:R-:W-:Y:S01]  /*8990*/  ELECT P0, URZ, PT ;  /* 0x0000000000ff782f */ /* 0x000fe20003800000 */
[----:B------:R-:W-:Y:S01]  /*89a0*/  BSSY.RECONVERGENT B0, `(.L_x_89) ;  /* 0x0000037000007945 */ /* 0x000fe20003800200 */
[----:B------:R-:W5:Y:S02]  /*89b0*/  S2R R15, SR_CgaCtaId ;  /* 0x00000000000f7919 */ /* 0x000f640000008800 */
[----:B-----5:R-:W-:Y:S01]  /*89c0*/  LEA R15, R15, R4, 0x18 ;  /* 0x000000040f0f7211 */ /* 0x020fe200078ec0ff */
[----:B--2---:R-:W-:Y:S05]  /*89d0*/  IMAD.SHL.U32 R0, R0, 0x4, RZ ;  /* 0x0000000400007824 */ /* 0x004fea00078e00ff */
[----:B------:R-:W-:Y:S03]  /*89e0*/  IADD3 R16, PT, PT, R0, 0x380, R15 ;  /* 0x0000038000107810 */ /* 0x000fe60007ffe00f */
[----:B------:R-:W-:Y:S05]  /*89f0*/  @!P0 BRA `(.L_x_90) ;  /* 0x0000000000c48947 */ /* 0x000fea0003800000 */
[----:B-1----:R-:W-:Y:S01]  /*8a00*/  ISETP.NE.U32.AND P0, PT, R8, RZ, PT ;  /* 0x000000ff0800720c */ /* 0x002fe20003f05070 */
[----:B------:R-:W-:Y:S01]  /*8a10*/  IMAD.WIDE R12, R17, 0xc, R20 ;  /* 0x0000000c110c7825 */ /* 0x000fe200078e0214 */
[----:B---3--:R-:W-:Y:S01]  /*8a20*/  ISETP.NE.U32.AND P1, PT, R10, RZ, PT ;  /* 0x000000ff0a00720c */ /* 0x008fe20003f25070 */
[----:B------:R-:W1:Y:S01]  /*8a30*/  S2UR UR4, SR_CgaCtaId ;  /* 0x00000000000479c3 */ /* 0x000e620000008800 */
[----:B------:R-:W-:Y:S01]  /*8a40*/  ISETP.NE.AND.EX P0, PT, R9, RZ, PT, P0 ;  /* 0x000000ff0900720c */ /* 0x000fe20003f05300 */
[----:B------:R-:W-:Y:S01]  /*8a50*/  UMOV UR8, 0x400 ;  /* 0x0000040000087882 */ /* 0x000fe20000000000 */
[----:B------:R-:W2:Y:S01]  /*8a60*/  LDG.E R26, desc[UR50][R12.64] ;  /* 0x000000320c1a7981 */ /* 0x000ea2000c1e1900 */
[----:B------:R-:W-:Y:S10]  /*8a70*/  ISETP.NE.AND.EX P1, PT, R11, RZ, PT, P1 ;  /* 0x000000ff0b00720c */ /* 0x000ff40003f25310 */
[----:B------:R-:W3:Y:S08]  /*8a80*/  @P0 LDC.64 R4, c[0x0][0xb10] ;  /* 0x0002c400ff040b82 */ /* 0x000ef00000000a00 */
[----:B------:R-:W5:Y:S01]  /*8a90*/  @P1 LDC.64 R6, c[0x0][0xb08] ;  /* 0x0002c200ff061b82 */ /* 0x000f620000000a00 */
[----:B--2---:R-:W-:Y:S01]  /*8aa0*/  SHF.R.S32.HI R27, RZ, 0x1f, R26 ;  /* 0x0000001fff1b7819 */ /* 0x004fe2000001141a */
[C---:B---3--:R-:W-:Y:S01]  /*8ab0*/  @P0 IMAD.WIDE R4, R17.reuse, 0x8, R4 ;  /* 0x0000000811040825 */ /* 0x048fe200078e0204 */
[----:B-1----:R-:W-:Y:S03]  /*8ac0*/  ULEA UR4, UR4, UR8, 0x18 ;  /* 0x0000000804047291 */ /* 0x002fe6000f8ec0ff */
[----:B-----5:R-:W-:Y:S01]  /*8ad0*/  @P1 IMAD.WIDE R6, R17, 0x8, R6 ;  /* 0x0000000811061825 */ /* 0x020fe200078e0206 */
[----:B------:R-:W2:Y:S01]  /*8ae0*/  @P0 LDG.E.64 R28, desc[UR50][R4.64] ;  /* 0x00000032041c0981 */ /* 0x000ea2000c1e1b00 */
[----:B------:R-:W-:Y:S03]  /*8af0*/  UIADD3 UR8, UPT, UPT, UR4, 0x380, URZ ;  /* 0x0000038004087890 */ /* 0x000fe6000fffe0ff */
[----:B------:R1:W3:Y:S04]  /*8b00*/  @P1 LDG.E.64 R24, desc[UR50][R6.64] ;  /* 0x0000003206181981 */ /* 0x0002e8000c1e1b00 */
[----:B------:R-:W-:Y:S04]  /*8b10*/  STS [UR4+0x3b0], RZ ;  /* 0x0003b0ffff007988 */ /* 0x000fe80008000804 */
[----:B------:R5:W4:Y:S04]  /*8b20*/  LDG.E R5, desc[UR50][R12.64+0x4] ;  /* 0x000004320c057981 */ /* 0x000b28000c1e1900 */
[----:B-1----:R-:W1:Y:S01]  /*8b30*/  LDS R7, [UR4+0x39c] ;  /* 0x00039c04ff077984 */ /* 0x002e620008000800 */
[----:B------:R-:W-:Y:S05]  /*8b40*/  IMAD.U32 R6, RZ, RZ, UR8 ;  /* 0x00000008ff067e24 */ /* 0x000fea000f8e00ff */
[----:B-----5:R-:W-:Y:S05]  /*8b50*/  SHF.R.U64 R12, R6, 0x4, RZ ;  /* 0x00000004060c7819 */ /* 0x020fea00000012ff */
[----:B------:R-:W-:Y:S04]  /*8b60*/  STS [UR4+0x390], R12 ;  /* 0x0003900cff007988 */ /* 0x000fe80008000804 */
[----:B------:R-:W-:Y:S01]  /*8b70*/  STS [UR4+0x394], R12 ;  /* 0x0003940cff007988 */ /* 0x000fe20008000804 */
[----:B------:R-:W-:Y:S02]  /*8b80*/  @!P0 IMAD.MOV.U32 R28, RZ, RZ, R26 ;  /* 0x000000ffff1c8224 */ /* 0x000fe400078e001a */
[----:B------:R-:W-:Y:S01]  /*8b90*/  @!P0 IMAD.MOV.U32 R29, RZ, RZ, R27 ;  /* 0x000000ffff1d8224 */ /* 0x000fe200078e001b */
[----:B---3--:R-:W-:Y:S04]  /*8ba0*/  @P1 STS.64 [UR4+0x380], R24 ;  /* 0x00038018ff001988 */ /* 0x008fe80008000a04 */
[----:B--2---:R-:W-:Y:S04]  /*8bb0*/  SHF.L.U64.HI R14, R28, 0x1, R29 ;  /* 0x000000011c0e7819 */ /* 0x004fe8000001021d */
[----:B------:R-:W-:Y:S04]  /*8bc0*/  LOP3.LUT R14, R14, 0x1fffffff, RZ, 0xc0, !PT ;  /* 0x1fffffff0e0e7812 */ /* 0x000fe800078ec0ff */
[----:B------:R-:W-:Y:S04]  /*8bd0*/  SHF.R.U32.HI R4, RZ, 0x4, R14 ;  /* 0x00000004ff047819 */ /* 0x000fe8000001160e */
[----:B-1----:R-:W-:Y:S02]  /*8be0*/  LOP3.LUT R23, R7, 0xf, R4, 0xb8, !PT ;  /* 0x0000000f07177812 */ /* 0x002fe400078eb804 */
[----:B------:R-:W-:Y:S03]  /*8bf0*/  CS2R R6, SRZ ;  /* 0x0000000000067805 */ /* 0x000fe6000001ff00 */
[----:B------:R1:W-:Y:S01]  /*8c00*/  STS [UR4+0x39c], R23 ;  /* 0x00039c17ff007988 */ /* 0x0003e20008000804 */
[----:B----4-:R-:W-:Y:S03]  /*8c10*/  VIADD R5, R5, 0xffffffff ;  /* 0xffffffff05057836 */ /* 0x010fe60000000000 */
[----:B------:R-:W2:Y:S01]  /*8c20*/  LDS R4, [UR4+0x39c] ;  /* 0x00039c04ff047984 */ /* 0x000ea20008000800 */
[----:B-1----:R-:W-:Y:S05]  /*8c30*/  IMAD.SHL.U32 R23, R28, 0x2, RZ ;  /* 0x000000021c177824 */ /* 0x002fea00078e00ff */
[----:B------:R-:W-:Y:S04]  /*8c40*/  LOP3.LUT R23, R23, 0xfffffffe, RZ, 0xc0, !PT ;  /* 0xfffffffe17177812 */ /* 0x000fe800078ec0ff */
[----:B------:R-:W-:Y:S05]  /*8c50*/  SHF.R.U64 R14, R23, 0x4, R14 ;  /* 0x00000004170e7819 */ /* 0x000fea000000120e */
[----:B------:R-:W-:Y:S01]  /*8c60*/  STS [UR4+0x38c], R14 ;  /* 0x00038c0eff007988 */ /* 0x000fe20008000804 */
[----:B--2---:R-:W-:Y:S05]  /*8c70*/  LOP3.LUT R30, R4, 0xf0, RZ, 0xb8, !PT ;  /* 0x000000f0041e7812 */ /* 0x004fea00078eb8ff */
[----:B------:R-:W-:Y:S04]  /*8c80*/  STS [UR4+0x39c], R30 ;  /* 0x00039c1eff007988 */ /* 0x000fe80008000804 */
[----:B------:R-:W1:Y:S02]  /*8c90*/  LDS R4, [UR4+0x39c] ;  /* 0x00039c04ff047984 */ /* 0x000e640008000800 */
[----:B-1----:R-:W-:Y:S01]  /*8ca0*/  LOP3.LUT R13, R4, 0xf00, RZ, 0xb8, !PT ;  /* 0x00000f00040d7812 */ /* 0x002fe200078eb8ff */
[----:B------:R-:W-:Y:S04]  /*8cb0*/  VIADD R4, R26, 0xffffffff ;  /* 0xffffffff1a047836 */ /* 0x000fe80000000000 */
[----:B------:R-:W-:Y:S04]  /*8cc0*/  STS.64 [UR4+0x398], R12 ;  /* 0x0003980cff007988 */ /* 0x000fe80008000a04 */
[----:B------:R-:W1:Y:S04]  /*8cd0*/  LDS R22, [UR4+0x39c] ;  /* 0x00039c04ff167984 */ /* 0x000e680008000800 */
[----:B------:R2:W-:Y:S01]  /*8ce0*/  STS.128 [UR4+0x3a0], R4 ;  /* 0x0003a004ff007988 */ /* 0x0005e20008000c04 */
[----:B-1----:R-:W-:Y:S05]  /*8cf0*/  LOP3.LUT R22, R22, 0xf000, RZ, 0xb8, !PT ;  /* 0x0000f00016167812 */ /* 0x002fea00078eb8ff */
[----:B------:R2:W-:Y:S02]  /*8d00*/  STS [UR4+0x39c], R22 ;  /* 0x00039c16ff007988 */ /* 0x0005e40008000804 */
.L_x_90:
[----:B----4-:R-:W-:Y:S05]  /*8d10*/  BSYNC.RECONVERGENT B0 ;  /* 0x0000000000007941 */ /* 0x010fea0003800200 */
.L_x_89:
[----:B------:R-:W-:Y:S01]  /*8d20*/  NOP ;  /* 0x0000000000007918 */ /* 0x000fe20000000000 */
[----:B------:R-:W4:Y:S01]  /*8d30*/  LDS R16, [R16] ;  /* 0x0000000010107984 */ /* 0x000f220000000800 */
[----:B--2---:R-:W-:Y:S01]  /*8d40*/  IADD3 R4, P0, PT, R0, UR28, RZ ;  /* 0x0000001c00047c10 */ /* 0x004fe2000ff1e0ff */
[----:B------:R-:W-:Y:S04]  /*8d50*/  IMAD.U32 R0, RZ, RZ, UR20 ;  /* 0x00000014ff007e24 */ /* 0x000fe8000f8e00ff */
[----:B------:R-:W-:Y:S01]  /*8d60*/  IMAD.X R5, RZ, RZ, UR29, P0 ;  /* 0x0000001dff057e24 */ /* 0x000fe200080e06ff */
[----:B------:R-:W-:Y:S04]  /*8d70*/  SHF.L.U32 R6, R0, 0x1f, RZ ;  /* 0x0000001f00067819 */ /* 0x000fe800000006ff */
[----:B----4-:R2:W4:Y:S02]  /*8d80*/  ATOMG.E.EXCH.STRONG.GPU PT, RZ, [R4], R16 ;  /* 0x0000001004ff73a8 */ /* 0x01052400041ee100 */
[----:B----4-:R-:W4:Y:S02]  /*8d90*/  SYNCS.PHASECHK.TRANS64.TRYWAIT P0, [R15+URZ+0x78], R6 ;  /* 0x000078060f0075a7 */ /* 0x010f2400080011ff */
[----:B--2-4-:R-:W-:Y:S05]  /*8da0*/  @!P0 BRA `(.L_x_91) ;  /* 0x00000090002c8947 */ /* 0x014fea0003800000 */
.L_x_88:
[----:B-1----:R-:W-:Y:S04]  /*8db0*/  ISETP.NE.U32.AND P0, PT, R2, RZ, PT ;  /* 0x000000ff0200720c */ /* 0x002fe80003f05070 */
[----:B------:R-:W-:Y:S11]  /*8dc0*/  ISETP.NE.AND.EX P0, PT, R3, RZ, PT, P0 ;  /* 0x000000ff0300720c */ /* 0x000ff60003f05300 */
[----:B------:R-:W-:Y:S02]  /*8dd0*/  @!UPT UIADD3 URZ, UPT, UPT, URZ, URZ, URZ ;  /* 0x000000fffffff290 */ /* 0x000fe4000fffe0ff */
[----:B------:R-:W1:Y:S02]  /*8de0*/  @P0 LDC.64 R4, c[0x0][0x890] ;  /* 0x00022400ff040b82 */ /* 0x000e640000000a00 */
[----:B-1----:R-:W-:Y:S01]  /*8df0*/  @P0 IMAD.WIDE R4, R17, 0x8, R4 ;  /* 0x0000000811040825 */ /* 0x002fe200078e0204 */
[----:B------:R-:W-:Y:S06]  /*8e00*/  BRA.U UP1, `(.L_x_92) ;  /* 0x0000000101107547 */ /* 0x000fec000b800000 */
[----:B------:R-:W-:Y:S04]  /*8e10*/  DEPBAR {5,4,3,2,1,0} ;  /* 0x0000003f0000791a */ /* 0x000fe80000000000 */
[----:B------:R-:W1:Y:S02]  /*8e20*/  CCTL.E.C.LDCU.IV.DEEP [UR28] ;  /* 0x000000001c007540 */ /* 0x000e640009c08000 */
[----:B-1----:R1:W-:Y:S01]  /*8e30*/  UTMACCTL.IV [UR28] ;  /* 0x000000001c0079b9 */ /* 0x0023e20008000000 */
[----:B------:R-:W-:Y:S01]  /*8e40*/  NOP ;  /* 0x0000000000007918 */ /* 0x000fe20000000000 */
.L_x_92:
[----:B------:R-:W5:Y:S01]  /*8e50*/  @P0 LDG.E.64 R4, desc[UR50][R4.64] ;  /* 0x0000003204040981 */ /* 0x000f62000c1e1b00 */
[----:B------:R-:W-:Y:S02]  /*8e60*/  USHF.L.U32 UR18, UR18, 0x7, URZ ;  /* 0x0000000712127899 */ /* 0x000fe400080006ff */
[----:B------:R-:W-:Y:S01]  /*8e70*/  USHF.L.U32 UR19, UR19, 0x7, URZ ;  /* 0x0000000713137899 */ /* 0x000fe200080006ff */
[----:B-----5:R-:W5:Y:S02]  /*8e80*/  @P0 LD.E R0, desc[UR50][R4.64] ;  /* 0x0000003204000980 */ /* 0x020f64000c101900 */
[----:B-----5:R-:W-:Y:S01]  /*8e90*/  @P0 FSETP.NEU.AND P1, PT, R0, RZ, PT ;  /* 0x000000ff0000020b */ /* 0x020fe20003f2d000 */
[----:B------:R-:W-:Y:S01]  /*8ea0*/  @!UPT UIADD3 URZ, UPT, UPT, URZ, URZ, URZ ;  /* 0x000000fffffff290 */ /* 0x000fe2000fffe0ff */
[----:B------:R-:W-:Y:S11]  /*8eb0*/  @P0 BRA `(.L_x_93) ;  /* 0x00000000002c0947 */ /* 0x000ff60003800000 */
[----:B----4-:R-:W-:Y:S02]  /*8ec0*/  ISETP.NE.U32.AND P0, PT, RZ, UR6, PT ;  /* 0x00000006ff007c0c */ /* 0x010fe4000bf05070 */
[----:B------:R-:W-:Y:S02]  /*8ed0*/  FSETP.NEU.AND P1, PT, RZ, UR26, PT ;  /* 0x0000001aff007c0b */ /* 0x000fe4000bf2d000 */
[----:B------:R-:W-:Y:S11]  /*8ee0*/  ISETP.NE.AND.EX P0, PT, RZ, UR7, PT, P0 ;  /* 0x00000007ff007c0c */ /* 0x000ff6000bf05300 */
[----:B------:R-:W-:Y:S02]  /*8ef0*/  @!UPT UIADD3 URZ, UPT, UPT, URZ, URZ, URZ ;  /* 0x000000fffffff290 */ /* 0x000fe4000fffe0ff */
[----:B------:R-:W4:Y:S08]  /*8f00*/  @P0 LDC R0, c[0x0][0x898] ;  /* 0x00022600ff000b82 */ /* 0x000f300000000800 */
[----:B------:R-:W5:Y:S01]  /*8f10*/  @P0 LDC.64 R4, c[0x0][0x888] ;  /* 0x00022200ff040b82 */ /* 0x000f620000000a00 */
[----:B----4-:R-:W-:Y:S04]  /*8f20*/  @P0 IMAD R17, R17, R0, RZ ;  /* 0x0000000011110224 */ /* 0x010fe800078e02ff */
[----:B-----5:R-:W-:Y:S06]  /*8f30*/  @P0 IMAD.WIDE R4, R17, 0x4, R4 ;  /* 0x0000000411040825 */ /* 0x020fec00078e0204 */
[----:B------:R-:W4:Y:S02]  /*8f40*/  @P0 LDG.E R4, desc[UR50][R4.64] ;  /* 0x0000003204040981 */ /* 0x000f24000c1e1900 */
[----:B----4-:R-:W-:Y:S11]  /*8f50*/  @P0 FSETP.NEU.AND P1, PT, R4, RZ, PT ;  /* 0x000000ff0400020b */ /* 0x010ff60003f2d000 */
[----:B------:R-:W-:Y:S02]  /*8f60*/  @!UPT UIADD3 URZ, UPT, UPT, URZ, URZ, URZ ;  /* 0x000000fffffff290 */ /* 0x000fe4000fffe0ff */
.L_x_93:
[----:B------:R-:W-:Y:S01]  /*8f70*/  UISETP.NE.AND UP0, UPT, UR21, 0x4, UPT ;  /* 0x000000041500788c */ /* 0x000fe2000bf05270 */
[----:B------:R-:W-:Y:S04]  /*8f80*/  ELECT P0, URZ, PT ;  /* 0x0000000000ff782f */ /* 0x000fe80003800000 */
[----:B------:R-:W-:Y:S04]  /*8f90*/  PLOP3.LUT P1, PT, P1, P0, PT, 0x80, 0x8 ;  /* 0x000000000008781c */ /* 0x000fe80000f21070 */
[----:B------:R-:W-:Y:S09]  /*8fa0*/  BRA.U UP0, `(.L_x_94) ;  /* 0x0000000100047547 */ /* 0x000ff2000b800000 */
[----:B-1--4-:R-:W-:Y:S05]  /*8fb0*/  BPT.TRAP 0x1 ;  /* 0x000000040000795c */ /* 0x012fea0000300000 */
.L_x_94:
[----:B------:R-:W5:Y:S01]  /*8fc0*/  S2UR UR25, SR_CgaCtaId ;  /* 0x00000000001979c3 */ /* 0x000f620000008800 */
[----:B------:R-:W-:Y:S01]  /*8fd0*/  UMOV UR24, 0x400 ;  /* 0x0000040000187882 */ /* 0x000fe20000000000 */
[----:B------:R-:W-:Y:S01]  /*8fe0*/  SHF.L.U32 R5, R19, 0x1f, RZ ;  /* 0x0000001f13057819 */ /* 0x000fe200000006ff */
[----:B-----5:R-:W-:Y:S09]  /*8ff0*/  ULEA UR24, UR25, UR24, 0x18 ;  /* 0x0000001819187291 */ /* 0x020ff2000f8ec0ff */
[----:B------:R-:W5:Y:S02]  /*9000*/  SYNCS.PHASECHK.TRANS64.TRYWAIT P0, [UR24+0x50], R5 ;  /* 0x00005005ff0075a7 */ /* 0x000f640008001118 */
[----:B-----5:R-:W-:Y:S05]  /*9010*/  @!P0 BRA `(.L_x_95) ;  /* 0x0000008c00a48947 */ /* 0x020fea0003800000 */
.L_x_251:
[----:B------:R-:W-:Y:S04]  /*9020*/  BSSY.RECONVERGENT B0, `(.L_x_96) ;  /* 0x0000011000007945 */ /* 0x000fe80003800200 */
[----:B------:R-:W-:Y:S05]  /*9030*/  @!P1 BRA `(.L_x_97) ;  /* 0x00000000003c9947 */ /* 0x000fea0003800000 */
[----:B------:R-:W-:Y:S02]  /*9040*/  UIADD3 UR17, UPT, UPT, UR24, 0x30, URZ ;  /* 0x0000003018117890 */ /* 0x000fe4000fffe0ff */
[----:B------:R-:W-:Y:S01]  /*9050*/  UIADD3 UR16, UPT, UPT, UR24, 0x1000, URZ ;  /* 0x0000100018107890 */ /* 0x000fe2000fffe0ff */
[----:B------:R-:W-:Y:S01]  /*9060*/  UMOV UR12, 0x0 ;  /* 0x00000000000c7882 */ /* 0x000fe20000000000 */
[----:B------:R-:W-:Y:S01]  /*9070*/  UMOV UR13, 0x10000000 ;  /* 0x10000000000d7882 */ /* 0x000fe20000000000 */
[----:B------:R-:W-:Y:S02]  /*9080*/  UIADD3 UR10, UPT, UPT, UR18, 0x40, URZ ;  /* 0x00000040120a7890 */ /* 0x000fe4000fffe0ff */
[----:B------:R-:W-:Y:S01]  /*9090*/  UIADD3 UR8, UPT, UPT, UR24, 0x2000, URZ ;  /* 0x0000200018087890 */ /* 0x000fe2000fffe0ff */
[----:B------:R-:W-:Y:S03]  /*90a0*/  UMOV UR11, UR19 ;  /* 0x00000013000b7c82 */ /* 0x000fe60008000000 */
[----:B------:R1:W-:Y:S01]  /*90b0*/  UTMALDG.2D [UR16], [UR28], desc[UR12] ;  /* 0x00000c101c0075b4 */ /* 0x0003e20008009000 */
[----:B------:R-:W-:Y:S01]  /*90c0*/  UMOV UR9, UR17 ;  /* 0x0000001100097c82 */ /* 0x000fe20008000000 */
[----:B------:R-:W-:Y:S03]  /*90d0*/  UISETP.NE.AND UP0, UPT, UR21, 0x4, UPT ;  /* 0x000000041500788c */ /* 0x000fe6000bf05270 */
[----:B------:R1:W-:Y:S06]  /*90e0*/  UTMALDG.2D [UR8], [UR28], desc[UR12] ;  /* 0x00000c081c0075b4 */ /* 0x0003ec0008009000 */
[----:B-1----:R-:W-:Y:S05]  /*90f0*/  BRA.U UP0, `(.L_x_98) ;  /* 0x0000000100047547 */ /* 0x002fea000b800000 */
[----:B----4-:R-:W-:Y:S05]  /*9100*/  BPT.TRAP 0x1 ;  /* 0x000000040000795c */ /* 0x010fea0000300000 */
.L_x_98:
[----:B------:R-:W-:Y:S04]  /*9110*/  HFMA2 R0, -RZ, RZ, 0, 0.0078125 ;  /* 0x00002000ff007431 */ /* 0x000fe800000001ff */
[----:B------:R1:W-:Y:S03]  /*9120*/  SYNCS.ARRIVE.TRANS64.RED.A0TR RZ, [UR24+0x30], R0 ;  /* 0x00003000ffff79a7 */ /* 0x0003e60008300418 */
.L_x_97:
[----:B-1--4-:R-:W-:Y:S05]  /*9130*/  BSYNC.RECONVERGENT B0 ;  /* 0x0000000000007941 */ /* 0x012fea0003800200 */
.L_x_96:
[----:B------:R-:W-:Y:S09]  /*9140*/  UISETP.NE.AND UP0, UPT, UR21, 0x4, UPT ;  /* 0x000000041500788c */ /* 0x000ff2000bf05270 */
[----:B------:R-:W-:Y:S05]  /*9150*/  BRA.U UP0, `(.L_x_99) ;  /* 0x0000000100047547 */ /* 0x000fea000b800000 */
[----:B------:R-:W-:Y:S05]  /*9160*/  BPT.TRAP 0x1 ;  /* 0x000000040000795c */ /* 0x000fea0000300000 */
.L_x_99:
[----:B------:R-:W-:Y:S04]  /*9170*/  UIADD3 UR4, UPT, UPT, UR24, 0x30, URZ ;  /* 0x0000003018047890 */ /* 0x000fe8000fffe0ff */
[----:B------:R-:W-:Y:S09]  /*9180*/  UPRMT UR4, UR25, 0x654, UR4 ;  /* 0x0000065419047896 */ /* 0x000ff20008000004 */
[----:B------:R-:W-:Y:S01]  /*9190*/  SYNCS.ARRIVE.TRANS64.RED.A1T0 RZ, [UR4], RZ ;  /* 0x000000ffffff79a7 */ /* 0x000fe20008100404 */
[----:B------:R-:W-:Y:S05]  /*91a0*/  BRA.U UP0, `(.L_x_100) ;  /* 0x0000000100047547 */ /* 0x000fea000b800000 */
[----:B------:R-:W-:Y:S05]  /*91b0*/  BPT.TRAP 0x1 ;  /* 0x000000040000795c */ /* 0x000fea0000300000 */
.L_x_100:
[----:B------:R-:W1:Y:S02]  /*91c0*/  SYNCS.PHASECHK.TRANS64.TRYWAIT P0, [UR24+0x58], R5 ;  /* 0x00005805ff0075a7 */ /* 0x000e640008001118 */
[----:B-1----:R-:W-:Y:S05]  /*91d0*/  @!P0 BRA `(.L_x_101) ;  /* 0x0000008c004c8947 */ /* 0x002fea0003800000 */
.L_x_253:
[----:B------:R-:W-:Y:S04]  /*91e0*/  BSSY.RECONVERGENT B0, `(.L_x_102) ;  /* 0x0000012000007945 */ /* 0x000fe80003800200 */
[----:B------:R-:W-:Y:S05]  /*91f0*/  @!P1 BRA `(.L_x_103) ;  /* 0x0000000000409947 */ /* 0x000fea0003800000 */
[----:B------:R-:W-:Y:S02]  /*9200*/  UIADD3 UR13, UPT, UPT, UR24, 0x38, URZ ;  /* 0x00000038180d7890 */ /* 0x000fe4000fffe0ff */
[----:B------:R-:W-:Y:S02]  /*9210*/  UIADD3 UR15, UPT, UPT, UR19, 0x20, URZ ;  /* 0x00000020130f7890 */ /* 0x000fe4000fffe0ff */
[----:B------:R-:W-:Y:S01]  /*9220*/  UIADD3 UR12, UPT, UPT, UR24, 0x3000, URZ ;  /* 0x00003000180c7890 */ /* 0x000fe2000fffe0ff */
[----:B------:R-:W-:Y:S01]  /*9230*/  UMOV UR16, 0x0 ;  /* 0x0000000000107882 */ /* 0x000fe20000000000 */
[----:B------:R-:W-:Y:S01]  /*9240*/  UMOV UR17, 0x10000000 ;  /* 0x1000000000117882 */ /* 0x000fe20000000000 */
[----:B------:R-:W-:Y:S01]  /*9250*/  UMOV UR14, UR18 ;  /* 0x00000012000e7c82 */ /* 0x000fe20008000000 */
[----:B------:R-:W-:Y:S02]  /*9260*/  UIADD3 UR10, UPT, UPT, UR18, 0x40, URZ ;  /* 0x00000040120a7890 */ /* 0x000fe4000fffe0ff */
[----:B------:R-:W-:Y:S03]  /*9270*/  UIADD3 UR8, UPT, UPT, UR24, 0x4000, URZ ;  /* 0x0000400018087890 */ /* 0x000fe6000fffe0ff */
[----:B------:R4:W-:Y:S01]  /*9280*/  UTMALDG.2D [UR12], [UR28], desc[UR16] ;  /* 0x0000100c1c0075b4 */ /* 0x0009e20008009000 */
[----:B------:R-:W-:Y:S01]  /*9290*/  UMOV UR9, UR13 ;  /* 0x0000000d00097c82 */ /* 0x000fe20008000000 */
[----:B------:R-:W-:Y:S04]  /*92a0*/  UMOV UR11, UR15 ;  /* 0x0000000f000b7c82 */ /* 0x000fe80008000000 */
[----:B------:R4:W-:Y:S02]  /*92b0*/  UTMALDG.2D [UR8], [UR28], desc[UR16] ;  /* 0x000010081c0075b4 */ /* 0x0009e40008009000 */
[----:B----4-:R-:W-:Y:S05]  /*92c0*/  BRA.U UP0, `(.L_x_104) ;  /* 0x0000000100047547 */ /* 0x010fea000b800000 */
[----:B------:R-:W-:Y:S05]  /*92d0*/  BPT.TRAP 0x1 ;  /* 0x000000040000795c */ /* 0x000fea0000300000 */
.L_x_104:
[----:B-1----:R-:W-:Y:S04]  /*92e0*/  HFMA2 R0, -RZ, RZ, 0, 0.0078125 ;  /* 0x00002000ff007431 */ /* 0x002fe800000001ff */
[----:B------:R4:W-:Y:S03]  /*92f0*/  SYNCS.ARRIVE.TRANS64.RED.A0TR RZ, [UR24+0x38], R0 ;  /* 0x00003800ffff79a7 */ /* 0x0009e60008300418 */
.L_x_103:
[----:B------:R-:W-:Y:S05]  /*9300*/  BSYNC.RECONVERGENT B0 ;  /* 0x0000000000007941 */ /* 0x000fea0003800200 */
.L_x_102:
[----:B------:R-:W-:Y:S05]  /*9310*/  BRA.U UP0, `(.L_x_105) ;  /* 0x0000000100047547 */ /* 0x000fea000b800000 */
[----:B------:R-:W-:Y:S05]  /*9320*/  BPT.TRAP 0x1 ;  /* 0x000000040000795c */ /* 0x000fea0000300000 */
.L_x_105:
[----:B------:R-:W-:Y:S04]  /*9330*/  UIADD3 UR4, UPT, UPT, UR24, 0x38, URZ ;  /* 0x0000003818047890 */ /* 0x000fe8000fffe0ff */
[----:B------:R-:W-:Y:S09]  /*9340*/  UPRMT UR4, UR25, 0x654, UR4 ;  /* 0x0000065419047896 */ /* 0x000ff20008000004 */
[----:B------:R-:W-:Y:S01]  /*9350*/  SYNCS.ARRIVE.TRANS64.RED.A1T0 RZ, [UR4], RZ ;  /* 0x000000ffffff79a7 */ /* 0x000fe20008100404 */
[----:B------:R-:W-:Y:S05]  /*9360*/  BRA.U UP0, `(.L_x_106) ;  /* 0x0000000100047547 */ /* 0x000fea000b800000 */
[----:B------:R-:W-:Y:S05]  /*9370*/  BPT.TRAP 0x1 ;  /* 0x000000040000795c */ /* 0x000fea0000300000 */
.L_x_106:
[----:B------:R-:W5:Y:S02]  /*9380*/  SYNCS.PHASECHK.TRANS64.TRYWAIT P0, [UR24+0x60], R5 ;  /* 0x00006005ff0075a7 */ /* 0x000f640008001118 */
[----:B-----5:R-:W-:Y:S05]  /*9390*/  @!P0 BRA `(.L_x_107) ;  /* 0x0000008800f48947 */ /* 0x020fea0003800000 */
.L_x_255:
        /* <DEDUP_REMOVED lines=14> */
[----:B-1----:R-:W-:Y:S05]  /*9480*/  BRA.U UP0, `(.L_x_110) ;  /* 0x0000000100047547 */ /* 0x002fea000b800000 */
[----:B------:R-:W-:Y:S05]  /*9490*/  BPT.TRAP 0x1 ;  /* 0x000000040000795c */ /* 0x000fea0000300000 */
.L_x_110:
[----:B----4-:R-:W-:Y:S04]  /*94a0*/  HFMA2 R0, -RZ, RZ, 0, 0.0078125 ;  /* 0x00002000ff007431 */ /* 0x010fe800000001ff */
[----:B------:R1:W-:Y:S03]  /*94b0*/  SYNCS.ARRIVE.TRANS64.RED.A0TR RZ, [UR24+0x40], R0 ;  /* 0x00004000ffff79a7 */ /* 0x0003e60008300418 */
.L_x_109:
[----:B------:R-:W-:Y:S05]  /*94c0*/  BSYNC.RECONVERGENT B0 ;  /* 0x0000000000007941 */ /* 0x000fea0003800200 */
.L_x_108:
[----:B------:R-:W-:Y:S05]  /*94d0*/  BRA.U UP0, `(.L_x_111) ;  /* 0x0000000100047547 */ /* 0x000fea000b800000 */
[----:B------:R-:W-:Y:S05]  /*94e0*/  BPT.TRAP 0x1 ;  /* 0x000000040000795c */ /* 0x000fea0000300000 */
.L_x_111:
[----:B------:R-:W-:Y:S04]  /*94f0*/  UIADD3 UR4, UPT, UPT, UR24, 0x40, URZ ;  /* 0x0000004018047890 */ /* 0x000fe8000fffe0ff */
[----:B------:R-:W-:Y:S09]  /*9500*/  UPRMT UR4, UR25, 0x654, UR4 ;  /* 0x0000065419047896 */ /* 0x000ff20008000004 */
[----:B------:R-:W-:Y:S01]  /*9510*/  SYNCS.ARRIVE.TRANS64.RED.A1T0 RZ, [UR4], RZ ;  /* 0x000000ffffff79a7 */ /* 0x000fe20008100404 */
[----:B------:R-:W-:Y:S05]  /*9520*/  BRA.U UP0, `(.L_x_112) ;  /* 0x0000000100047547 */ /* 0x000fea000b800000 */
[----:B------:R-:W-:Y:S05]  /*9530*/  BPT.TRAP 0x1 ;  /* 0x000000040000795c */ /* 0x000fea0000300000 */
.L_x_112:
[----:B------:R-:W5:Y:S02]  /*9540*/  SYNCS.PHASECHK.TRANS64.TRYWAIT P0, [UR24+0x68], R5 ;  /* 0x00006805ff0075a7 */ /* 0x000f640008001118 */
[----:B-----5:R-:W-:Y:S05]  /*9550*/  @!P0 BRA `(.L_x_113) ;  /* 0x00000088009c8947 */ /* 0x020fea0003800000 */
.L_x_257:
        /* <DEDUP_REMOVED lines=16> */
.L_x_116:
[----:B----4-:R-:W-:Y:S04]  /*9660*/  HFMA2 R0, -RZ, RZ, 0, 0.0078125 ;  /* 0x00002000ff007431 */ /* 0x010fe800000001ff */
[----:B------:R1:W-:Y:S03]  /*9670*/  SYNCS.ARRIVE.TRANS64.RED.A0TR RZ, [UR24+0x48], R0 ;  /* 0x00004800ffff79a7 */ /* 0x0003e60008300418 */
.L_x_115:
[----:B------:R-:W-:Y:S05]  /*9680*/  BSYNC.RECONVERGENT B0 ;  /* 0x0000000000007941 */ /* 0x000fea0003800200 */
.L_x_114:
[----:B------:R-:W-:Y:S05]  /*9690*/  BRA.U UP0, `(.L_x_117) ;  /* 0x0000000100047547 */ /* 0x000fea000b800000 */
[----:B------:R-:W-:Y:S05]  /*96a0*/  BPT.TRAP 0x1 ;  /* 0x000000040000795c */ /* 0x000fea0000300000 */
.L_x_117:
[----:B------:R-:W-:Y:S01]  /*96b0*/  UIADD3 UR4, UPT, UPT, UR24, 0x48, URZ ;  /* 0x0000004818047890 */ /* 0x000fe2000fffe0ff */
[----:B------:R-:W-:Y:S01]  /*96c0*/  LOP3.LUT R19, R19, 0x1, RZ, 0x3c, !PT ;  /* 0x0000000113137812 */ /* 0x000fe200078e3cff */
[----:B------:R-:W-:Y:S02]  /*96d0*/  UISETP.NE.AND UP1, UPT, UR37, 0x8, UPT ;  /* 0x000000082500788c */ /* 0x000fe4000bf25270 */
[----:B------:R-:W-:Y:S09]  /*96e0*/  UPRMT UR4, UR25, 0x654, UR4 ;  /* 0x0000065419047896 */ /* 0x000ff20008000004 */
[----:B------:R-:W-:Y:S01]  /*96f0*/  SYNCS.ARRIVE.TRANS64.RED.A1T0 RZ, [UR4], RZ ;  /* 0x000000ffffff79a7 */ /* 0x000fe20008100404 */
[----:B------:R-:W-:Y:S05]  /*9700*/  BRA.U UP1, `(.L_x_118) ;  /* 0x0000000101047547 */ /* 0x000fea000b800000 */
[----:B------:R-:W-:Y:S05]  /*9710*/  BPT.TRAP 0x1 ;  /* 0x000000040000795c */ /* 0x000fea0000300000 */
.L_x_118:
[----:B------:R-:W-:Y:S01]  /*9720*/  ULEA UR8, UR5, UR24, 0x3 ;  /* 0x0000001805087291 */ /* 0x000fe2000f8e18ff */
[----:B-1----:R-:W-:Y:S08]  /*9730*/  SHF.L.U32 R5, R18, 0x1f, RZ ;  /* 0x0000001f12057819 */ /* 0x002ff000000006ff */
[----:B------:R-:W1:Y:S02]  /*9740*/  SYNCS.PHASECHK.TRANS64.TRYWAIT P0, [UR8+0x160], R5 ;  /* 0x00016005ff0075a7 */ /* 0x000e640008001108 */
[----:B-1----:R-:W-:Y:S05]  /*9750*/  @!P0 BRA `(.L_x_119) ;  /* 0x0000008800348947 */ /* 0x002fea0003800000 */
.L_x_259:
[----:B------:R-:W-:Y:S09]  /*9760*/  UIMAD UR4, UR5, 0x14, UR36 ;  /* 0x00000014050478a4 */ /* 0x000ff2000f8e0224 */
[----:B--2---:R-:W2:Y:S04]  /*9770*/  LDS R6, [UR4] ;  /* 0x00000004ff067984 */ /* 0x004ea80008000800 */
[----:B-1----:R-:W1:Y:S04]  /*9780*/  LDS R5, [UR4+0x4] ;  /* 0x00000404ff057984 */ /* 0x002e680008000800 */
[----:B------:R-:W3:Y:S04]  /*9790*/  LDS.U16 R4, [UR4+0x12] ;  /* 0x00001204ff047984 */ /* 0x000ee80008000400 */
[----:B------:R-:W3:Y:S04]  /*97a0*/  LDS R17, [UR4+0x8] ;  /* 0x00000804ff117984 */ /* 0x000ee80008000800 */
[----:B----4-:R-:W4:Y:S01]  /*97b0*/  LDS R0, [UR4+0xc] ;  /* 0x00000c04ff007984 */ /* 0x010f220008000800 */
[----:B------:R-:W-:Y:S01]  /*97c0*/  @!PT LDS RZ, [RZ] ;  /* 0x00000000fffff984 */ /* 0x000fe20000000800 */
[----:B------:R-:W-:Y:S01]  /*97d0*/  @!PT LDS RZ, [RZ] ;  /* 0x00000000fffff984 */ /* 0x000fe20000000800 */
[----:B------:R-:W-:Y:S01]  /*97e0*/  @!PT LDS RZ, [RZ] ;  /* 0x00000000fffff984 */ /* 0x000fe20000000800 */
[----:B------:R-:W-:Y:S01]  /*97f0*/  @!PT LDS RZ, [RZ] ;  /* 0x00000000fffff984 */ /* 0x000fe20000000800 */
[----:B------:R5:W-:Y:S06]  /*9800*/  MEMBAR.ALL.CTA ;  /* 0x0000000000007992 */ /* 0x000bec0000008000 */
[----:B-----5:R-:W3:Y:S01]  /*9810*/  FENCE.VIEW.ASYNC.S ;  /* 0x00000000000073c6 */ /* 0x020ee20000000000 */
[----:B--2---:R-:W-:Y:S02]  /*9820*/  R2UR UR18, R6 ;  /* 0x00000000061272ca */ /* 0x004fe400000e0000 */
[----:B-1----:R-:W-:Y:S01]  /*9830*/  R2UR UR19, R5 ;  /* 0x00000000051372ca */ /* 0x002fe200000e0000 */
[----:B------:R-:W-:Y:S03]  /*9840*/  @!UPT UIADD3 URZ, UPT, UPT, URZ, URZ, URZ ;  /* 0x000000fffffff290 */ /* 0x000fe6000fffe0ff */
[----:B------:R-:W-:Y:S11]  /*9850*/  BRA.U UP1, `(.L_x_120) ;  /* 0x0000000101047547 */ /* 0x000ff6000b800000 */
[----:B------:R-:W-:Y:S05]  /*9860*/  BPT.TRAP 0x1 ;  /* 0x000000040000795c */ /* 0x000fea0000300000 */
.L_x_120:
[----:B------:R-:W-:Y:S01]  /*9870*/  UIADD3 UR8, UPT, UPT, UR8, 0x1a0, URZ ;  /* 0x000001a008087890 */ /* 0x000fe2000fffe0ff */
[----:B----4-:R-:W-:Y:S03]  /*9880*/  ISETP.NE.AND P0, PT, R0, RZ, PT ;  /* 0x000000ff0000720c */ /* 0x010fe60003f05270 */
[----:B------:R-:W-:Y:S09]  /*9890*/  UPRMT UR8, UR25, 0x654, UR8 ;  /* 0x0000065419087896 */ /* 0x000ff20008000008 */
[----:B---3--:R-:W-:Y:S01]  /*98a0*/  SYNCS.ARRIVE.TRANS64.RED.A1T0 RZ, [UR8], RZ ;  /* 0x000000ffffff79a7 */ /* 0x008fe20008100408 */
[----:B------:R-:W-:Y:S04]  /*98b0*/  UIADD3 UR8, UPT, UPT, UR5, 0x1, URZ ;  /* 0x0000000105087890 */ /* 0x000fe8000fffe0ff */
[----:B------:R-:W-:Y:S04]  /*98c0*/  UISETP.NE.AND UP1, UPT, UR8, 0x8, UPT ;  /* 0x000000080800788c */ /* 0x000fe8000bf25270 */
[----:B------:R-:W-:Y:S02]  /*98d0*/  USEL UR4, URZ, 0x1, UP1 ;  /* 0x00000001ff047887 */ /* 0x000fe40008800000 */
[----:B------:R-:W-:Y:S02]  /*98e0*/  USEL UR5, UR8, URZ, UP1 ;  /* 0x000000ff08057287 */ /* 0x000fe40008800000 */
[----:B------:R-:W-:Y:S02]  /*98f0*/  UPLOP3.LUT UP1, UPT, UPT, UPT, UPT, 0x80, 0x8 ;  /* 0x000000000008789c */ /* 0x000fe40003f2f070 */
[----:B------:R-:W-:Y:S01]  /*9900*/  LOP3.LUT R18, R18, UR4, RZ, 0x3c, !PT ;  /* 0x0000000412127c12 */ /* 0x000fe2000f8e3cff */
[----:B------:R-:W-:Y:S08]  /*9910*/  @P0 BRA `(.L_x_121) ;  /* 0xffffffec00c00947 */ /* 0x000ff0000383ffff */
[----:B------:R-:W-:Y:S05]  /*9920*/  BRA.U UP0, `(.L_x_122) ;  /* 0x0000000100047547 */ /* 0x000fea000b800000 */
[----:B------:R-:W-:Y:S05]  /*9930*/  BPT.TRAP 0x1 ;  /* 0x000000040000795c */ /* 0x000fea0000300000 */
.L_x_122:
[----:B------:R-:W-:-:S04]  /*9940*/  SHF.L.U32 R3, R19, 0x1f, RZ ;  /* 0x0000001f13037819 */ /* 0x000fc800000006ff */
[----:B------:R-:W1:Y:S02]  /*9950*/  SYNCS.PHASECHK.TRANS64.TRYWAIT P0, [UR24+0x50], R3 ;  /* 0x00005003ff0075a7 */ /* 0x000e640008001118 */
[----:B-1----:R-:W-:Y:S05]  /*9960*/  @!P0 BRA `(.L_x_123) ;  /* 0x0000008400c88947 */ /* 0x002fea0003800000 */
.L_x_261:
[----:B------:R-:W-:Y:S05]  /*9970*/  BRA.U UP0, `(.L_x_124) ;  /* 0x0000000100047547 */ /* 0x000fea000b800000 */
[----:B------:R-:W-:Y:S05]  /*9980*/  BPT.TRAP 0x1 ;  /* 0x000000040000795c */ /* 0x000fea0000300000 */
.L_x_124:
[----:B------:R-:W2:Y:S02]  /*9990*/  SYNCS.PHASECHK.TRANS64.TRYWAIT P0, [UR24+0x58], R3 ;  /* 0x00005803ff0075a7 */ /* 0x000ea40008001118 */
[----:B--2---:R-:W-:Y:S05]  /*99a0*/  @!P0 BRA `(.L_x_125) ;  /* 0x0000008400d08947 */ /* 0x004fea0003800000 */
.L_x_263:
[----:B------:R-:W-:Y:S05]  /*99b0*/  BRA.U UP0, `(.L_x_126) ;  /* 0x0000000100047547 */ /* 0x000fea000b800000 */
[----:B------:R-:W-:Y:S05]  /*99c0*/  BPT.TRAP 0x1 ;  /* 0x000000040000795c */ /* 0x000fea0000300000 */
.L_x_126:
[----:B------:R-:W2:Y:S02]  /*99d0*/  SYNCS.PHASECHK.TRANS64.TRYWAIT P0, [UR24+0x60], R3 ;  /* 0x00006003ff0075a7 */ /* 0x000ea40008001118 */
[----:B--2---:R-:W-:Y:S05]  /*99e0*/  @!P0 BRA `(.L_x_127) ;  /* 0x0000008400d88947 */ /* 0x004fea0003800000 */
.L_x_265:
[----:B------:R-:W-:Y:S05]  /*99f0*/  BRA.U UP0, `(.L_x_128) ;  /* 0x0000000100047547 */ /* 0x000fea000b800000 */
[----:B------:R-:W-:Y:S05]  /*9a00*/  BPT.TRAP 0x1 ;  /* 0x000000040000795c */ /* 0x000fea0000300000 */
.L_x_128:
[----:B-1----:R-:W-:Y:S02]  /*9a10*/  SHF.L.U32 R3, R19, 0x1f, RZ ;  /* 0x0000001f13037819 */ /* 0x002fe400000006ff */
[----:B------:R-:W-:-:S04]  /*9a20*/  MOV R0, UR24 ;  /* 0x0000001800007c02 */ /* 0x000fc80008000f00 */
[----:B------:R1:W2:Y:S03]  /*9a30*/  SYNCS.PHASECHK.TRANS64.TRYWAIT P0, [R0+URZ+0x68], R3 ;  /* 0x00006803000075a7 */ /* 0x0002a600080011ff */
[----:B--2---:R-:W-:Y:S05]  /*9a40*/  @!P0 NANOSLEEP.SYNCS 0x989680 ;  /* 0x009896800000895d */ /* 0x004fea0003900000 */
[----:B------:R-:W2:Y:S02]  /*9a50*/  @!P0 SYNCS.PHASECHK.TRANS64 P0, [R0+URZ+0x68], R3 ;  /* 0x00006803000085a7 */ /* 0x000ea400080010ff */
[----:B--2---:R-:W-:Y:S05]  /*9a60*/  @P0 EXIT ;  /* 0x000000000000094d */ /* 0x004fea0003800000 */
[----:B------:R-:W-:Y:S05]  /*9a70*/  BRA `(.L_x_128) ;  /* 0xfffffffc00e47947 */ /* 0x000fea000383ffff */
.L_x_87:
[----:B------:R-:W-:-:S09]  /*9a80*/  UISETP.NE.AND UP0, UPT, UR21, 0x4, UPT ;  /* 0x000000041500788c */ /* 0x000fd2000bf05270 */
[----:B------:R-:W-:Y:S05]  /*9a90*/  BRA.U UP0, `(.L_x_129) ;  /* 0x0000004d004c7547 */ /* 0x000fea000b800000 */
.L_x_130:
[----:B------:R-:W-:-:S08]  /*9aa0*/  NOP ;  /* 0x0000000000007918 */ /* 0x000fd00000000000 */
[----:B------:R-:W2:Y:S02]  /*9ab0*/  USETMAXREG.TRY_ALLOC.CTAPOOL UP0, 0xe8 ;  /* 0x000000e8000079c8 */ /* 0x000ea40008000600 */
[----:B--2---:R-:W-:Y:S05]  /*9ac0*/  BRA.U !UP0, `(.L_x_130) ;  /* 0xfffffffd08f47547 */ /* 0x004fea000b83ffff */
[----:B------:R-:W2:Y:S08]  /*9ad0*/  S2UR UR52, SR_CgaCtaId ;  /* 0x00000000003479c3 */ /* 0x000eb00000008800 */
[----:B------:R-:W-:Y:S01]  /*9ae0*/  BAR.SYNC.DEFER_BLOCKING 0x6, 0xa0 ;  /* 0x0182800000007b1d */ /* 0x000fe20000010000 */
[C---:B------:R-:W-:Y:S01]  /*9af0*/  IMAD.SHL.U32 R3, R0.reuse, 0x40, RZ ;  /* 0x0000004000037824 */ /* 0x040fe200078e00ff */
[C---:B------:R-:W-:Y:S01]  /*9b00*/  LOP3.LUT P1, RZ, R0.reuse, 0x2, RZ, 0xc0, !PT ;  /* 0x0000000200ff7812 */ /* 0x040fe2000782c0ff */
[C---:B------:R-:W-:Y:S01]  /*9b10*/  IMAD.SHL.U32 R92, R0.reuse, 0x8, RZ ;  /* 0x00000008005c7824 */ /* 0x040fe200078e00ff */
[C---:B------:R-:W-:Y:S01]  /*9b20*/  LOP3.LUT R94, R0.reuse, 0x60, RZ, 0xc0, !PT ;  /* 0x00000060005e7812 */ /* 0x040fe200078ec0ff */
[----:B------:R-:W-:Y:S01]  /*9b30*/  IMAD.U32 R93, R0, 0x10000, RZ ;  /* 0x00010000005d7824 */ /* 0x000fe200078e00ff */
[----:B------:R-:W-:-:S02]  /*9b40*/  UMOV UR43, 0x400 ;  /* 0x00000400002b7882 */ /* 0x000fc40000000000 */
[----:B------:R-:W3:Y:S01]  /*9b50*/  LDC.64 R98, c[0x0][0x390] ;  /* 0x0000e400ff627b82 */ /* 0x000ee20000000a00 */
[----:B------:R-:W1:Y:S01]  /*9b60*/  SHFL.IDX PT, R96, R80, RZ, 0x1f ;  /* 0x00001fff50607589 */ /* 0x000e6200000e0000 */
[----:B------:R-:W-:Y:S01]  /*9b70*/  LOP3.LUT R3, R3, 0x1c0, RZ, 0xc0, !PT ;  /* 0x000001c003037812 */ /* 0x000fe200078ec0ff */
[----:B------:R-:W-:Y:S01]  /*9b80*/  IMAD.MOV.U32 R95, RZ, RZ, 0x10 ;  /* 0x00000010ff5f7424 */ /* 0x000fe200078e00ff */
[----:B------:R-:W-:Y:S01]  /*9b90*/  LOP3.LUT R93, R93, 0x600000, RZ, 0xc0, !PT ;  /* 0x006000005d5d7812 */ /* 0x000fe200078ec0ff */
[----:B------:R-:W-:Y:S01]  /*9ba0*/  UMOV UR58, URZ ;  /* 0x000000ff003a7c82 */ /* 0x000fe20008000000 */
[----:B------:R-:W-:Y:S01]  /*9bb0*/  LOP3.LUT R3, R3, 0x28, R0, 0xf8, !PT ;  /* 0x0000002803037812 */ /* 0x000fe200078ef800 */
[----:B------:R-:W-:Y:S01]  /*9bc0*/  UMOV UR59, URZ ;  /* 0x000000ff003b7c82 */ /* 0x000fe20008000000 */
[----:B------:R-:W3:Y:S01]  /*9bd0*/  LDC.64 R76, c[0x0][0x890] ;  /* 0x00022400ff4c7b82 */ /* 0x000ee20000000a00 */
[----:B------:R-:W3:Y:S01]  /*9be0*/  LDCU.64 UR38, c[0x0][0x888] ;  /* 0x00011100ff2677ac */ /* 0x000ee20008000a00 */
[----:B------:R-:W-:Y:S01]  /*9bf0*/  LOP3.LUT R92, R3, 0x38, R92, 0x78, !PT ;  /* 0x00000038035c7812 */ /* 0x000fe200078e785c */
[----:B------:R-:W-:Y:S01]  /*9c00*/  IMAD.SHL.U32 R3, R0, 0x20, RZ ;  /* 0x0000002000037824 */ /* 0x000fe200078e00ff */
[----:B------:R-:W-:Y:S01]  /*9c10*/  PLOP3.LUT P2, PT, PT, PT, PT, 0x80, 0x8 ;  /* 0x000000000008781c */ /* 0x000fe20003f4f070 */
[----:B------:R-:W3:Y:S01]  /*9c20*/  LDCU.64 UR48, c[0x0][0xb18] ;  /* 0x00016300ff3077ac */ /* 0x000ee20008000a00 */
[----:B------:R-:W-:Y:S01]  /*9c30*/  IMAD.MOV.U32 R91, RZ, RZ, 0x1 ;  /* 0x00000001ff5b7424 */ /* 0x000fe200078e00ff */
[----:B------:R-:W-:Y:S01]  /*9c40*/  PRMT R89, RZ, 0x7610, R89 ;  /* 0x00007610ff597816 */ /* 0x000fe20000000059 */
[----:B------:R-:W3:Y:S01]  /*9c50*/  LDC.64 R78, c[0x0][0x8b8] ;  /* 0x00022e00ff4e7b82 */ /* 0x000ee20000000a00 */
[----:B--2---:R-:W-:Y:S01]  /*9c60*/  ULEA UR43, UR52, UR43, 0x18 ;  /* 0x0000002b342b7291 */ /* 0x004fe2000f8ec0ff */
[----:B------:R-:W-:Y:S01]  /*9c70*/  LOP3.LUT R92, R92, 0xa00, R3, 0xf8, !PT ;  /* 0x00000a005c5c7812 */ /* 0x000fe200078ef803 */
[----:B------:R-:W2:Y:S01]  /*9c80*/  LDCU.64 UR46, c[0x0][0xb20] ;  /* 0x00016400ff2e77ac */ /* 0x000ea20008000a00 */
[----:B------:R-:W-:Y:S01]  /*9c90*/  IMAD.MOV.U32 R90, RZ, RZ, RZ ;  /* 0x000000ffff5a7224 */ /* 0x000fe200078e00ff */
[----:B------:R-:W-:Y:S01]  /*9ca0*/  SEL R95, R95, 0xfffffff0, !P1 ;  /* 0xfffffff05f5f7807 */ /* 0x000fe20004800000 */
[----:B------:R-:W-:Y:S01]  /*9cb0*/  IMAD.MOV.U32 R88, RZ, RZ, RZ ;  /* 0x000000ffff587224 */ /* 0x000fe200078e00ff */
[----:B------:R-:W2:Y:S01]  /*9cc0*/  LDCU.64 UR44, c[0x0][0x8b0] ;  /* 0x00011600ff2c77ac */ /* 0x000ea20008000a00 */
[----:B------:R-:W-:Y:S01]  /*9cd0*/  IMAD.MOV.U32 R87, RZ, RZ, RZ ;  /* 0x000000ffff577224 */ /* 0x000fe200078e00ff */
[----:B-1----:R-:W-:Y:S01]  /*9ce0*/  ISETP.NE.AND P0, PT, R96, 0x4, PT ;  /* 0x000000046000780c */ /* 0x002fe20003f05270 */
[----:B------:R-:W1:Y:S01]  /*9cf0*/  LDS R2, [UR43+0x320] ;  /* 0x0003202bff027984 */ /* 0x000e620008000800 */
[----:B------:R-:W-:Y:S01]  /*9d00*/  UIADD3 UR4, UPT, UPT, UR43, 0x1000, URZ ;  /* 0x000010002b047890 */ /* 0x000fe2000fffe0ff */
[----:B------:R-:W-:Y:S01]  /*9d10*/  UMOV UR5, URZ ;  /* 0x000000ff00057c82 */ /* 0x000fe20008000000 */
[----:B-1----:R-:W-:-:S09]  /*9d20*/  IMAD.IADD R93, R2, 0x1, R93 ;  /* 0x00000001025d7824 */ /* 0x002fd200078e025d */
[----:B--23--:R-:W-:Y:S05]  /*9d30*/  @P0 BRA `(.L_x_131) ;  /* 0x00000000007c0947 */ /* 0x00cfea0003800000 */
[----:B------:R-:W1:Y:S01]  /*9d40*/  LDC.64 R36, c[0x0][0xa00] ;  /* 0x00028000ff247b82 */ /* 0x000e620000000a00 */
[----:B------:R-:W2:Y:S01]  /*9d50*/  LDCU UR6, c[0x0][0xc1c] ;  /* 0x00018380ff0677ac */ /* 0x000ea20008000800 */
[----:B------:R-:W3:Y:S06]  /*9d60*/  LDCU.64 UR58, c[0x0][0xb00] ;  /* 0x00016000ff3a77ac */ /* 0x000eec0008000a00 */
[----:B------:R-:W1:Y:S01]  /*9d70*/  LDC.64 R38, c[0x0][0xa08] ;  /* 0x00028200ff267b82 */ /* 0x000e620000000a00 */
[----:B------:R-:W-:-:S07]  /*9d80*/  ELECT P0, URZ, PT ;  /* 0x0000000000ff782f */ /* 0x000fce0003800000 */
[----:B------:R-:W4:Y:S01]  /*9d90*/  LDC.64 R32, c[0x0][0xa10] ;  /* 0x00028400ff207b82 */ /* 0x000f220000000a00 */
[----:B--2---:R-:W-:-:S04]  /*9da0*/  UIADD3 UR6, UPT, UPT, UR16, UR6, URZ ;  /* 0x0000000610067290 */ /* 0x004fc8000fffe0ff */
[----:B------:R-:W-:-:S03]  /*9db0*/  UIMAD UR6, UR6, 0xe, URZ ;  /* 0x0000000e060678a4 */ /* 0x000fc6000f8e02ff */
[----:B------:R-:W4:Y:S01]  /*9dc0*/  LDC.64 R34, c[0x0][0xa18] ;  /* 0x00028600ff227b82 */ /* 0x000f220000000a00 */
[----:B---3--:R-:W-:-:S07]  /*9dd0*/  UIMAD.WIDE.U32 UR58, UR6, 0x80, UR58 ;  /* 0x00000080063a78a5 */ /* 0x008fce000f8e003a */
[----:B------:R-:W2:Y:S01]  /*9de0*/  LDC.64 R28, c[0x0][0xa20] ;  /* 0x00028800ff1c7b82 */ /* 0x000ea20000000a00 */
[----:B-1----:R1:W-:Y:S07]  /*9df0*/  @P0 STS.128 [UR43+0x400], R36 ;  /* 0x00040024ff000988 */ /* 0x0023ee0008000c2b */
[----:B------:R-:W2:Y:S08]  /*9e00*/  LDC.64 R30, c[0x0][0xa28] ;  /* 0x00028a00ff1e7b82 */ /* 0x000eb00000000a00 */
[----:B------:R-:W3:Y:S01]  /*9e10*/  LDC.64 R24, c[0x0][0xa30] ;  /* 0x00028c00ff187b82 */ /* 0x000ee20000000a00 */
[----:B----4-:R1:W-:Y:S07]  /*9e20*/  @P0 STS.128 [UR43+0x410], R32 ;  /* 0x00041020ff000988 */ /* 0x0103ee0008000c2b */
[----:B------:R-:W3:Y:S08]  /*9e30*/  LDC.64 R26, c[0x0][0xa38] ;  /* 0x00028e00ff1a7b82 */ /* 0x000ef00000000a00 */
[----:B------:R-:W4:Y:S01]  /*9e40*/  LDC.64 R20, c[0x0][0xa40] ;  /* 0x00029000ff147b82 */ /* 0x000f220000000a00 */
[----:B--2---:R1:W-:Y:S07]  /*9e50*/  @P0 STS.128 [UR43+0x420], R28 ;  /* 0x0004201cff000988 */ /* 0x0043ee0008000c2b */
[----:B------:R-:W4:Y:S08]  /*9e60*/  LDC.64 R22, c[0x0][0xa48] ;  /* 0x00029200ff167b82 */ /* 0x000f300000000a00 */
[----:B------:R-:W2:Y:S01]  /*9e70*/  LDC.64 R12, c[0x0][0xa50] ;  /* 0x00029400ff0c7b82 */ /* 0x000ea20000000a00 */
[----:B---3--:R1:W-:Y:S07]  /*9e80*/  @P0 STS.128 [UR43+0x430], R24 ;  /* 0x00043018ff000988 */ /* 0x0083ee0008000c2b */
[----:B------:R-:W2:Y:S08]  /*9e90*/  LDC.64 R14, c[0x0][0xa58] ;  /* 0x00029600ff0e7b82 */ /* 0x000eb00000000a00 */
[----:B------:R-:W3:Y:S01]  /*9ea0*/  LDC.64 R8, c[0x0][0xa60] ;  /* 0x00029800ff087b82 */ /* 0x000ee20000000a00 */
[----:B----4-:R1:W-:Y:S07]  /*9eb0*/  @P0 STS.128 [UR43+0x440], R20 ;  /* 0x00044014ff000988 */ /* 0x0103ee0008000c2b */
[----:B------:R-:W3:Y:S08]  /*9ec0*/  LDC.64 R10, c[0x0][0xa68] ;  /* 0x00029a00ff0a7b82 */ /* 0x000ef00000000a00 */
[----:B------:R-:W4:Y:S01]  /*9ed0*/  LDC.64 R4, c[0x0][0xa70] ;  /* 0x00029c00ff047b82 */ /* 0x000f220000000a00 */
[----:B--2---:R1:W-:Y:S07]  /*9ee0*/  @P0 STS.128 [UR43+0x450], R12 ;  /* 0x0004500cff000988 */ /* 0x0043ee0008000c2b */
[----:B-----5:R-:W4:Y:S01]  /*9ef0*/  LDC.64 R6, c[0x0][0xa78] ;  /* 0x00029e00ff067b82 */ /* 0x020f220000000a00 */
[----:B---3--:R1:W-:Y:S04]  /*9f00*/  @P0 STS.128 [UR43+0x460], R8 ;  /* 0x00046008ff000988 */ /* 0x0083e80008000c2b */
[----:B----4-:R1:W-:Y:S01]  /*9f10*/  @P0 STS.128 [UR43+0x470], R4 ;  /* 0x00047004ff000988 */ /* 0x0103e20008000c2b */
[----:B------:R-:W-:Y:S01]  /*9f20*/  NOP ;  /* 0x0000000000007918 */ /* 0x000fe20000000000 */
.L_x_131:
[----:B------:R-:W-:Y:S01]  /*9f30*/  MOV R81, UR4 ;  /* 0x0000000400517c02 */ /* 0x000fe20008000f00 */
[----:B------:R-:W-:Y:S01]  /*9f40*/  UMOV UR54, URZ ;  /* 0x000000ff00367c82 */ /* 0x000fe20008000000 */
[----:B------:R-:W-:Y:S01]  /*9f50*/  SHF.L.U32 R92, R92, 0x1, RZ ;  /* 0x000000015c5c7819 */ /* 0x000fe200000006ff */
[----:B------:R-:W-:-:S06]  /*9f60*/  UMOV UR53, URZ ;  /* 0x000000ff00357c82 */ /* 0x000fcc0008000000 */
.L_x_185:
        /* <DEDUP_REMOVED lines=17> */
[----:B------:R-:W-:Y:S02]  /*a080*/  ISETP.NE.OR P0, PT, R96, 0x4, !P2 ;  /* 0x000000046000780c */ /* 0x000fe40005705670 */
[----:B------:R-:W-:Y:S02]  /*a090*/  R2UR UR56, R2 ;  /* 0x00000000023872ca */ /* 0x000fe400000e0000 */
[----:B------:R-:W-:Y:S09]  /*a0a0*/  R2UR UR57, R3 ;  /* 0x00000000033972ca */ /* 0x000ff200000e0000 */
[----:B--234-:R-:W-:Y:S06]  /*a0b0*/  @P0 BRA `(.L_x_132) ;  /* 0x0000000000ec0947 */ /* 0x01cfec0003800000 */
[----:B-1----:R-:W-:Y:S01]  /*a0c0*/  IMAD.U32 R9, RZ, RZ, UR43 ;  /* 0x0000002bff097e24 */ /* 0x002fe2000f8e00ff */
[----:B------:R-:W1:Y:S01]  /*a0d0*/  S2R R0, SR_LANEID ;  /* 0x0000000000007919 */ /* 0x000e620000000000 */
[----:B------:R-:W-:Y:S01]  /*a0e0*/  ELECT P0, URZ, PT ;  /* 0x0000000000ff782f */ /* 0x000fe20003800000 */
[----:B------:R-:W-:Y:S01]  /*a0f0*/  BSSY.RECONVERGENT B0, `(.L_x_133) ;  /* 0x0000032000007945 */ /* 0x000fe20003800200 */
[----:B-1----:R-:W-:Y:S05]  /*a100*/  IMAD.SHL.U32 R0, R0, 0x4, RZ ;  /* 0x0000000400007824 */ /* 0x002fea00078e00ff */
[----:B------:R-:W-:Y:S06]  /*a110*/  IADD3 R9, PT, PT, R0, 0x400, R9 ;  /* 0x0000040000097810 */ /* 0x000fec0007ffe009 */
[----:B------:R-:W-:Y:S05]  /*a120*/  @!P0 BRA `(.L_x_134) ;  /* 0x0000000000b88947 */ /* 0x000fea0003800000 */
[----:B------:R-:W-:Y:S01]  /*a130*/  STS [UR43+0x430], RZ ;  /* 0x000430ffff007988 */ /* 0x000fe2000800082b */
[----:B------:R-:W-:Y:S01]  /*a140*/  ISETP.NE.U32.AND P0, PT, RZ, UR46, PT ;  /* 0x0000002eff007c0c */ /* 0x000fe2000bf05070 */
[C---:B-----5:R-:W-:Y:S01]  /*a150*/  IMAD.WIDE R6, R17.reuse, 0xc, R98 ;  /* 0x0000000c11067825 */ /* 0x060fe200078e0262 */
[----:B------:R-:W-:Y:S02]  /*a160*/  UIADD3 UR4, UPT, UPT, UR43, 0x400, URZ ;  /* 0x000004002b047890 */ /* 0x000fe4000fffe0ff */
[----:B------:R-:W-:Y:S02]  /*a170*/  ISETP.NE.AND.EX P1, PT, RZ, UR47, PT, P0 ;  /* 0x0000002fff007c0c */ /* 0x000fe4000bf25300 */
[----:B----4-:R-:W2:Y:S01]  /*a180*/  LDG.E R14, desc[UR50][R6.64] ;  /* 0x00000032060e7981 */ /* 0x010ea2000c1e1900 */
[C---:B------:R-:W-:Y:S03]  /*a190*/  LEA R2, P0, R17.reuse, RZ, 0x3 ;  /* 0x000000ff11027211 */ /* 0x040fe600078018ff */
[----:B------:R1:W3:Y:S01]  /*a1a0*/  LDG.E R5, desc[UR50][R6.64+0x4] ;  /* 0x0000043206057981 */ /* 0x0002e2000c1e1900 */
[----:B------:R-:W-:Y:S06]  /*a1b0*/  LEA.HI.X.SX32 R3, R17, RZ, 0x3, P0 ;  /* 0x000000ff11037211 */ /* 0x000fec00000f1eff */
[C---:B------:R-:W-:Y:S04]  /*a1c0*/  @P1 IADD3 R10, P0, PT, R2.reuse, UR46, RZ ;  /* 0x0000002e020a1c10 */ /* 0x040fe8000ff1e0ff */
[C---:B------:R-:W-:Y:S02]  /*a1d0*/  @P1 IADD3.X R11, PT, PT, R3.reuse, UR47, RZ, P0, !PT ;  /* 0x0000002f030b1c10 */ /* 0x040fe400087fe4ff */
[----:B------:R-:W-:Y:S03]  /*a1e0*/  IADD3 R12, P0, PT, R2, UR48, RZ ;  /* 0x00000030020c7c10 */ /* 0x000fe6000ff1e0ff */
[----:B------:R-:W4:Y:S01]  /*a1f0*/  @P1 LDG.E.64 R18, desc[UR50][R10.64] ;  /* 0x000000320a121981 */ /* 0x000f22000c1e1b00 */
[----:B------:R-:W-:Y:S03]  /*a200*/  IADD3.X R13, PT, PT, R3, UR49, RZ, P0, !PT ;  /* 0x00000031030d7c10 */ /* 0x000fe600087fe4ff */
[----:B------:R-:W4:Y:S04]  /*a210*/  LDS R3, [UR43+0x41c] ;  /* 0x00041c2bff037984 */ /* 0x000f280008000800 */
[----:B------:R-:W2:Y:S01]  /*a220*/  LDG.E.64 R12, desc[UR50][R12.64] ;  /* 0x000000320c0c7981 */ /* 0x000ea2000c1e1b00 */
[----:B-1----:R-:W-:Y:S03]  /*a230*/  IMAD.U32 R6, RZ, RZ, UR4 ;  /* 0x00000004ff067e24 */ /* 0x002fe6000f8e00ff */
[----:B--2---:R-:W-:Y:S01]  /*a240*/  STS.64 [UR43+0x400], R12 ;  /* 0x0004000cff007988 */ /* 0x004fe20008000a2b */
[--C-:B------:R-:W-:Y:S01]  /*a250*/  SHF.R.S32.HI R15, RZ, 0x1f, R14.reuse ;  /* 0x0000001fff0f7819 */ /* 0x100fe2000001140e */
[----:B------:R-:W-:Y:S02]  /*a260*/  @!P1 IMAD.MOV.U32 R18, RZ, RZ, R14 ;  /* 0x000000ffff129224 */ /* 0x000fe400078e000e */
[----:B---3--:R-:W-:Y:S02]  /*a270*/  VIADD R5, R5, 0xffffffff ;  /* 0xffffffff05057836 */ /* 0x008fe40000000000 */
[----:B------:R-:W-:Y:S05]  /*a280*/  @!P1 IMAD.MOV.U32 R19, RZ, RZ, R15 ;  /* 0x000000ffff139224 */ /* 0x000fea00078e000f */
[----:B----4-:R-:W-:Y:S04]  /*a290*/  SHF.L.U64.HI R8, R18, 0x1, R19 ;  /* 0x0000000112087819 */ /* 0x010fe80000010213 */
[----:B------:R-:W-:Y:S04]  /*a2a0*/  LOP3.LUT R8, R8, 0x1fffffff, RZ, 0xc0, !PT ;  /* 0x1fffffff08087812 */ /* 0x000fe800078ec0ff */
[----:B------:R-:W-:Y:S04]  /*a2b0*/  SHF.R.U32.HI R2, RZ, 0x4, R8 ;  /* 0x00000004ff027819 */ /* 0x000fe80000011608 */
[----:B------:R-:W-:Y:S02]  /*a2c0*/  LOP3.LUT R11, R3, 0xf, R2, 0xb8, !PT ;  /* 0x0000000f030b7812 */ /* 0x000fe400078eb802 */
[----:B------:R-:W-:Y:S03]  /*a2d0*/  SHF.R.U64 R2, R6, 0x4, RZ ;  /* 0x0000000406027819 */ /* 0x000fe600000012ff */
[----:B------:R1:W-:Y:S04]  /*a2e0*/  STS [UR43+0x41c], R11 ;  /* 0x00041c0bff007988 */ /* 0x0003e8000800082b */
[----:B------:R-:W2:Y:S04]  /*a2f0*/  LDS R4, [UR43+0x41c] ;  /* 0x00041c2bff047984 */ /* 0x000ea80008000800 */
[----:B------:R-:W-:Y:S04]  /*a300*/  STS [UR43+0x410], R2 ;  /* 0x00041002ff007988 */ /* 0x000fe8000800082b */
[----:B------:R-:W-:Y:S01]  /*a310*/  STS [UR43+0x414], R2 ;  /* 0x00041402ff007988 */ /* 0x000fe2000800082b */
[----:B-1----:R-:W-:Y:S05]  /*a320*/  IMAD.SHL.U32 R11, R18, 0x2, RZ ;  /* 0x00000002120b7824 */ /* 0x002fea00078e00ff */
[----:B------:R-:W-:Y:S04]  /*a330*/  LOP3.LUT R11, R11, 0xfffffffe, RZ, 0xc0, !PT ;  /* 0xfffffffe0b0b7812 */ /* 0x000fe800078ec0ff */
[----:B------:R-:W-:Y:S05]  /*a340*/  SHF.R.U64 R8, R11, 0x4, R8 ;  /* 0x000000040b087819 */ /* 0x000fea0000001208 */
[----:B------:R-:W-:Y:S01]  /*a350*/  STS [UR43+0x40c], R8 ;  /* 0x00040c08ff007988 */ /* 0x000fe2000800082b */
[----:B--2---:R-:W-:Y:S05]  /*a360*/  LOP3.LUT R7, R4, 0xf0, RZ, 0xb8, !PT ;  /* 0x000000f004077812 */ /* 0x004fea00078eb8ff */
[----:B------:R1:W-:Y:S04]  /*a370*/  STS [UR43+0x41c], R7 ;  /* 0x00041c07ff007988 */ /* 0x0003e8000800082b */
[----:B------:R-:W2:Y:S01]  /*a380*/  LDS R4, [UR43+0x41c] ;  /* 0x00041c2bff047984 */ /* 0x000ea20008000800 */
[----:B-1----:R-:W-:Y:S02]  /*a390*/  CS2R R6, SRZ ;  /* 0x0000000000067805 */ /* 0x002fe4000001ff00 */
[----:B--2---:R-:W-:Y:S01]  /*a3a0*/  LOP3.LUT R3, R4, 0xf00, RZ, 0xb8, !PT ;  /* 0x00000f0004037812 */ /* 0x004fe200078eb8ff */
[----:B------:R-:W-:Y:S04]  /*a3b0*/  VIADD R4, R14, 0xffffffff ;  /* 0xffffffff0e047836 */ /* 0x000fe80000000000 */
[----:B------:R-:W-:Y:S04]  /*a3c0*/  STS.64 [UR43+0x418], R2 ;  /* 0x00041802ff007988 */ /* 0x000fe80008000a2b */
[----:B------:R-:W1:Y:S04]  /*a3d0*/  LDS R10, [UR43+0x41c] ;  /* 0x00041c2bff0a7984 */ /* 0x000e680008000800 */
[----:B------:R2:W-:Y:S01]  /*a3e0*/  STS.128 [UR43+0x420], R4 ;  /* 0x00042004ff007988 */ /* 0x0005e20008000c2b */
[----:B-1----:R-:W-:Y:S05]  /*a3f0*/  LOP3.LUT R10, R10, 0xf000, RZ, 0xb8, !PT ;  /* 0x0000f0000a0a7812 */ /* 0x002fea00078eb8ff */
[----:B------:R2:W-:Y:S02]  /*a400*/  STS [UR43+0x41c], R10 ;  /* 0x00041c0aff007988 */ /* 0x0005e4000800082b */
.L_x_134:
[----:B------:R-:W-:Y:S05]  /*a410*/  BSYNC.RECONVERGENT B0 ;  /* 0x0000000000007941 */ /* 0x000fea0003800200 */
.L_x_133:
[----:B------:R-:W-:Y:S01]  /*a420*/  NOP ;  /* 0x0000000000007918 */ /* 0x000fe20000000000 */
[----:B------:R-:W1:Y:S01]  /*a430*/  LDS R9, [R9] ;  /* 0x0000000009097984 */ /* 0x000e620000000800 */
[----:B------:R-:W-:Y:S04]  /*a440*/  IADD3 R2, P0, PT, R0, UR56, RZ ;  /* 0x0000003800027c10 */ /* 0x000fe8000ff1e0ff */
[----:B------:R-:W-:Y:S05]  /*a450*/  IADD3.X R3, PT, PT, RZ, UR57, RZ, P0, !PT ;  /* 0x00000039ff037c10 */ /* 0x000fea00087fe4ff */
[----:B-1----:R3:W5:Y:S04]  /*a460*/  ATOMG.E.EXCH.STRONG.GPU PT, RZ, [R2], R9 ;  /* 0x0000000902ff73a8 */ /* 0x00276800041ee100 */
.L_x_132:
[----:B------:R-:W-:Y:S09]  /*a470*/  UISETP.NE.AND UP0, UPT, UR37, 0x8, UPT ;  /* 0x000000082500788c */ /* 0x000ff2000bf05270 */
[----:B------:R-:W-:Y:S05]  /*a480*/  BRA.U UP0, `(.L_x_135) ;  /* 0x0000000100047547 */ /* 0x000fea000b800000 */
[----:B------:R-:W-:Y:S05]  /*a490*/  BPT.TRAP 0x1 ;  /* 0x000000040000795c */ /* 0x000fea0000300000 */
.L_x_135:
[----:B------:R-:W-:Y:S01]  /*a4a0*/  ULEA UR6, UR5, UR43, 0x3 ;  /* 0x0000002b05067291 */ /* 0x000fe2000f8e18ff */
[----:B---3--:R-:W-:Y:S08]  /*a4b0*/  SHF.L.U32 R3, R87, 0x1f, RZ ;  /* 0x0000001f57037819 */ /* 0x008ff000000006ff */
[----:B-----5:R-:W3:Y:S02]  /*a4c0*/  SYNCS.PHASECHK.TRANS64.TRYWAIT P0, [UR6+0x160], R3 ;  /* 0x00016003ff0075a7 */ /* 0x020ee40008001106 */
[----:B---3--:R-:W-:Y:S05]  /*a4d0*/  @!P0 BRA `(.L_x_136) ;  /* 0x0000007c00348947 */ /* 0x008fea0003800000 */
.L_x_267:
[----:B------:R-:W-:Y:S09]  /*a4e0*/  UIMAD UR4, UR5, 0x14, UR36 ;  /* 0x00000014050478a4 */ /* 0x000ff2000f8e0224 */
[----:B------:R-:W1:Y:S04]  /*a4f0*/  LDS.U16 R89, [UR4+0x12] ;  /* 0x00001204ff597984 */ /* 0x000e680008000400 */
[----:B------:R-:W1:Y:S04]  /*a500*/  LDS R85, [UR4] ;  /* 0x00000004ff557984 */ /* 0x000e680008000800 */
[----:B------:R-:W1:Y:S04]  /*a510*/  LDS R84, [UR4+0x4] ;  /* 0x00000404ff547984 */ /* 0x000e680008000800 */
[----:B------:R-:W1:Y:S04]  /*a520*/  LDS R83, [UR4+0x8] ;  /* 0x00000804ff537984 */ /* 0x000e680008000800 */
[----:B------:R-:W1:Y:S01]  /*a530*/  LDS R82, [UR4+0xc] ;  /* 0x00000c04ff527984 */ /* 0x000e620008000800 */
[----:B------:R-:W-:Y:S01]  /*a540*/  @!PT LDS RZ, [RZ] ;  /* 0x00000000fffff984 */ /* 0x000fe20000000800 */
[----:B------:R-:W-:Y:S01]  /*a550*/  @!PT LDS RZ, [RZ] ;  /* 0x00000000fffff984 */ /* 0x000fe20000000800 */
[----:B------:R-:W-:Y:S01]  /*a560*/  @!PT LDS RZ, [RZ] ;  /* 0x00000000fffff984 */ /* 0x000fe20000000800 */
[----:B------:R-:W-:Y:S01]  /*a570*/  @!PT LDS RZ, [RZ] ;  /* 0x00000000fffff984 */ /* 0x000fe20000000800 */
[----:B------:R5:W-:Y:S06]  /*a580*/  MEMBAR.ALL.CTA ;  /* 0x0000000000007992 */ /* 0x000bec0000008000 */
[----:B-----5:R-:W1:Y:S01]  /*a590*/  FENCE.VIEW.ASYNC.S ;  /* 0x00000000000073c6 */ /* 0x020e620000000000 */
[----:B------:R-:W-:Y:S05]  /*a5a0*/  BRA.U UP0, `(.L_x_137) ;  /* 0x0000000100047547 */ /* 0x000fea000b800000 */
[----:B------:R-:W-:Y:S05]  /*a5b0*/  BPT.TRAP 0x1 ;  /* 0x000000040000795c */ /* 0x000fea0000300000 */
.L_x_137:
[----:B------:R-:W-:Y:S01]  /*a5c0*/  UIADD3 UR4, UPT, UPT, UR6, 0x1a0, URZ ;  /* 0x000001a006047890 */ /* 0x000fe2000fffe0ff */
[----:B------:R-:W-:Y:S01]  /*a5d0*/  IMAD.WIDE R100, R17, 0xc, R98 ;  /* 0x0000000c11647825 */ /* 0x000fe200078e0262 */
[----:B------:R-:W-:Y:S01]  /*a5e0*/  USHF.L.U32 UR41, UR18, 0x7, URZ ;  /* 0x0000000712297899 */ /* 0x000fe200080006ff */
[----:B------:R-:W-:Y:S01]  /*a5f0*/  ISETP.NE.OR P1, PT, R94, RZ, !P2 ;  /* 0x000000ff5e00720c */ /* 0x000fe20005725670 */
[----:B------:R-:W-:Y:S01]  /*a600*/  UPRMT UR4, UR52, 0x654, UR4 ;  /* 0x0000065434047896 */ /* 0x000fe20008000004 */
[----:B------:R-:W-:Y:S01]  /*a610*/  BSSY.RECONVERGENT B0, `(.L_x_138) ;  /* 0x000000b000007945 */ /* 0x000fe20003800200 */
[----:B------:R-:W-:Y:S01]  /*a620*/  USHF.L.U32 UR42, UR19, 0x7, URZ ;  /* 0x00000007132a7899 */ /* 0x000fe200080006ff */
[----:B------:R-:W-:Y:S01]  /*a630*/  LOP3.LUT P0, RZ, R81, 0x3f0, RZ, 0xc0, !PT ;  /* 0x000003f051ff7812 */ /* 0x000fe2000780c0ff */
[----:B------:R-:W-:Y:S05]  /*a640*/  UIADD3 UR55, UPT, UPT, UR5, 0x1, URZ ;  /* 0x0000000105377890 */ /* 0x000fea000fffe0ff */
[----:B-1----:R-:W-:Y:S01]  /*a650*/  SYNCS.ARRIVE.TRANS64.RED.A1T0 RZ, [UR4], RZ ;  /* 0x000000ffffff79a7 */ /* 0x002fe20008100404 */
[----:B------:R1:W5:Y:S02]  /*a660*/  LDG.E R100, desc[UR50][R100.64+0x8] ;  /* 0x0000083264647981 */ /* 0x000364000c1e1900 */
[----:B------:R-:W-:Y:S05]  /*a670*/  @P1 BRA `(.L_x_139) ;  /* 0x0000000000101947 */ /* 0x000fea0003800000 */
[----:B------:R-:W-:Y:S04]  /*a680*/  DEPBAR {5,4,3,2,1,0} ;  /* 0x0000003f0000791a */ /* 0x000fe80000000000 */
[----:B------:R-:W2:Y:S02]  /*a690*/  CCTL.E.C.LDCU.IV.DEEP [UR56] ;  /* 0x0000000038007540 */ /* 0x000ea40009c08000 */
[----:B--2---:R2:W-:Y:S01]  /*a6a0*/  UTMACCTL.IV [UR56] ;  /* 0x00000000380079b9 */ /* 0x0045e20008000000 */
[----:B------:R-:W-:Y:S01]  /*a6b0*/  NOP ;  /* 0x0000000000007918 */ /* 0x000fe20000000000 */
.L_x_139:
[----:B--2---:R-:W-:Y:S05]  /*a6c0*/  BSYNC.RECONVERGENT B0 ;  /* 0x0000000000007941 */ /* 0x004fea0003800200 */
.L_x_138:
[----:B------:R-:W-:Y:S04]  /*a6d0*/  BSSY.RECONVERGENT B6, `(.L_x_140) ;  /* 0x0000021000067945 */ /* 0x000fe80003800200 */
[----:B------:R-:W-:Y:S05]  /*a6e0*/  @!P0 BRA `(.L_x_141) ;  /* 0x00000000007c8947 */ /* 0x000fea0003800000 */
[----:B------:R-:W2:Y:S01]  /*a6f0*/  LDCU.64 UR8, c[0x4][0x80] ;  /* 0x01001000ff0877ac */ /* 0x000ea20008000a00 */
[----:B------:R-:W-:Y:S01]  /*a700*/  MOV R2, 0x0 ;  /* 0x0000000000027802 */ /* 0x000fe20000000f00 */
[----:B------:R-:W-:Y:S02]  /*a710*/  HFMA2 R12, -RZ, RZ, 0, 5.9604644775390625e-08 ;  /* 0x00000001ff0c7431 */ /* 0x000fe400000001ff */
[----:B------:R-:W-:Y:S01]  /*a720*/  IMAD.MOV.U32 R8, RZ, RZ, 0x70 ;  /* 0x00000070ff087424 */ /* 0x000fe200078e00ff */
[----:B----4-:R4:W1:Y:S01]  /*a730*/  LDC.64 R14, c[0x4][R2] ;  /* 0x01000000020e7b82 */ /* 0x0108620000000a00 */
[----:B------:R-:W3:Y:S01]  /*a740*/  LDCU.64 UR6, c[0x4][0x88] ;  /* 0x01001100ff0677ac */ /* 0x000ee20008000a00 */
[----:B------:R-:W-:Y:S01]  /*a750*/  IMAD.MOV.U32 R13, RZ, RZ, RZ ;  /* 0x000000ffff0d7224 */ /* 0x000fe200078e00ff */
[----:B------:R-:W3:Y:S01]  /*a760*/  LDCU.64 UR4, c[0x4][0x8] ;  /* 0x01000100ff0477ac */ /* 0x000ee20008000a00 */
[----:B--2---:R-:W-:Y:S01]  /*a770*/  MOV R5, UR9 ;  /* 0x0000000900057c02 */ /* 0x004fe20008000f00 */
[----:B------:R-:W-:Y:S01]  /*a780*/  IMAD.U32 R4, RZ, RZ, UR8 ;  /* 0x00000008ff047e24 */ /* 0x000fe2000f8e00ff */
[----:B---3--:R-:W-:Y:S01]  /*a790*/  MOV R7, UR7 ;  /* 0x0000000700077c02 */ /* 0x008fe20008000f00 */
[----:B------:R-:W-:Y:S01]  /*a7a0*/  IMAD.U32 R6, RZ, RZ, UR6 ;  /* 0x00000006ff067e24 */ /* 0x000fe2000f8e00ff */
[----:B------:R-:W-:Y:S01]  /*a7b0*/  MOV R11, UR5 ;  /* 0x00000005000b7c02 */ /* 0x000fe20008000f00 */
[----:B------:R-:W-:Y:S02]  /*a7c0*/  IMAD.U32 R10, RZ, RZ, UR4 ;  /* 0x00000004ff0a7e24 */ /* 0x000fe4000f8e00ff */
[----:B------:R-:W-:Y:S07]  /*a7d0*/  LEPC R20, `(.L_x_142) ;  /* 0x000000001014794e */ /* 0x000fee0000000000 */
[----:B-1--45:R-:W-:Y:S05]  /*a7e0*/  CALL.ABS.NOINC R14 ;  /* 0x000000000e007343 */ /* 0x032fea0003c00000 */
.L_x_142:
[----:B------:R-:W1:Y:S01]  /*a7f0*/  LDCU.64 UR8, c[0x4][0x80] ;  /* 0x01001000ff0877ac */ /* 0x000e620008000a00 */
[----:B------:R-:W2:Y:S01]  /*a800*/  LDC.64 R2, c[0x4][R2] ;  /* 0x0100000002027b82 */ /* 0x000ea20000000a00 */
[----:B------:R-:W-:Y:S02]  /*a810*/  HFMA2 R12, -RZ, RZ, 0, 5.9604644775390625e-08 ;  /* 0x00000001ff0c7431 */ /* 0x000fe400000001ff */
[----:B------:R-:W-:Y:S02]  /*a820*/  IMAD.MOV.U32 R8, RZ, RZ, 0x70 ;  /* 0x00000070ff087424 */ /* 0x000fe400078e00ff */
[----:B------:R-:W-:Y:S01]  /*a830*/  IMAD.MOV.U32 R13, RZ, RZ, RZ ;  /* 0x000000ffff0d7224 */ /* 0x000fe200078e00ff */
[----:B------:R-:W3:Y:S01]  /*a840*/  LDCU.64 UR6, c[0x4][0x88] ;  /* 0x01001100ff0677ac */ /* 0x000ee20008000a00 */
[----:B------:R-:W4:Y:S01]  /*a850*/  LDCU.64 UR4, c[0x4][0x8] ;  /* 0x01000100ff0477ac */ /* 0x000f220008000a00 */
[----:B-1----:R-:W-:Y:S02]  /*a860*/  MOV R4, UR8 ;  /* 0x0000000800047c02 */ /* 0x002fe40008000f00 */
[----:B------:R-:W-:Y:S02]  /*a870*/  MOV R5, UR9 ;  /* 0x0000000900057c02 */ /* 0x000fe40008000f00 */
[----:B---3--:R-:W-:Y:S01]  /*a880*/  MOV R7, UR7 ;  /* 0x0000000700077c02 */ /* 0x008fe20008000f00 */
[----:B------:R-:W-:Y:S01]  /*a890*/  IMAD.U32 R6, RZ, RZ, UR6 ;  /* 0x00000006ff067e24 */ /* 0x000fe2000f8e00ff */
[----:B----4-:R-:W-:Y:S01]  /*a8a0*/  MOV R11, UR5 ;  /* 0x00000005000b7c02 */ /* 0x010fe20008000f00 */
[----:B------:R-:W-:Y:S02]  /*a8b0*/  IMAD.U32 R10, RZ, RZ, UR4 ;  /* 0x00000004ff0a7e24 */ /* 0x000fe4000f8e00ff */
[----:B------:R-:W-:Y:S07]  /*a8c0*/  LEPC R20, `(.L_x_141) ;  /* 0x000000001014794e */ /* 0x000fee0000000000 */
[----:B--2---:R-:W-:Y:S05]  /*a8d0*/  CALL.ABS.NOINC R2 ;  /* 0x0000000002007343 */ /* 0x004fea0003c00000 */
.L_x_141:
[----:B------:R-:W-:Y:S05]  /*a8e0*/  BSYNC.RECONVERGENT B6 ;  /* 0x0000000000067941 */ /* 0x000fea0003800200 */
.L_x_140:
[----:B------:R-:W-:Y:S01]  /*a8f0*/  ISETP.NE.AND P0, PT, R94, RZ, PT ;  /* 0x000000ff5e00720c */ /* 0x000fe20003f05270 */
[----:B------:R-:W-:Y:S01]  /*a900*/  BSSY B0, `(.L_x_143) ;  /* 0x0000009000007945 */ /* 0x000fe20003800000 */
[----:B------:R-:W-:Y:S04]  /*a910*/  PLOP3.LUT P1, PT, PT, PT, PT, 0x8, 0x80 ;  /* 0x000000000080781c */ /* 0x000fe80003f2e170 */
[----:B-1----:R-:W-:Y:S07]  /*a920*/  P2R R101, PR, RZ, 0x2 ;  /* 0x00000002ff657803 */ /* 0x002fee0000000000 */
[----:B------:R-:W-:Y:S05]  /*a930*/  @P0 BRA `(.L_x_144) ;  /* 0x0000000000140947 */ /* 0x000fea0003800000 */
[----:B------:R-:W-:Y:S03]  /*a940*/  UMOV UR4, 0xffffffff ;  /* 0xffffffff00047882 */ /* 0x000fe60000000000 */
[----:B------:R-:W-:Y:S05]  /*a950*/  BRA.DIV UR4, `(.L_x_145) ;  /* 0x0000007a042c7947 */ /* 0x000fea000b800000 */
[----:B------:R-:W-:Y:S11]  /*a960*/  ELECT P6, URZ, PT ;  /* 0x0000000000ff782f */ /* 0x000ff600038c0000 */
[----:B------:R-:W-:Y:S02]  /*a970*/  @!UPT UIADD3 URZ, UPT, UPT, URZ, URZ, URZ ;  /* 0x000000fffffff290 */ /* 0x000fe4000fffe0ff */
.L_x_269:
[----:B------:R-:W-:Y:S07]  /*a980*/  P2R R101, PR, RZ, 0x40 ;  /* 0x00000040ff657803 */ /* 0x000fee0000000000 */
.L_x_144:
[----:B------:R-:W-:Y:S05]  /*a990*/  BSYNC B0 ;  /* 0x0000000000007941 */ /* 0x000fea0003800000 */
.L_x_143:
[----:B------:R-:W-:Y:S02]  /*a9a0*/  ISETP.NE.U32.AND P0, PT, R78, RZ, PT ;  /* 0x000000ff4e00720c */ /* 0x000fe40003f05070 */
[----:B------:R-:W-:Y:S02]  /*a9b0*/  LOP3.LUT R91, R91, 0x1, RZ, 0x3c, !PT ;  /* 0x000000015b5b7812 */ /* 0x000fe400078e3cff */
[----:B------:R-:W-:Y:S02]  /*a9c0*/  ISETP.NE.AND.EX P1, PT, R79, RZ, PT, P0 ;  /* 0x000000ff4f00720c */ /* 0x000fe40003f25300 */
[----:B------:R-:W-:Y:S04]  /*a9d0*/  ISETP.NE.U32.AND P0, PT, R76, RZ, PT ;  /* 0x000000ff4c00720c */ /* 0x000fe80003f05070 */
[----:B------:R-:W-:Y:S07]  /*a9e0*/  ISETP.NE.AND.EX P0, PT, R77, RZ, PT, P0 ;  /* 0x000000ff4d00720c */ /* 0x000fee0003f05300 */
[----:B------:R-:W1:Y:S08]  /*a9f0*/  @P1 LDC.64 R8, c[0x0][0x8b8] ;  /* 0x00022e00ff081b82 */ /* 0x000e700000000a00 */
[----:B---3--:R-:W2:Y:S02]  /*aa00*/  @P0 LDC.64 R2, c[0x0][0x890] ;  /* 0x00022400ff020b82 */ /* 0x008ea40000000a00 */
[C---:B--2---:R-:W-:Y:S04]  /*aa10*/  @P0 IMAD.WIDE R2, R17.reuse, 0x8, R2 ;  /* 0x0000000811020825 */ /* 0x044fe800078e0202 */
[----:B-1----:R-:W-:Y:S01]  /*aa20*/  @P1 IMAD.WIDE R8, R17, 0x8, R8 ;  /* 0x0000000811081825 */ /* 0x002fe200078e0208 */
[----:B------:R1:W2:Y:S04]  /*aa30*/  @P0 LDG.E.64 R4, desc[UR50][R2.64] ;  /* 0x0000003202040981 */ /* 0x0002a8000c1e1b00 */
[----:B------:R-:W3:Y:S01]  /*aa40*/  @P1 LDG.E.64 R6, desc[UR50][R8.64] ;  /* 0x0000003208061981 */ /* 0x000ee2000c1e1b00 */
[----:B-1----:R-:W-:Y:S03]  /*aa50*/  SHF.L.U32 R2, R91, 0x1f, RZ ;  /* 0x0000001f5b027819 */ /* 0x002fe600000006ff */
[----:B--2---:R1:W5:Y:S04]  /*aa60*/  @P0 LD.E R48, desc[UR50][R4.64] ;  /* 0x0000003204300980 */ /* 0x004368000c101900 */
[----:B---3--:R1:W5:Y:S01]  /*aa70*/  @P1 LD.E R47, desc[UR50][R6.64] ;  /* 0x00000032062f1980 */ /* 0x008362000c101900 */
[----:B------:R-:W-:Y:S05]  /*aa80*/  @P0 BRA `(.L_x_146) ;  /* 0x0000000000240947 */ /* 0x000fea0003800000 */
[----:B------:R-:W-:Y:S04]  /*aa90*/  ISETP.NE.U32.AND P0, PT, RZ, UR38, PT ;  /* 0x00000026ff007c0c */ /* 0x000fe8000bf05070 */
[----:B------:R-:W-:Y:S11]  /*aaa0*/  ISETP.NE.AND.EX P0, PT, RZ, UR39, PT, P0 ;  /* 0x00000027ff007c0c */ /* 0x000ff6000bf05300 */
[----:B------:R-:W-:Y:S02]  /*aab0*/  @!UPT UIADD3 URZ, UPT, UPT, URZ, URZ, URZ ;  /* 0x000000fffffff290 */ /* 0x000fe4000fffe0ff */
[----:B------:R-:W2:Y:S08]  /*aac0*/  @P0 LDC R0, c[0x0][0x898] ;  /* 0x00022600ff000b82 */ /* 0x000eb00000000800 */
[----:B-1----:R-:W1:Y:S01]  /*aad0*/  @P0 LDC.64 R4, c[0x0][0x888] ;  /* 0x00022200ff040b82 */ /* 0x002e620000000a00 */
[----:B--2---:R-:W-:Y:S04]  /*aae0*/  @P0 IMAD R0, R17, R0, RZ ;  /* 0x0000000011000224 */ /* 0x004fe800078e02ff */
[----:B-1----:R-:W-:Y:S05]  /*aaf0*/  @P0 IMAD.WIDE R4, R0, 0x4, R4 ;  /* 0x0000000400040825 */ /* 0x002fea00078e0204 */
[----:B-----5:R2:W5:Y:S02]  /*ab00*/  @P0 LDG.E R48, desc[UR50][R4.64] ;  /* 0x0000003204300981 */ /* 0x020564000c1e1900 */
[----:B--2---:R-:W3:Y:S02]  /*ab10*/  @!P0 LDC R48, c[0x0][0x880] ;  /* 0x00022000ff308b82 */ /* 0x004ee40000000800 */
.L_x_146:
        /* <DEDUP_REMOVED lines=9> */
[----:B--2---:R-:W1:Y:S02]  /*abb0*/  @!P0 LDC R47, c[0x0][0x8a8] ;  /* 0x00022a00ff2f8b82 */ /* 0x004e640000000800 */
.L_x_147:
[----:B------:R-:W2:Y:S01]  /*abc0*/  SYNCS.PHASECHK.TRANS64.TRYWAIT P0, [UR43+0x30], R2 ;  /* 0x00003002ff0075a7 */ /* 0x000ea2000800112b */
[----:B------:R-:W-:Y:S01]  /*abd0*/  LEA R97, R90, UR43, 0x3 ;  /* 0x0000002b5a617c11 */ /* 0x000fe2000f8e18ff */
[----:B------:R-:W-:Y:S01]  /*abe0*/  BSSY B0, `(.L_x_148) ;  /* 0x0000008000007945 */ /* 0x000fe20003800000 */
[----:B------:R-:W-:Y:S01]  /*abf0*/  SHF.L.U32 R0, R88, 0x1f, RZ ;  /* 0x0000001f58007819 */ /* 0x000fe200000006ff */
[----:B------:R-:W-:Y:S02]  /*ac00*/  VIADD R86, R92, UR43 ;  /* 0x0000002b5c567c36 */ /* 0x000fe40008000000 */
[----:B------:R-:W-:Y:S01]  /*ac10*/  IMAD.MOV.U32 R71, RZ, RZ, RZ ;  /* 0x000000ffff477224 */ /* 0x000fe200078e00ff */
[----:B------:R1:W1:Y:S01]  /*ac20*/  SYNCS.PHASECHK.TRANS64.TRYWAIT P2, [R97+URZ+0x100], R0 ;  /* 0x00010000610075a7 */ /* 0x00026200080411ff */
[----:B--2---:R-:W-:Y:S05]  /*ac30*/  @P0 BRA `(.L_x_149) ;  /* 0x0000000000080947 */ /* 0x004fea0003800000 */
[----:B------:R-:W2:Y:S02]  /*ac40*/  SYNCS.PHASECHK.TRANS64.TRYWAIT P0, [UR43+0x30], R2 ;  /* 0x00003002ff0075a7 */ /* 0x000ea4000800112b */
[----:B--2---:R-:W-:Y:S05]  /*ac50*/  @!P0 BRA `(.L_x_150) ;  /* 0x0000007400848947 */ /* 0x004fea0003800000 */
.L_x_149:
[----:B------:R-:W-:Y:S05]  /*ac60*/  BSYNC B0 ;  /* 0x0000000000007941 */ /* 0x000fea0003800000 */
.L_x_148:
[----:B---3-5:R-:W-:Y:S01]  /*ac70*/  FSETP.NEU.AND P0, PT, R48, RZ, PT ;  /* 0x000000ff3000720b */ /* 0x028fe20003f0d000 */
[----:B------:R-:W-:Y:S01]  /*ac80*/  IMAD.MOV.U32 R70, RZ, RZ, RZ ;  /* 0x000000ffff467224 */ /* 0x000fe200078e00ff */
[----:B------:R-:W-:Y:S02]  /*ac90*/  CS2R R68, SRZ ;  /* 0x0000000000447805 */ /* 0x000fe4000001ff00 */
[----:B------:R-:W-:Y:S02]  /*aca0*/  CS2R R74, SRZ ;  /* 0x00000000004a7805 */ /* 0x000fe4000001ff00 */
[----:B------:R-:W-:Y:S02]  /*acb0*/  CS2R R72, SRZ ;  /* 0x0000000000487805 */ /* 0x000fe4000001ff00 */
[----:B------:R-:W-:Y:S02]  /*acc0*/  CS2R R62, SRZ ;  /* 0x00000000003e7805 */ /* 0x000fe4000001ff00 */
[----:B------:R-:W-:Y:S02]  /*acd0*/  CS2R R60, SRZ ;  /* 0x00000000003c7805 */ /* 0x000fe4000001ff00 */
[----:B------:R-:W-:Y:S02]  /*ace0*/  CS2R R58, SRZ ;  /* 0x00000000003a7805 */ /* 0x000fe4000001ff00 */
[----:B------:R-:W-:Y:S02]  /*acf0*/  CS2R R56, SRZ ;  /* 0x0000000000387805 */ /* 0x000fe4000001ff00 */
[----:B------:R-:W-:Y:S01]  /*ad00*/  ISETP.GE.AND P1, PT, R100, 0x1, PT ;  /* 0x000000016400780c */ /* 0x000fe20003f26270 */
[----:B------:R-:W-:Y:S01]  /*ad10*/  IMAD R54, R90, 0x80, R93 ;  /* 0x000000805a367824 */ /* 0x000fe200078e025d */
[----:B------:R-:W-:Y:S02]  /*ad20*/  CS2R R38, SRZ ;  /* 0x0000000000267805 */ /* 0x000fe4000001ff00 */
[----:B------:R-:W-:Y:S01]  /*ad30*/  CS2R R36, SRZ ;  /* 0x0000000000247805 */ /* 0x000fe2000001ff00 */
[----:B--2---:R-:W-:Y:S01]  /*ad40*/  @P0 IMAD R2, R95, 0x2, R86 ;  /* 0x000000025f020824 */ /* 0x004fe200078e0256 */
[----:B------:R-:W-:Y:S05]  /*ad50*/  @P0 WARPSYNC.ALL ;  /* 0x0000000000000948 */ /* 0x000fea0003800000 */
[----:B------:R2:W3:Y:S01]  /*ad60*/  @P0 LDSM.16.MT88.4 R68, [R2+0x1000] ;  /* 0x001000000244083b */ /* 0x0004e20000004200 */
[----:B------:R-:W-:Y:S02]  /*ad70*/  CS2R R34, SRZ ;  /* 0x0000000000227805 */ /* 0x000fe4000001ff00 */
[----:B------:R-:W-:Y:S02]  /*ad80*/  CS2R R32, SRZ ;  /* 0x0000000000207805 */ /* 0x000fe4000001ff00 */
[----:B------:R-:W-:Y:S02]  /*ad90*/  CS2R R30, SRZ ;  /* 0x00000000001e7805 */ /* 0x000fe4000001ff00 */
[----:B------:R-:W-:Y:S02]  /*ada0*/  CS2R R28, SRZ ;  /* 0x00000000001c7805 */ /* 0x000fe4000001ff00 */
[----:B------:R-:W-:Y:S01]  /*adb0*/  CS2R R26, SRZ ;  /* 0x00000000001a7805 */ /* 0x000fe2000001ff00 */
[----:B------:R2:W2:Y:S01]  /*adc0*/  @P0 LDSM.16.MT88.4 R72, [R2+0x1800] ;  /* 0x001800000248083b */ /* 0x0004a20000004200 */
[----:B------:R-:W-:Y:S02]  /*add0*/  CS2R R24, SRZ ;  /* 0x0000000000187805 */ /* 0x000fe4000001ff00 */
[----:B------:R-:W-:Y:S02]  /*ade0*/  CS2R R18, SRZ ;  /* 0x0000000000127805 */ /* 0x000fe4000001ff00 */
[----:B------:R-:W-:Y:S02]  /*adf0*/  CS2R R16, SRZ ;  /* 0x0000000000107805 */ /* 0x000fe4000001ff00 */
[----:B----4-:R-:W-:Y:S02]  /*ae00*/  CS2R R14, SRZ ;  /* 0x00000000000e7805 */ /* 0x010fe4000001ff00 */
[----:B------:R-:W-:Y:S01]  /*ae10*/  CS2R R12, SRZ ;  /* 0x00000000000c7805 */ /* 0x000fe2000001ff00 */
[----:B------:R4:W2:Y:S01]  /*ae20*/  @P0 LDSM.16.MT88.4 R60, [R92+UR43+0x1000] ;  /* 0x0010002b5c3c083b */ /* 0x0008a20008004200 */
[----:B------:R-:W-:Y:S02]  /*ae30*/  CS2R R10, SRZ ;  /* 0x00000000000a7805 */ /* 0x000fe4000001ff00 */
[----:B------:R-:W-:Y:S02]  /*ae40*/  CS2R R8, SRZ ;  /* 0x0000000000087805 */ /* 0x000fe4000001ff00 */
[----:B-1----:R-:W-:Y:S02]  /*ae50*/  CS2R R6, SRZ ;  /* 0x0000000000067805 */ /* 0x002fe4000001ff00 */
[----:B------:R-:W-:Y:S01]  /*ae60*/  CS2R R4, SRZ ;  /* 0x0000000000047805 */ /* 0x000fe2000001ff00 */
[----:B------:R-:W-:Y:S01]  /*ae70*/  VIADD R102, R86, 0x1000 ;  /* 0x0000100056667836 */ /* 0x000fe20000000000 */
[----:B------:R4:W1:Y:S01]  /*ae80*/  @P0 LDSM.16.MT88.4 R56, [R92+UR43+0x1800] ;  /* 0x0018002b5c38083b */ /* 0x0008620008004200 */
[----:B------:R-:W-:Y:S05]  /*ae90*/  @!P1 BRA `(.L_x_151) ;  /* 0x0000000000d49947 */ /* 0x000fea0003800000 */
[----:B------:R-:W-:Y:S01]  /*aea0*/  SHF.R.U32.HI R3, RZ, 0x15, R54 ;  /* 0x00000015ff037819 */ /* 0x000fe20000011636 */
[----:B------:R-:W-:Y:S03]  /*aeb0*/  BSSY B0, `(.L_x_152) ;  /* 0x0000006000007945 */ /* 0x000fe60003800000 */
[----:B------:R-:W-:Y:S01]  /*aec0*/  LOP3.LUT P0, RZ, R3, 0x3, R80, 0x48, !PT ;  /* 0x0000000303ff7812 */ /* 0x000fe20007804850 */
[----:B------:R-:W-:Y:S01]  /*aed0*/  @!UPT UIADD3 URZ, UPT, UPT, URZ, URZ, URZ ;  /* 0x000000fffffff290 */ /* 0x000fe2000fffe0ff */
[----:B------:R-:W-:Y:S11]  /*aee0*/  @P2 BRA `(.L_x_153) ;  /* 0x0000000000082947 */ /* 0x000ff60003800000 */
[----:B------:R-:W5:Y:S02]  /*aef0*/  SYNCS.PHASECHK.TRANS64.TRYWAIT P1, [R97+URZ+0x100], R0 ;  /* 0x00010000610075a7 */ /* 0x000f6400080211ff */
[----:B-----5:R-:W-:Y:S05]  /*af00*/  @!P1 BRA `(.L_x_154) ;  /* 0x0000007000f09947 */ /* 0x020fea0003800000 */
.L_x_153:
[----:B------:R-:W-:Y:S05]  /*af10*/  BSYNC B0 ;  /* 0x0000000000007941 */ /* 0x000fea0003800000 */
.L_x_152:
[----:B------:R-:W-:Y:S05]  /*af20*/  @!P0 BRA `(.L_x_155) ;  /* 0x0000000000408947 */ /* 0x000fea0003800000 */
[----:B------:R-:W5:Y:S01]  /*af30*/  LDCU.64 UR8, c[0x4][0x70] ;  /* 0x01000e00ff0877ac */ /* 0x000f620008000a00 */
[----:B------:R-:W-:Y:S01]  /*af40*/  MOV R3, 0x0 ;  /* 0x0000000000037802 */ /* 0x000fe20000000f00 */
[----:B------:R-:W-:Y:S02]  /*af50*/  HFMA2 R12, -RZ, RZ, 0, 5.9604644775390625e-08 ;  /* 0x00000001ff0c7431 */ /* 0x000fe400000001ff */
[----:B------:R-:W-:Y:S02]  /*af60*/  IMAD.MOV.U32 R8, RZ, RZ, 0x192 ;  /* 0x00000192ff087424 */ /* 0x000fe400078e00ff */
[----:B------:R-:W-:Y:S01]  /*af70*/  IMAD.MOV.U32 R13, RZ, RZ, RZ ;  /* 0x000000ffff0d7224 */ /* 0x000fe200078e00ff */
[----:B------:R-:W3:Y:S01]  /*af80*/  LDCU.64 UR6, c[0x4][0x78] ;  /* 0x01000f00ff0677ac */ /* 0x000ee20008000a00 */
[----:B--2---:R-:W2:Y:S01]  /*af90*/  LDC.64 R2, c[0x4][R3] ;  /* 0x0100000003027b82 */ /* 0x004ea20000000a00 */
[----:B------:R-:W4:Y:S01]  /*afa0*/  LDCU.64 UR4, c[0x4][0x10] ;  /* 0x01000200ff0477ac */ /* 0x000f220008000a00 */
[----:B-----5:R-:W-:Y:S01]  /*afb0*/  MOV R5, UR9 ;  /* 0x0000000900057c02 */ /* 0x020fe20008000f00 */
[----:B------:R-:W-:Y:S01]  /*afc0*/  IMAD.U32 R4, RZ, RZ, UR8 ;  /* 0x00000008ff047e24 */ /* 0x000fe2000f8e00ff */
[----:B---3--:R-:W-:Y:S01]  /*afd0*/  MOV R7, UR7 ;  /* 0x0000000700077c02 */ /* 0x008fe20008000f00 */
[----:B------:R-:W-:Y:S01]  /*afe0*/  IMAD.U32 R6, RZ, RZ, UR6 ;  /* 0x00000006ff067e24 */ /* 0x000fe2000f8e00ff */
[----:B----4-:R-:W-:Y:S01]  /*aff0*/  MOV R11, UR5 ;  /* 0x00000005000b7c02 */ /* 0x010fe20008000f00 */
[----:B------:R-:W-:Y:S02]  /*b000*/  IMAD.U32 R10, RZ, RZ, UR4 ;  /* 0x00000004ff0a7e24 */ /* 0x000fe4000f8e00ff */
[----:B------:R-:W-:Y:S07]  /*b010*/  LEPC R20, `(.L_x_155) ;  /* 0x000000001014794e */ /* 0x000fee0000000000 */
[----:B-12---:R-:W-:Y:S05]  /*b020*/  CALL.ABS.NOINC R2 ;  /* 0x0000000002007343 */ /* 0x006fea0003c00000 */
.L_x_155:
[----:B------:R-:W-:Y:S05]  /*b030*/  WARPSYNC.ALL ;  /* 0x0000000000007948 */ /* 0x000fea0003800000 */
[C---:B------:R-:W-:Y:S01]  /*b040*/  R2UR UR4, R54.reuse ;  /* 0x00000000360472ca */ /* 0x040fe200000e0000 */
[----:B------:R-:W-:Y:S05]  /*b050*/  VIADD R3, R54, 0x100000 ;  /* 0x0010000036037836 */ /* 0x000fea0000000000 */
[----:B------:R-:W-:Y:S04]  /*b060*/  SHF.R.U32.HI R3, RZ, 0x15, R3 ;  /* 0x00000015ff037819 */ /* 0x000fe80000011603 */
[----:B------:R-:W-:Y:S03]  /*b070*/  LOP3.LUT P0, RZ, R3, 0x3, R80, 0x48, !PT ;  /* 0x0000000303ff7812 */ /* 0x000fe60007804850 */
[----:B------:R-:W1:Y:S10]  /*b080*/  LDTM.16dp256bit.x4 R24, tmem[UR4] ;  /* 0x00000004001879ee */ /* 0x000e740008120000 */
[----:B-1----:R-:W-:Y:S05]  /*b090*/  @!P0 BRA `(.L_x_156) ;  /* 0x0000000000408947 */ /* 0x002fea0003800000 */
[----:B------:R-:W1:Y:S01]  /*b0a0*/  LDCU.64 UR8, c[0x4][0x70] ;  /* 0x01000e00ff0877ac */ /* 0x000e620008000a00 */
[----:B------:R-:W-:Y:S01]  /*b0b0*/  MOV R3, 0x0 ;  /* 0x0000000000037802 */ /* 0x000fe20000000f00 */
[----:B------:R-:W-:Y:S02]  /*b0c0*/  HFMA2 R12, -RZ, RZ, 0, 5.9604644775390625e-08 ;  /* 0x00000001ff0c7431 */ /* 0x000fe400000001ff */
[----:B------:R-:W-:Y:S02]  /*b0d0*/  IMAD.MOV.U32 R8, RZ, RZ, 0x192 ;  /* 0x00000192ff087424 */ /* 0x000fe400078e00ff */
[----:B------:R-:W-:Y:S01]  /*b0e0*/  IMAD.MOV.U32 R13, RZ, RZ, RZ ;  /* 0x000000ffff0d7224 */ /* 0x000fe200078e00ff */
[----:B------:R-:W5:Y:S01]  /*b0f0*/  LDCU.64 UR6, c[0x4][0x78] ;  /* 0x01000f00ff0677ac */ /* 0x000f620008000a00 */
[----:B--2---:R-:W2:Y:S01]  /*b100*/  LDC.64 R2, c[0x4][R3] ;  /* 0x0100000003027b82 */ /* 0x004ea20000000a00 */
[----:B------:R-:W3:Y:S01]  /*b110*/  LDCU.64 UR4, c[0x4][0x10] ;  /* 0x01000200ff0477ac */ /* 0x000ee20008000a00 */
[----:B-1----:R-:W-:Y:S01]  /*b120*/  MOV R5, UR9 ;  /* 0x0000000900057c02 */ /* 0x002fe20008000f00 */
[----:B------:R-:W-:Y:S01]  /*b130*/  IMAD.U32 R4, RZ, RZ, UR8 ;  /* 0x00000008ff047e24 */ /* 0x000fe2000f8e00ff */
[----:B-----5:R-:W-:Y:S01]  /*b140*/  MOV R7, UR7 ;  /* 0x0000000700077c02 */ /* 0x020fe20008000f00 */
[----:B------:R-:W-:Y:S01]  /*b150*/  IMAD.U32 R6, RZ, RZ, UR6 ;  /* 0x00000006ff067e24 */ /* 0x000fe2000f8e00ff */
[----:B---3--:R-:W-:Y:S01]  /*b160*/  MOV R11, UR5 ;  /* 0x00000005000b7c02 */ /* 0x008fe20008000f00 */
[----:B------:R-:W-:Y:S02]  /*b170*/  IMAD.U32 R10, RZ, RZ, UR4 ;  /* 0x00000004ff0a7e24 */ /* 0x000fe4000f8e00ff */
[----:B------:R-:W-:Y:S07]  /*b180*/  LEPC R20, `(.L_x_156) ;  /* 0x000000001014794e */ /* 0x000fee0000000000 */
[----:B--2-4-:R-:W-:Y:S05]  /*b190*/  CALL.ABS.NOINC R2 ;  /* 0x0000000002007343 */ /* 0x014fea0003c00000 */
.L_x_156:
[----:B------:R-:W-:Y:S05]  /*b1a0*/  WARPSYNC.ALL ;  /* 0x0000000000007948 */ /* 0x000fea0003800000 */
[----:B------:R-:W-:Y:S11]  /*b1b0*/  R2UR UR4, R54 ;  /* 0x00000000360472ca */ /* 0x000ff600000e0000 */
[----:B------:R-:W-:Y:S02]  /*b1c0*/  @!UPT UIADD3 URZ, UPT, UPT, URZ, URZ, URZ ;  /* 0x000000fffffff290 */ /* 0x000fe4000fffe0ff */
[----:B------:R-:W1:Y:S02]  /*b1d0*/  LDTM.16dp256bit.x4 R4, tmem[UR4+0x100000] ;  /* 0x10000004000479ee */ /* 0x000e640008120000 */
[----:B-1----:R-:W-:Y:S01]  /*b1e0*/  NOP ;  /* 0x0000000000007918 */ /* 0x002fe20000000000 */
.L_x_151:
[--C-:B--2---:R-:W-:Y:S01]  /*b1f0*/  HADD2.F32 R49, -RZ, R60.reuse.H0_H0 ;  /* 0x2000003cff317230 */ /* 0x104fe20000004100 */
[----:B------:R-:W-:Y:S05]  /*b200*/  WARPSYNC.ALL ;  /* 0x0000000000007948 */ /* 0x000fea0003800000 */
[----:B------:R-:W-:Y:S01]  /*b210*/  LEA R55, R95, R86, 0x1 ;  /* 0x000000565f377211 */ /* 0x000fe200078e08ff */
[-C--:B------:R-:W-:Y:S01]  /*b220*/  FMUL R0, R24, R47.reuse ;  /* 0x0000002f18007220 */ /* 0x080fe20000400000 */
[----:B------:R-:W-:Y:S02]  /*b230*/  HADD2.F32 R51, -RZ, R60.H1_H1 ;  /* 0x3000003cff337230 */ /* 0x000fe40000004100 */
[-C--:B------:R-:W-:Y:S01]  /*b240*/  FMUL R2, R25, R47.reuse ;  /* 0x0000002f19027220 */ /* 0x080fe20000400000 */
[----:B------:R-:W-:Y:S01]  /*b250*/  FMUL R3, R26, R47 ;  /* 0x0000002f1a037220 */ /* 0x000fe20000400000 */
[C---:B------:R-:W-:Y:S01]  /*b260*/  FFMA R0, R48.reuse, R49, R0 ;  /* 0x0000003130007223 */ /* 0x040fe20000000000 */
[--C-:B------:R-:W-:Y:S02]  /*b270*/  HADD2.F32 R49, -RZ, R61.reuse.H0_H0 ;  /* 0x2000003dff317230 */ /* 0x100fe40000004100 */
[----:B------:R-:W-:Y:S01]  /*b280*/  FFMA R2, R48, R51, R2 ;  /* 0x0000003330027223 */ /* 0x000fe20000000002 */
[-C--:B------:R-:W-:Y:S01]  /*b290*/  FMUL R20, R4, R47.reuse ;  /* 0x0000002f04147220 */ /* 0x080fe20000400000 */
[----:B------:R-:W-:Y:S02]  /*b2a0*/  HADD2.F32 R51, -RZ, R61.H1_H1 ;  /* 0x3000003dff337230 */ /* 0x000fe40000004100 */
[----:B------:R-:W-:Y:S01]  /*b2b0*/  FMUL R21, R5, R47 ;  /* 0x0000002f05157220 */ /* 0x000fe20000400000 */
[----:B------:R-:W-:Y:S01]  /*b2c0*/  FFMA R3, R48, R49, R3 ;  /* 0x0000003130037223 */ /* 0x000fe20000000003 */
[----:B------:R-:W-:Y:S01]  /*b2d0*/  F2FP.F16.F32.PACK_AB R64, R2, R0 ;  /* 0x000000000240723e */ /* 0x000fe200000000ff */
[-C--:B------:R-:W-:Y:S01]  /*b2e0*/  FMUL R4, R27, R47.reuse ;  /* 0x0000002f1b047220 */ /* 0x080fe20000400000 */
[--C-:B------:R-:W-:Y:S02]  /*b2f0*/  HADD2.F32 R50, -RZ, R62.reuse.H0_H0 ;  /* 0x2000003eff327230 */ /* 0x100fe40000004100 */
[-C--:B------:R-:W-:Y:S01]  /*b300*/  FMUL R5, R28, R47.reuse ;  /* 0x0000002f1c057220 */ /* 0x080fe20000400000 */
[----:B------:R-:W-:Y:S01]  /*b310*/  FMUL R22, R6, R47 ;  /* 0x0000002f06167220 */ /* 0x000fe20000400000 */
[----:B------:R-:W-:Y:S02]  /*b320*/  HADD2.F32 R49, -RZ, R62.H1_H1 ;  /* 0x3000003eff317230 */ /* 0x000fe40000004100 */
[C---:B------:R-:W-:Y:S01]  /*b330*/  FFMA R4, R48.reuse, R51, R4 ;  /* 0x0000003330047223 */ /* 0x040fe20000000004 */
[----:B------:R-:W-:Y:S01]  /*b340*/  FFMA R5, R48, R50, R5 ;  /* 0x0000003230057223 */ /* 0x000fe20000000005 */
[--C-:B------:R-:W-:Y:S02]  /*b350*/  HADD2.F32 R50, -RZ, R63.reuse.H0_H0 ;  /* 0x2000003fff327230 */ /* 0x100fe40000004100 */
[-C--:B------:R-:W-:Y:S01]  /*b360*/  FMUL R6, R29, R47.reuse ;  /* 0x0000002f1d067220 */ /* 0x080fe20000400000 */
[----:B------:R-:W-:Y:S01]  /*b370*/  FMUL R23, R7, R47 ;  /* 0x0000002f07177220 */ /* 0x000fe20000400000 */
[----:B------:R-:W-:Y:S01]  /*b380*/  HADD2.F32 R51, -RZ, R63.H1_H1 ;  /* 0x3000003fff337230 */ /* 0x000fe20000004100 */
[----:B------:R-:W-:Y:S01]  /*b390*/  F2FP.F16.F32.PACK_AB R65, R4, R3 ;  /* 0x000000030441723e */ /* 0x000fe200000000ff */
[----:B------:R-:W-:Y:S01]  /*b3a0*/  FFMA R6, R48, R49, R6 ;  /* 0x0000003130067223 */ /* 0x000fe20000000006 */
[-C--:B------:R-:W-:Y:S01]  /*b3b0*/  FMUL R24, R8, R47.reuse ;  /* 0x0000002f08187220 */ /* 0x080fe20000400000 */
[--C-:B-1----:R-:W-:Y:S02]  /*b3c0*/  HADD2.F32 R49, -RZ, R56.reuse.H0_H0 ;  /* 0x20000038ff317230 */ /* 0x102fe40000004100 */
[-C--:B------:R-:W-:Y:S01]  /*b3d0*/  FMUL R7, R30, R47.reuse ;  /* 0x0000002f1e077220 */ /* 0x080fe20000400000 */
[----:B------:R-:W-:Y:S01]  /*b3e0*/  FMUL R8, R31, R47 ;  /* 0x0000002f1f087220 */ /* 0x000fe20000400000 */
[----:B---3--:R-:W-:Y:S01]  /*b3f0*/  HADD2.F32 R52, -RZ, R69.H1_H1 ;  /* 0x30000045ff347230 */ /* 0x008fe20000004100 */
[----:B------:R-:W-:Y:S01]  /*b400*/  F2FP.F16.F32.PACK_AB R66, R6, R5 ;  /* 0x000000050642723e */ /* 0x000fe200000000ff */
[C---:B------:R-:W-:Y:S01]  /*b410*/  FFMA R7, R48.reuse, R50, R7 ;  /* 0x0000003230077223 */ /* 0x040fe20000000007 */
[----:B------:R-:W-:Y:S01]  /*b420*/  FFMA R8, R48, R51, R8 ;  /* 0x0000003330087223 */ /* 0x000fe20000000008 */
[----:B------:R-:W-:Y:S02]  /*b430*/  HADD2.F32 R51, -RZ, R56.H1_H1 ;  /* 0x30000038ff337230 */ /* 0x000fe40000004100 */
[-C--:B------:R-:W-:Y:S01]  /*b440*/  FMUL R25, R9, R47.reuse ;  /* 0x0000002f09197220 */ /* 0x080fe20000400000 */
[----:B------:R-:W-:Y:S01]  /*b450*/  FMUL R9, R32, R47 ;  /* 0x0000002f20097220 */ /* 0x000fe20000400000 */
[--C-:B------:R-:W-:Y:S01]  /*b460*/  HADD2.F32 R50, -RZ, R58.reuse.H0_H0 ;  /* 0x2000003aff327230 */ /* 0x100fe20000004100 */
[----:B------:R-:W-:Y:S01]  /*b470*/  F2FP.F16.F32.PACK_AB R67, R8, R7 ;  /* 0x000000070843723e */ /* 0x000fe200000000ff */
[----:B------:R-:W-:Y:S01]  /*b480*/  FMUL R40, R10, R47 ;  /* 0x0000002f0a287220 */ /* 0x000fe20000400000 */
[C---:B------:R-:W-:Y:S01]  /*b490*/  FFMA R9, R48.reuse, R49, R9 ;  /* 0x0000003130097223 */ /* 0x040fe20000000009 */
[----:B------:R-:W-:Y:S02]  /*b4a0*/  HADD2.F32 R49, -RZ, R57.H0_H0 ;  /* 0x20000039ff317230 */ /* 0x000fe40000004100 */
[-C--:B------:R-:W-:Y:S01]  /*b4b0*/  FMUL R10, R33, R47.reuse ;  /* 0x0000002f210a7220 */ /* 0x080fe20000400000 */
[----:B------:R1:W-:Y:S01]  /*b4c0*/  STSM.16.MT88.4 [R86+0x1000], R64 ;  /* 0x0010004056007844 */ /* 0x0003e20000004200 */
[----:B------:R-:W-:Y:S01]  /*b4d0*/  FMUL R41, R11, R47 ;  /* 0x0000002f0b297220 */ /* 0x000fe20000400000 */
[----:B------:R-:W-:Y:S02]  /*b4e0*/  HADD2.F32 R53, -RZ, R73.H0_H0 ;  /* 0x20000049ff357230 */ /* 0x000fe40000004100 */
[----:B------:R-:W-:Y:S01]  /*b4f0*/  FFMA R10, R48, R51, R10 ;  /* 0x00000033300a7223 */ /* 0x000fe2000000000a */
[-C--:B------:R-:W-:Y:S01]  /*b500*/  FMUL R11, R34, R47.reuse ;  /* 0x0000002f220b7220 */ /* 0x080fe20000400000 */
[----:B------:R-:W-:Y:S02]  /*b510*/  HADD2.F32 R51, -RZ, R57.H1_H1 ;  /* 0x30000039ff337230 */ /* 0x000fe40000004100 */
[-C--:B------:R-:W-:Y:S01]  /*b520*/  FMUL R42, R12, R47.reuse ;  /* 0x0000002f0c2a7220 */ /* 0x080fe20000400000 */
[----:B------:R-:W-:Y:S01]  /*b530*/  FMUL R43, R13, R47 ;  /* 0x0000002f0d2b7220 */ /* 0x000fe20000400000 */
[----:B------:R-:W-:Y:S01]  /*b540*/  FFMA R11, R48, R49, R11 ;  /* 0x00000031300b7223 */ /* 0x000fe2000000000b */
[----:B------:R-:W-:Y:S01]  /*b550*/  HADD2.F32 R49, -RZ, R58.H1_H1 ;  /* 0x3000003aff317230 */ /* 0x000fe20000004100 */
[----:B------:R-:W-:Y:S01]  /*b560*/  F2FP.F16.F32.PACK_AB R104, R10, R9 ;  /* 0x000000090a68723e */ /* 0x000fe200000000ff */
[-C--:B------:R-:W-:Y:S01]  /*b570*/  FMUL R12, R35, R47.reuse ;  /* 0x0000002f230c7220 */ /* 0x080fe20000400000 */
[-C--:B------:R-:W-:Y:S01]  /*b580*/  FMUL R44, R14, R47.reuse ;  /* 0x0000002f0e2c7220 */ /* 0x080fe20000400000 */
[-C--:B------:R-:W-:Y:S01]  /*b590*/  FMUL R13, R36, R47.reuse ;  /* 0x0000002f240d7220 */ /* 0x080fe20000400000 */
[----:B------:R-:W-:Y:S01]  /*b5a0*/  FMUL R14, R37, R47 ;  /* 0x0000002f250e7220 */ /* 0x000fe20000400000 */
[C---:B------:R-:W-:Y:S01]  /*b5b0*/  FFMA R12, R48.reuse, R51, R12 ;  /* 0x00000033300c7223 */ /* 0x040fe2000000000c */
[--C-:B------:R-:W-:Y:S02]  /*b5c0*/  HADD2.F32 R51, -RZ, R68.reuse.H0_H0 ;  /* 0x20000044ff337230 */ /* 0x100fe40000004100 */
[C---:B------:R-:W-:Y:S01]  /*b5d0*/  FFMA R13, R48.reuse, R50, R13 ;  /* 0x00000032300d7223 */ /* 0x040fe2000000000d */
[--C-:B------:R-:W-:Y:S02]  /*b5e0*/  HADD2.F32 R50, -RZ, R59.reuse.H0_H0 ;  /* 0x2000003bff327230 */ /* 0x100fe40000004100 */
[----:B------:R-:W-:Y:S01]  /*b5f0*/  FFMA R14, R48, R49, R14 ;  /* 0x00000031300e7223 */ /* 0x000fe2000000000e */
[----:B------:R-:W-:Y:S02]  /*b600*/  HADD2.F32 R49, -RZ, R59.H1_H1 ;  /* 0x3000003bff317230 */ /* 0x000fe40000004100 */
[-C--:B------:R-:W-:Y:S01]  /*b610*/  FMUL R45, R15, R47.reuse ;  /* 0x0000002f0f2d7220 */ /* 0x080fe20000400000 */
[-C--:B------:R-:W-:Y:S01]  /*b620*/  FMUL R46, R16, R47.reuse ;  /* 0x0000002f102e7220 */ /* 0x080fe20000400000 */
[-C--:B------:R-:W-:Y:S01]  /*b630*/  FMUL R15, R38, R47.reuse ;  /* 0x0000002f260f7220 */ /* 0x080fe20000400000 */
[-C--:B------:R-:W-:Y:S01]  /*b640*/  FMUL R16, R39, R47.reuse ;  /* 0x0000002f27107220 */ /* 0x080fe20000400000 */
[-C--:B------:R-:W-:Y:S01]  /*b650*/  FMUL R17, R17, R47.reuse ;  /* 0x0000002f11117220 */ /* 0x080fe20000400000 */
[----:B------:R-:W-:Y:S01]  /*b660*/  FMUL R18, R18, R47 ;  /* 0x0000002f12127220 */ /* 0x000fe20000400000 */
[C---:B------:R-:W-:Y:S01]  /*b670*/  FFMA R15, R48.reuse, R50, R15 ;  /* 0x00000032300f7223 */ /* 0x040fe2000000000f */
[----:B------:R-:W-:Y:S02]  /*b680*/  HADD2.F32 R50, -RZ, R68.H1_H1 ;  /* 0x30000044ff327230 */ /* 0x000fe40000004100 */
[C---:B------:R-:W-:Y:S01]  /*b690*/  FFMA R16, R48.reuse, R49, R16 ;  /* 0x0000003130107223 */ /* 0x040fe20000000010 */
[----:B------:R-:W-:Y:S02]  /*b6a0*/  HADD2.F32 R49, -RZ, R69.H0_H0 ;  /* 0x20000045ff317230 */ /* 0x000fe40000004100 */
[C---:B------:R-:W-:Y:S01]  /*b6b0*/  FFMA R20, R48.reuse, R51, R20 ;  /* 0x0000003330147223 */ /* 0x040fe20000000014 */
[----:B------:R-:W-:Y:S02]  /*b6c0*/  HADD2.F32 R51, -RZ, R71.H0_H0 ;  /* 0x20000047ff337230 */ /* 0x000fe40000004100 */
[C---:B------:R-:W-:Y:S01]  /*b6d0*/  FFMA R21, R48.reuse, R50, R21 ;  /* 0x0000003230157223 */ /* 0x040fe20000000015 */
[--C-:B------:R-:W-:Y:S02]  /*b6e0*/  HADD2.F32 R50, -RZ, R70.reuse.H1_H1 ;  /* 0x30000046ff327230 */ /* 0x100fe40000004100 */
[C---:B------:R-:W-:Y:S01]  /*b6f0*/  FFMA R22, R48.reuse, R49, R22 ;  /* 0x0000003130167223 */ /* 0x040fe20000000016 */
[----:B------:R-:W-:Y:S02]  /*b700*/  HADD2.F32 R49, -RZ, R70.H0_H0 ;  /* 0x20000046ff317230 */ /* 0x000fe40000004100 */
[----:B------:R-:W-:Y:S01]  /*b710*/  FFMA R23, R48, R52, R23 ;  /* 0x0000003430177223 */ /* 0x000fe20000000017 */
[----:B------:R-:W-:Y:S02]  /*b720*/  HADD2.F32 R52, -RZ, R75.H1_H1 ;  /* 0x3000004bff347230 */ /* 0x000fe40000004100 */
[----:B------:R-:W-:Y:S01]  /*b730*/  FMUL R19, R19, R47 ;  /* 0x0000002f13137220 */ /* 0x000fe20000400000 */
[----:B------:R-:W-:Y:S01]  /*b740*/  F2FP.F16.F32.PACK_AB R105, R12, R11 ;  /* 0x0000000b0c69723e */ /* 0x000fe200000000ff */
[C---:B------:R-:W-:Y:S01]  /*b750*/  FFMA R24, R48.reuse, R49, R24 ;  /* 0x0000003130187223 */ /* 0x040fe20000000018 */
[C---:B------:R-:W-:Y:S01]  /*b760*/  FFMA R25, R48.reuse, R50, R25 ;  /* 0x0000003230197223 */ /* 0x040fe20000000019 */
[----:B------:R-:W-:Y:S01]  /*b770*/  FFMA R40, R48, R51, R40 ;  /* 0x0000003330287223 */ /* 0x000fe20000000028 */
[----:B------:R-:W-:Y:S01]  /*b780*/  HADD2.F32 R49, -RZ, R71.H1_H1 ;  /* 0x30000047ff317230 */ /* 0x000fe20000004100 */
[----:B------:R-:W-:Y:S01]  /*b790*/  F2FP.F16.F32.PACK_AB R106, R14, R13 ;  /* 0x0000000d0e6a723e */ /* 0x000fe200000000ff */
[--C-:B------:R-:W-:Y:S01]  /*b7a0*/  HADD2.F32 R51, -RZ, R72.reuse.H0_H0 ;  /* 0x20000048ff337230 */ /* 0x100fe20000004100 */
[----:B------:R-:W-:Y:S01]  /*b7b0*/  F2FP.F16.F32.PACK_AB R107, R16, R15 ;  /* 0x0000000f106b723e */ /* 0x000fe200000000ff */
[----:B------:R-:W-:Y:S02]  /*b7c0*/  HADD2.F32 R50, -RZ, R72.H1_H1 ;  /* 0x30000048ff327230 */ /* 0x000fe40000004100 */
[C---:B------:R-:W-:Y:S01]  /*b7d0*/  FFMA R41, R48.reuse, R49, R41 ;  /* 0x0000003130297223 */ /* 0x040fe20000000029 */
[----:B------:R-:W-:Y:S02]  /*b7e0*/  HADD2.F32 R49, -RZ, R73.H1_H1 ;  /* 0x30000049ff317230 */ /* 0x000fe40000004100 */
[C---:B------:R-:W-:Y:S01]  /*b7f0*/  FFMA R42, R48.reuse, R51, R42 ;  /* 0x00000033302a7223 */ /* 0x040fe2000000002a */
[----:B------:R1:W-:Y:S01]  /*b800*/  STSM.16.MT88.4 [R86+0x1800], R104 ;  /* 0x0018006856007844 */ /* 0x0003e20000004200 */
[C---:B------:R-:W-:Y:S01]  /*b810*/  FFMA R43, R48.reuse, R50, R43 ;  /* 0x00000032302b7223 */ /* 0x040fe2000000002b */
[--C-:B------:R-:W-:Y:S02]  /*b820*/  HADD2.F32 R51, -RZ, R74.reuse.H0_H0 ;  /* 0x2000004aff337230 */ /* 0x100fe40000004100 */
[C---:B------:R-:W-:Y:S01]  /*b830*/  FFMA R44, R48.reuse, R53, R44 ;  /* 0x00000035302c7223 */ /* 0x040fe2000000002c */
[----:B------:R-:W-:Y:S02]  /*b840*/  HADD2.F32 R50, -RZ, R74.H1_H1 ;  /* 0x3000004aff327230 */ /* 0x000fe40000004100 */
[C---:B------:R-:W-:Y:S01]  /*b850*/  FFMA R45, R48.reuse, R49, R45 ;  /* 0x00000031302d7223 */ /* 0x040fe2000000002d */
[----:B------:R-:W-:Y:S02]  /*b860*/  HADD2.F32 R53, -RZ, R75.H0_H0 ;  /* 0x2000004bff357230 */ /* 0x000fe40000004100 */
[C---:B------:R-:W-:Y:S01]  /*b870*/  FFMA R46, R48.reuse, R51, R46 ;  /* 0x00000033302e7223 */ /* 0x040fe2000000002e */
[----:B------:R-:W-:Y:S01]  /*b880*/  F2FP.F16.F32.PACK_AB R108, R21, R20 ;  /* 0x00000014156c723e */ /* 0x000fe200000000ff */
[C---:B------:R-:W-:Y:S01]  /*b890*/  FFMA R17, R48.reuse, R50, R17 ;  /* 0x0000003230117223 */ /* 0x040fe20000000011 */
[----:B------:R-:W-:Y:S01]  /*b8a0*/  F2FP.F16.F32.PACK_AB R109, R23, R22 ;  /* 0x00000016176d723e */ /* 0x000fe200000000ff */
[C---:B------:R-:W-:Y:S01]  /*b8b0*/  FFMA R18, R48.reuse, R53, R18 ;  /* 0x0000003530127223 */ /* 0x040fe20000000012 */
[----:B------:R-:W-:Y:S01]  /*b8c0*/  FFMA R19, R48, R52, R19 ;  /* 0x0000003430137223 */ /* 0x000fe20000000013 */
[----:B------:R-:W-:Y:S01]  /*b8d0*/  F2FP.F16.F32.PACK_AB R110, R25, R24 ;  /* 0x00000018196e723e */ /* 0x000fe200000000ff */
[----:B------:R-:W-:Y:S01]  /*b8e0*/  BSSY.RECONVERGENT B0, `(.L_x_157) ;  /* 0x000001c000007945 */ /* 0x000fe20003800200 */
[----:B------:R-:W-:Y:S02]  /*b8f0*/  F2FP.F16.F32.PACK_AB R111, R41, R40 ;  /* 0x00000028296f723e */ /* 0x000fe400000000ff */
[----:B------:R-:W-:Y:S02]  /*b900*/  F2FP.F16.F32.PACK_AB R112, R43, R42 ;  /* 0x0000002a2b70723e */ /* 0x000fe400000000ff */
[----:B------:R-:W-:Y:S01]  /*b910*/  F2FP.F16.F32.PACK_AB R113, R45, R44 ;  /* 0x0000002c2d71723e */ /* 0x000fe200000000ff */
[----:B------:R1:W-:Y:S01]  /*b920*/  STSM.16.MT88.4 [R55+0x1000], R108 ;  /* 0x0010006c37007844 */ /* 0x0003e20000004200 */
[----:B------:R-:W-:Y:S02]  /*b930*/  F2FP.F16.F32.PACK_AB R114, R17, R46 ;  /* 0x0000002e1172723e */ /* 0x000fe400000000ff */
[----:B------:R-:W-:Y:S02]  /*b940*/  F2FP.F16.F32.PACK_AB R115, R19, R18 ;  /* 0x000000121373723e */ /* 0x000fe400000000ff */
[----:B------:R-:W-:Y:S03]  /*b950*/  ISETP.NE.AND P0, PT, R101, RZ, PT ;  /* 0x000000ff6500720c */ /* 0x000fe60003f05270 */
[----:B------:R1:W-:Y:S01]  /*b960*/  STSM.16.MT88.4 [R55+0x1800], R112 ;  /* 0x0018007037007844 */ /* 0x0003e20000004200 */
[----:B------:R-:W-:Y:S01]  /*b970*/  @!PT LDS RZ, [RZ] ;  /* 0x00000000fffff984 */ /* 0x000fe20000000800 */
[----:B------:R-:W-:Y:S01]  /*b980*/  @!PT LDS RZ, [RZ] ;  /* 0x00000000fffff984 */ /* 0x000fe20000000800 */
[----:B------:R-:W-:Y:S01]  /*b990*/  @!PT LDS RZ, [RZ] ;  /* 0x00000000fffff984 */ /* 0x000fe20000000800 */
[----:B------:R-:W-:Y:S01]  /*b9a0*/  @!PT LDS RZ, [RZ] ;  /* 0x00000000fffff984 */ /* 0x000fe20000000800 */
[----:B------:R2:W-:Y:S07]  /*b9b0*/  MEMBAR.ALL.CTA ;  /* 0x0000000000007992 */ /* 0x0005ee0000008000 */
[----:B--2---:R-:W2:Y:S02]  /*b9c0*/  FENCE.VIEW.ASYNC.S ;  /* 0x00000000000073c6 */ /* 0x004ea40000000000 */
[----:B--2---:R-:W-:Y:S06]  /*b9d0*/  BAR.SYNC.DEFER_BLOCKING 0x1, 0x80 ;  /* 0x0042000000007b1d */ /* 0x004fec0000010000 */
[----:B------:R-:W-:Y:S05]  /*b9e0*/  @!P0 BRA `(.L_x_158) ;  /* 0x00000000002c8947 */ /* 0x000fea0003800000 */
[----:B------:R-:W-:Y:S02]  /*b9f0*/  UIADD3 UR7, UPT, UPT, UR43, 0x1000, URZ ;  /* 0x000010002b077890 */ /* 0x000fe4000fffe0ff */
[----:B------:R-:W-:Y:S02]  /*ba00*/  UIADD3 UR5, UPT, UPT, UR41, 0x40, URZ ;  /* 0x0000004029057890 */ /* 0x000fe4000fffe0ff */
[----:B------:R-:W-:Y:S02]  /*ba10*/  UIADD3 UR4, UPT, UPT, UR43, 0x2000, URZ ;  /* 0x000020002b047890 */ /* 0x000fe4000fffe0ff */
[----:B------:R-:W-:Y:S01]  /*ba20*/  MOV R81, UR7 ;  /* 0x0000000700517c02 */ /* 0x000fe20008000f00 */
[----:B------:R-:W-:Y:S03]  /*ba30*/  UMOV UR6, UR42 ;  /* 0x0000002a00067c82 */ /* 0x000fe60008000000 */
[----:B------:R-:W-:Y:S11]  /*ba40*/  R2UR UR40, R81 ;  /* 0x00000000512872ca */ /* 0x000ff600000e0000 */
[----:B------:R-:W-:Y:S02]  /*ba50*/  @!UPT UIADD3 URZ, UPT, UPT, URZ, URZ, URZ ;  /* 0x000000fffffff290 */ /* 0x000fe4000fffe0ff */
[----:B------:R2:W-:Y:S01]  /*ba60*/  UTMASTG.2D [UR40], [UR56] ;  /* 0x00000028380073b5 */ /* 0x0005e20008008000 */
[----:B------:R2:W-:Y:S01]  /*ba70*/  UTMASTG.2D [UR4], [UR56] ;  /* 0x00000004380073b5 */ /* 0x0005e20008008000 */
[----:B------:R0:W-:Y:S01]  /*ba80*/  UTMACMDFLUSH ;  /* 0x00000000000079b7 */ /* 0x0001e20000000000 */
[----:B--2---:R-:W-:Y:S04]  /*ba90*/  DEPBAR.LE SB0, 0x1 ;  /* 0x000080400000791a */ /* 0x004fe80000000000 */
.L_x_158:
[----:B------:R-:W-:Y:S05]  /*baa0*/  BSYNC.RECONVERGENT B0 ;  /* 0x0000000000007941 */ /* 0x000fea0003800200 */
.L_x_157:
[----:B------:R-:W-:Y:S01]  /*bab0*/  UISETP.NE.AND UP1, UPT, UR54, URZ, UPT ;  /* 0x000000ff3600728c */ /* 0x000fe2000bf25270 */
[----:B------:R-:W-:Y:S01]  /*bac0*/  BAR.SYNC.DEFER_BLOCKING 0x1, 0x80 ;  /* 0x0042000000007b1d */ /* 0x000fe20000010000 */
[----:B------:R-:W-:Y:S01]  /*bad0*/  SHF.L.U32 R0, R91, 0x1f, RZ ;  /* 0x0000001f5b007819 */ /* 0x000fe200000006ff */
[----:B------:R-:W-:Y:S03]  /*bae0*/  IMAD R102, R95, 0x2, R102 ;  /* 0x000000025f667824 */ /* 0x000fe600078e0266 */
[----:B------:R-:W-:Y:S05]  /*baf0*/  PLOP3.LUT P0, PT, PT, PT, UP1, 0x80, 0x8 ;  /* 0x000000000008781c */ /* 0x000fea0003f0f018 */
[----:B------:R-:W-:Y:S04]  /*bb00*/  @UP1 ULEA UR4, UR53, UR43, 0x3 ;  /* 0x0000002b35041291 */ /* 0x000fe8000f8e18ff */
[----:B------:R-:W-:Y:S04]  /*bb10*/  @UP1 UIADD3 UR4, UPT, UPT, UR4, 0x50, URZ ;  /* 0x0000005004041890 */ /* 0x000fe8000fffe0ff */
[----:B------:R-:W-:Y:S09]  /*bb20*/  @UP1 UPRMT UR4, UR52, 0x654, UR4 ;  /* 0x0000065434041896 */ /* 0x000ff20008000004 */
[----:B------:R-:W-:Y:S01]  /*bb30*/  @P0 SYNCS.ARRIVE.TRANS64.RED.A1T0 RZ, [UR4], RZ ;  /* 0x000000ffffff09a7 */ /* 0x000fe20008100404 */
[----:B------:R-:W-:Y:S01]  /*bb40*/  @UP1 UIADD3 UR4, UPT, UPT, UR53, 0x1, URZ ;  /* 0x0000000135041890 */ /* 0x000fe2000fffe0ff */
[----:B------:R-:W-:Y:S01]  /*bb50*/  BSSY B0, `(.L_x_159) ;  /* 0x0000008000007945 */ /* 0x000fe20003800000 */
[----:B------:R-:W-:Y:S02]  /*bb60*/  FSETP.NEU.AND P0, PT, R48, RZ, PT ;  /* 0x000000ff3000720b */ /* 0x000fe40003f0d000 */
[----:B------:R-:W-:Y:S01]  /*bb70*/  @UP1 UISETP.NE.AND UP0, UPT, UR4, 0x4, UPT ;  /* 0x000000040400188c */ /* 0x000fe2000bf05270 */
[----:B------:R-:W2:Y:S03]  /*bb80*/  SYNCS.PHASECHK.TRANS64.TRYWAIT P1, [UR43+0x38], R0 ;  /* 0x00003800ff0075a7 */ /* 0x000ea6000802112b */
[----:B------:R-:W-:Y:S01]  /*bb90*/  @UP1 USEL UR53, UR4, URZ, UP0 ;  /* 0x000000ff04351287 */ /* 0x000fe20008000000 */
[----:B--2---:R-:W-:Y:S11]  /*bba0*/  @P1 BRA `(.L_x_160) ;  /* 0x0000000000081947 */ /* 0x004ff60003800000 */
[----:B------:R-:W2:Y:S02]  /*bbb0*/  SYNCS.PHASECHK.TRANS64.TRYWAIT P1, [UR43+0x38], R0 ;  /* 0x00003800ff0075a7 */ /* 0x000ea4000802112b */
[----:B--2---:R-:W-:Y:S05]  /*bbc0*/  @!P1 BRA `(.L_x_161) ;  /* 0x0000006400d49947 */ /* 0x004fea0003800000 */
.L_x_160:
[----:B------:R-:W-:Y:S05]  /*bbd0*/  BSYNC B0 ;  /* 0x0000000000007941 */ /* 0x000fea0003800000 */
.L_x_159:
[----:B------:R-:W-:Y:S05]  /*bbe0*/  @P0 WARPSYNC.ALL ;  /* 0x0000000000000948 */ /* 0x000fea0003800000 */
[----:B------:R3:W1:Y:S01]  /*bbf0*/  @P0 LDSM.16.MT88.4 R60, [R92+UR43+0x3000] ;  /* 0x0030002b5c3c083b */ /* 0x0006620008004200 */
[----:B------:R-:W-:Y:S02]  /*bc00*/  CS2R R38, SRZ ;  /* 0x0000000000267805 */ /* 0x000fe4000001ff00 */
[----:B------:R-:W-:Y:S02]  /*bc10*/  CS2R R36, SRZ ;  /* 0x0000000000247805 */ /* 0x000fe4000001ff00 */
[----:B------:R-:W-:Y:S01]  /*bc20*/  CS2R R34, SRZ ;  /* 0x0000000000227805 */ /* 0x000fe2000001ff00 */
[----:B------:R3:W1:Y:S01]  /*bc30*/  @P0 LDSM.16.MT88.4 R56, [R92+UR43+0x3800] ;  /* 0x0038002b5c38083b */ /* 0x0006620008004200 */
[----:B------:R-:W-:Y:S02]  /*bc40*/  CS2R R32, SRZ ;  /* 0x0000000000207805 */ /* 0x000fe4000001ff00 */
[----:B------:R-:W-:Y:S02]  /*bc50*/  CS2R R30, SRZ ;  /* 0x00000000001e7805 */ /* 0x000fe4000001ff00 */
[----:B------:R-:W-:Y:S01]  /*bc60*/  CS2R R28, SRZ ;  /* 0x00000000001c7805 */ /* 0x000fe2000001ff00 */
[----:B------:R3:W1:Y:S01]  /*bc70*/  @P0 LDSM.16.MT88.4 R68, [R102+0x2000] ;  /* 0x002000006644083b */ /* 0x0006620000004200 */
[----:B------:R-:W-:Y:S02]  /*bc80*/  CS2R R26, SRZ ;  /* 0x00000000001a7805 */ /* 0x000fe4000001ff00 */
[----:B------:R-:W-:Y:S02]  /*bc90*/  CS2R R24, SRZ ;  /* 0x0000000000187805 */ /* 0x000fe4000001ff00 */
[----:B------:R-:W-:Y:S01]  /*bca0*/  CS2R R18, SRZ ;  /* 0x0000000000127805 */ /* 0x000fe2000001ff00 */
[----:B------:R3:W1:Y:S01]  /*bcb0*/  @P0 LDSM.16.MT88.4 R72, [R102+0x2800] ;  /* 0x002800006648083b */ /* 0x0006620000004200 */
[----:B------:R-:W-:Y:S02]  /*bcc0*/  ISETP.GE.AND P0, PT, R100, 0x1, PT ;  /* 0x000000016400780c */ /* 0x000fe40003f06270 */
[----:B------:R-:W-:Y:S02]  /*bcd0*/  CS2R R16, SRZ ;  /* 0x0000000000107805 */ /* 0x000fe4000001ff00 */
[----:B------:R-:W-:Y:S02]  /*bce0*/  CS2R R14, SRZ ;  /* 0x00000000000e7805 */ /* 0x000fe4000001ff00 */
[----:B------:R-:W-:Y:S02]  /*bcf0*/  CS2R R12, SRZ ;  /* 0x00000000000c7805 */ /* 0x000fe4000001ff00 */
[----:B------:R-:W-:Y:S02]  /*bd00*/  CS2R R10, SRZ ;  /* 0x00000000000a7805 */ /* 0x000fe4000001ff00 */
[----:B------:R-:W-:Y:S02]  /*bd10*/  CS2R R8, SRZ ;  /* 0x0000000000087805 */ /* 0x000fe4000001ff00 */
[----:B------:R-:W-:Y:S02]  /*bd20*/  CS2R R6, SRZ ;  /* 0x0000000000067805 */ /* 0x000fe4000001ff00 */
[----:B------:R-:W-:Y:S01]  /*bd30*/  CS2R R4, SRZ ;  /* 0x0000000000047805 */ /* 0x000fe2000001ff00 */
[----:B------:R-:W-:Y:S06]  /*bd40*/  @!P0 BRA `(.L_x_162) ;  /* 0x0000000000c48947 */ /* 0x000fec0003800000 */
[----:B--2---:R-:W-:Y:S05]  /*bd50*/  VIADD R3, R54, 0x20 ;  /* 0x0000002036037836 */ /* 0x004fea0000000000 */
[----:B------:R-:W-:Y:S04]  /*bd60*/  SHF.R.U32.HI R3, RZ, 0x15, R3 ;  /* 0x00000015ff037819 */ /* 0x000fe80000011603 */
[----:B------:R-:W-:Y:S11]  /*bd70*/  LOP3.LUT P0, RZ, R3, 0x3, R80, 0x48, !PT ;  /* 0x0000000303ff7812 */ /* 0x000ff60007804850 */
[----:B------:R-:W-:Y:S02]  /*bd80*/  @!UPT UIADD3 URZ, UPT, UPT, URZ, URZ, URZ ;  /* 0x000000fffffff290 */ /* 0x000fe4000fffe0ff */
[----:B------:R-:W-:Y:S05]  /*bd90*/  @!P0 BRA `(.L_x_163) ;  /* 0x0000000000408947 */ /* 0x000fea0003800000 */
[----:B------:R-:W2:Y:S01]  /*bda0*/  LDCU.64 UR8, c[0x4][0x70] ;  /* 0x01000e00ff0877ac */ /* 0x000ea20008000a00 */
[----:B------:R-:W-:Y:S01]  /*bdb0*/  MOV R3, 0x0 ;  /* 0x0000000000037802 */ /* 0x000fe20000000f00 */
[----:B------:R-:W-:Y:S02]  /*bdc0*/  HFMA2 R12, -RZ, RZ, 0, 5.9604644775390625e-08 ;  /* 0x00000001ff0c7431 */ /* 0x000fe400000001ff */
[----:B------:R-:W-:Y:S02]  /*bdd0*/  IMAD.MOV.U32 R8, RZ, RZ, 0x192 ;  /* 0x00000192ff087424 */ /* 0x000fe400078e00ff */
[----:B------:R-:W-:Y:S01]  /*bde0*/  IMAD.MOV.U32 R13, RZ, RZ, RZ ;  /* 0x000000ffff0d7224 */ /* 0x000fe200078e00ff */
[----:B------:R-:W5:Y:S01]  /*bdf0*/  LDCU.64 UR6, c[0x4][0x78] ;  /* 0x01000f00ff0677ac */ /* 0x000f620008000a00 */
[----:B------:R-:W1:Y:S01]  /*be00*/  LDC.64 R2, c[0x4][R3] ;  /* 0x0100000003027b82 */ /* 0x000e620000000a00 */
[----:B------:R-:W3:Y:S01]  /*be10*/  LDCU.64 UR4, c[0x4][0x10] ;  /* 0x01000200ff0477ac */ /* 0x000ee20008000a00 */
[----:B--2---:R-:W-:Y:S01]  /*be20*/  MOV R5, UR9 ;  /* 0x0000000900057c02 */ /* 0x004fe20008000f00 */
[----:B------:R-:W-:Y:S01]  /*be30*/  IMAD.U32 R4, RZ, RZ, UR8 ;  /* 0x00000008ff047e24 */ /* 0x000fe2000f8e00ff */
[----:B-----5:R-:W-:Y:S01]  /*be40*/  MOV R7, UR7 ;  /* 0x0000000700077c02 */ /* 0x020fe20008000f00 */
[----:B------:R-:W-:Y:S01]  /*be50*/  IMAD.U32 R6, RZ, RZ, UR6 ;  /* 0x00000006ff067e24 */ /* 0x000fe2000f8e00ff */
[----:B---3--:R-:W-:Y:S01]  /*be60*/  MOV R11, UR5 ;  /* 0x00000005000b7c02 */ /* 0x008fe20008000f00 */
[----:B------:R-:W-:Y:S02]  /*be70*/  IMAD.U32 R10, RZ, RZ, UR4 ;  /* 0x00000004ff0a7e24 */ /* 0x000fe4000f8e00ff */
[----:B------:R-:W-:Y:S07]  /*be80*/  LEPC R20, `(.L_x_163) ;  /* 0x000000001014794e */ /* 0x000fee0000000000 */
[----:B-1--4-:R-:W-:Y:S05]  /*be90*/  CALL.ABS.NOINC R2 ;  /* 0x0000000002007343 */ /* 0x012fea0003c00000 */
.L_x_163:
[----:B------:R-:W-:Y:S05]  /*bea0*/  WARPSYNC.ALL ;  /* 0x0000000000007948 */ /* 0x000fea0003800000 */
[C---:B------:R-:W-:Y:S01]  /*beb0*/  R2UR UR4, R54.reuse ;  /* 0x00000000360472ca */ /* 0x040fe200000e0000 */
[----:B------:R-:W-:Y:S05]  /*bec0*/  VIADD R3, R54, 0x100020 ;  /* 0x0010002036037836 */ /* 0x000fea0000000000 */
[----:B------:R-:W-:Y:S04]  /*bed0*/  SHF.R.U32.HI R3, RZ, 0x15, R3 ;  /* 0x00000015ff037819 */ /* 0x000fe80000011603 */
[----:B------:R-:W-:Y:S03]  /*bee0*/  LOP3.LUT P0, RZ, R3, 0x3, R80, 0x48, !PT ;  /* 0x0000000303ff7812 */ /* 0x000fe60007804850 */
[----:B------:R-:W2:Y:S10]  /*bef0*/  LDTM.16dp256bit.x4 R24, tmem[UR4+0x20] ;  /* 0x00002004001879ee */ /* 0x000eb40008120000 */
[----:B--2---:R-:W-:Y:S05]  /*bf00*/  @!P0 BRA `(.L_x_164) ;  /* 0x0000000000408947 */ /* 0x004fea0003800000 */
        /* <DEDUP_REMOVED lines=16> */
.L_x_164:
[----:B------:R-:W-:Y:S05]  /*c010*/  WARPSYNC.ALL ;  /* 0x0000000000007948 */ /* 0x000fea0003800000 */
[----:B------:R-:W-:Y:S11]  /*c020*/  R2UR UR4, R54 ;  /* 0x00000000360472ca */ /* 0x000ff600000e0000 */
[----:B------:R-:W-:Y:S02]  /*c030*/  @!UPT UIADD3 URZ, UPT, UPT, URZ, URZ, URZ ;  /* 0x000000fffffff290 */ /* 0x000fe4000fffe0ff */
[----:B------:R-:W2:Y:S02]  /*c040*/  LDTM.16dp256bit.x4 R4, tmem[UR4+0x100020] ;  /* 0x10002004000479ee */ /* 0x000ea40008120000 */
[----:B--2---:R-:W-:Y:S01]  /*c050*/  NOP ;  /* 0x0000000000007918 */ /* 0x004fe20000000000 */
.L_x_162:
[--C-:B-1----:R-:W-:Y:S01]  /*c060*/  HADD2.F32 R49, -RZ, R60.reuse.H0_H0 ;  /* 0x2000003cff317230 */ /* 0x102fe20000004100 */
[----:B------:R-:W-:Y:S05]  /*c070*/  WARPSYNC.ALL ;  /* 0x0000000000007948 */ /* 0x000fea0003800000 */
[-C--:B--2---:R-:W-:Y:S01]  /*c080*/  FMUL R0, R24, R47.reuse ;  /* 0x0000002f18007220 */ /* 0x084fe20000400000 */
        /* <DEDUP_REMOVED lines=25> */
[--C-:B------:R-:W-:Y:S02]  /*c220*/  HADD2.F32 R49, -RZ, R56.reuse.H0_H0 ;  /* 0x20000038ff317230 */ /* 0x100fe40000004100 */
[-C--:B------:R-:W-:Y:S01]  /*c230*/  FMUL R7, R30, R47.reuse ;  /* 0x0000002f1e077220 */ /* 0x080fe20000400000 */
[----:B------:R-:W-:Y:S01]  /*c240*/  FMUL R8, R31, R47 ;  /* 0x0000002f1f087220 */ /* 0x000fe20000400000 */
[----:B------:R-:W-:Y:S01]  /*c250*/  HADD2.F32 R52, -RZ, R69.H1_H1 ;  /* 0x30000045ff347230 */ /* 0x000fe20000004100 */
        /* <DEDUP_REMOVED lines=96> */
[----:B------:R-:W-:Y:S01]  /*c860*/  UIADD3 UR8, UPT, UPT, UR43, 0x3000, URZ ;  /* 0x000030002b087890 */ /* 0x000fe2000fffe0ff */
[----:B------:R-:W-:Y:S01]  /*c870*/  UMOV UR9, UR41 ;  /* 0x0000002900097c82 */ /* 0x000fe20008000000 */
[----:B------:R-:W-:Y:S02]  /*c880*/  UIADD3 UR5, UPT, UPT, UR41, 0x40, URZ ;  /* 0x0000004029057890 */ /* 0x000fe4000fffe0ff */
[----:B------:R-:W-:Y:S01]  /*c890*/  UIADD3 UR4, UPT, UPT, UR43, 0x4000, URZ ;  /* 0x000040002b047890 */ /* 0x000fe2000fffe0ff */
[----:B------:R-:W-:Y:S04]  /*c8a0*/  UMOV UR6, UR10 ;  /* 0x0000000a00067c82 */ /* 0x000fe80008000000 */
[----:B------:R2:W-:Y:S04]  /*c8b0*/  UTMASTG.2D [UR8], [UR56] ;  /* 0x00000008380073b5 */ /* 0x0005e80008008000 */
[----:B------:R2:W-:Y:S01]  /*c8c0*/  UTMASTG.2D [UR4], [UR56] ;  /* 0x00000004380073b5 */ /* 0x0005e20008008000 */
[----:B------:R0:W-:Y:S01]  /*c8d0*/  UTMACMDFLUSH ;  /* 0x00000000000079b7 */ /* 0x0001e20000000000 */
[----:B--2---:R-:W-:Y:S04]  /*c8e0*/  DEPBAR.LE SB0, 0x1 ;  /* 0x000080400000791a */ /* 0x004fe80000000000 */
.L_x_166:
[----:B------:R-:W-:Y:S05]  /*c8f0*/  BSYNC.RECONVERGENT B0 ;  /* 0x0000000000007941 */ /* 0x000fea0003800200 */
.L_x_165:
[----:B------:R-:W-:Y:S01]  /*c900*/  BAR.SYNC.DEFER_BLOCKING 0x1, 0x80 ;  /* 0x0042000000007b1d */ /* 0x000fe20000010000 */
[----:B------:R-:W-:Y:S01]  /*c910*/  ULEA UR4, UR53, UR43, 0x3 ;  /* 0x0000002b35047291 */ /* 0x000fe2000f8e18ff */
[----:B------:R-:W-:Y:S01]  /*c920*/  SHF.L.U32 R3, R91, 0x1f, RZ ;  /* 0x0000001f5b037819 */ /* 0x000fe200000006ff */
[----:B------:R-:W-:Y:S01]  /*c930*/  UIADD3 UR40, UPT, UPT, UR53, 0x1, URZ ;  /* 0x0000000135287890 */ /* 0x000fe2000fffe0ff */
[----:B------:R-:W-:Y:S01]  /*c940*/  FSETP.NEU.AND P0, PT, R48, RZ, PT ;  /* 0x000000ff3000720b */ /* 0x000fe20003f0d000 */
[----:B------:R-:W-:Y:S04]  /*c950*/  UIADD3 UR4, UPT, UPT, UR4, 0x50, URZ ;  /* 0x0000005004047890 */ /* 0x000fe8000fffe0ff */
[----:B------:R-:W-:Y:S09]  /*c960*/  UPRMT UR4, UR52, 0x654, UR4 ;  /* 0x0000065434047896 */ /* 0x000ff20008000004 */
[----:B------:R-:W-:Y:S01]  /*c970*/  SYNCS.ARRIVE.TRANS64.RED.A1T0 RZ, [UR4], RZ ;  /* 0x000000ffffff79a7 */ /* 0x000fe20008100404 */
[----:B------:R-:W-:Y:S01]  /*c980*/  BSSY B0, `(.L_x_167) ;  /* 0x0000005000007945 */ /* 0x000fe20003800000 */
[----:B------:R-:W2:Y:S03]  /*c990*/  SYNCS.PHASECHK.TRANS64.TRYWAIT P1, [UR43+0x40], R3 ;  /* 0x00004003ff0075a7 */ /* 0x000ea6000802112b */
[----:B--2---:R-:W-:Y:S05]  /*c9a0*/  @P1 BRA `(.L_x_168) ;  /* 0x0000000000081947 */ /* 0x004fea0003800000 */
[----:B------:R-:W2:Y:S02]  /*c9b0*/  SYNCS.PHASECHK.TRANS64.TRYWAIT P1, [UR43+0x40], R3 ;  /* 0x00004003ff0075a7 */ /* 0x000ea4000802112b */
[----:B--2---:R-:W-:Y:S05]  /*c9c0*/  @!P1 BRA `(.L_x_169) ;  /* 0x00000058006c9947 */ /* 0x004fea0003800000 */
.L_x_168:
[----:B------:R-:W-:Y:S05]  /*c9d0*/  BSYNC B0 ;  /* 0x0000000000007941 */ /* 0x000fea0003800000 */
.L_x_167:
        /* <DEDUP_REMOVED lines=44> */
.L_x_171:
        /* <DEDUP_REMOVED lines=23> */
.L_x_172:
[----:B------:R-:W-:Y:S05]  /*ce10*/  WARPSYNC.ALL ;  /* 0x0000000000007948 */ /* 0x000fea0003800000 */
[----:B------:R-:W-:Y:S11]  /*ce20*/  R2UR UR4, R54 ;  /* 0x00000000360472ca */ /* 0x000ff600000e0000 */
[----:B------:R-:W-:Y:S02]  /*ce30*/  @!UPT UIADD3 URZ, UPT, UPT, URZ, URZ, URZ ;  /* 0x000000fffffff290 */ /* 0x000fe4000fffe0ff */
[----:B------:R-:W2:Y:S02]  /*ce40*/  LDTM.16dp256bit.x4 R4, tmem[UR4+0x100040] ;  /* 0x10004004000479ee */ /* 0x000ea40008120000 */
[----:B--2---:R-:W-:Y:S01]  /*ce50*/  NOP ;  /* 0x0000000000007918 */ /* 0x004fe20000000000 */
.L_x_170:
        /* <DEDUP_REMOVED lines=137> */
.L_x_174:
[----:B------:R-:W-:Y:S05]  /*d6f0*/  BSYNC.RECONVERGENT B0 ;  /* 0x0000000000007941 */ /* 0x000fea0003800200 */
.L_x_173:
[----:B------:R-:W-:Y:S01]  /*d700*/  UISETP.NE.AND UP0, UPT, UR40, 0x4, UPT ;  /* 0x000000042800788c */ /* 0x000fe2000bf05270 */
[----:B------:R-:W-:Y:S01]  /*d710*/  BAR.SYNC.DEFER_BLOCKING 0x1, 0x80 ;  /* 0x0042000000007b1d */ /* 0x000fe20000010000 */
[----:B------:R-:W-:Y:S02]  /*d720*/  SHF.L.U32 R3, R91, 0x1f, RZ ;  /* 0x0000001f5b037819 */ /* 0x000fe400000006ff */
[----:B------:R-:W-:Y:S01]  /*d730*/  USEL UR5, UR40, URZ, UP0 ;  /* 0x000000ff28057287 */ /* 0x000fe20008000000 */
[----:B------:R-:W-:Y:S03]  /*d740*/  FSETP.NEU.AND P0, PT, R48, RZ, PT ;  /* 0x000000ff3000720b */ /* 0x000fe60003f0d000 */
[----:B------:R-:W-:Y:S02]  /*d750*/  ULEA UR4, UR5, UR43, 0x3 ;  /* 0x0000002b05047291 */ /* 0x000fe4000f8e18ff */
[----:B------:R-:W-:Y:S02]  /*d760*/  UIADD3 UR5, UPT, UPT, UR5, 0x1, URZ ;  /* 0x0000000105057890 */ /* 0x000fe4000fffe0ff */
[----:B------:R-:W-:Y:S02]  /*d770*/  UIADD3 UR4, UPT, UPT, UR4, 0x50, URZ ;  /* 0x0000005004047890 */ /* 0x000fe4000fffe0ff */
[----:B------:R-:W-:Y:S02]  /*d780*/  UISETP.NE.AND UP0, UPT, UR5, 0x4, UPT ;  /* 0x000000040500788c */ /* 0x000fe4000bf05270 */
[----:B------:R-:W-:Y:S02]  /*d790*/  UPRMT UR4, UR52, 0x654, UR4 ;  /* 0x0000065434047896 */ /* 0x000fe40008000004 */
[----:B------:R-:W-:Y:S07]  /*d7a0*/  USEL UR53, UR5, URZ, UP0 ;  /* 0x000000ff05357287 */ /* 0x000fee0008000000 */
[----:B------:R-:W-:Y:S01]  /*d7b0*/  SYNCS.ARRIVE.TRANS64.RED.A1T0 RZ, [UR4], RZ ;  /* 0x000000ffffff79a7 */ /* 0x000fe20008100404 */
[----:B------:R-:W-:Y:S01]  /*d7c0*/  BSSY B0, `(.L_x_175) ;  /* 0x0000005000007945 */ /* 0x000fe20003800000 */
[----:B------:R-:W2:Y:S03]  /*d7d0*/  SYNCS.PHASECHK.TRANS64.TRYWAIT P1, [UR43+0x48], R3 ;  /* 0x00004803ff0075a7 */ /* 0x000ea6000802112b */
[----:B--2---:R-:W-:Y:S05]  /*d7e0*/  @P1 BRA `(.L_x_176) ;  /* 0x0000000000081947 */ /* 0x004fea0003800000 */
[----:B------:R-:W2:Y:S02]  /*d7f0*/  SYNCS.PHASECHK.TRANS64.TRYWAIT P1, [UR43+0x48], R3 ;  /* 0x00004803ff0075a7 */ /* 0x000ea4000802112b */
[----:B--2---:R-:W-:Y:S05]  /*d800*/  @!P1 BRA `(.L_x_177) ;  /* 0x0000004800f49947 */ /* 0x004fea0003800000 */
.L_x_176:
[----:B------:R-:W-:Y:S05]  /*d810*/  BSYNC B0 ;  /* 0x0000000000007941 */ /* 0x000fea0003800000 */
.L_x_175:
        /* <DEDUP_REMOVED lines=44> */
.L_x_179:
        /* <DEDUP_REMOVED lines=23> */
.L_x_180:
[----:B------:R-:W-:Y:S05]  /*dc50*/  WARPSYNC.ALL ;  /* 0x0000000000007948 */ /* 0x000fea0003800000 */
[----:B------:R-:W-:Y:S11]  /*dc60*/  R2UR UR4, R54 ;  /* 0x00000000360472ca */ /* 0x000ff600000e0000 */
[----:B------:R-:W-:Y:S02]  /*dc70*/  @!UPT UIADD3 URZ, UPT, UPT, URZ, URZ, URZ ;  /* 0x000000fffffff290 */ /* 0x000fe4000fffe0ff */
[----:B------:R-:W2:Y:S02]  /*dc80*/  LDTM.16dp256bit.x4 R4, tmem[UR4+0x100060] ;  /* 0x10006004000479ee */ /* 0x000ea40008120000 */
[----:B--2---:R-:W-:Y:S01]  /*dc90*/  NOP ;  /* 0x0000000000007918 */ /* 0x004fe20000000000 */
.L_x_178:
[--C-:B-1----:R-:W-:Y:S01]  /*dca0*/  HADD2.F32 R41, -RZ, R60.reuse.H0_H0 ;  /* 0x2000003cff297230 */ /* 0x102fe20000004100 */
[----:B------:R-:W-:Y:S01]  /*dcb0*/  ISETP.GE.AND P0, PT, R100, 0x1, PT ;  /* 0x000000016400780c */ /* 0x000fe20003f06270 */
[-C--:B--2---:R-:W-:Y:S01]  /*dcc0*/  FMUL R0, R24, R47.reuse ;  /* 0x0000002f18007220 */ /* 0x084fe20000400000 */
[----:B------:R-:W-:Y:S02]  /*dcd0*/  HADD2.F32 R43, -RZ, R60.H1_H1 ;  /* 0x3000003cff2b7230 */ /* 0x000fe40000004100 */
[----:B------:R-:W-:Y:S01]  /*dce0*/  FMUL R2, R25, R47 ;  /* 0x0000002f19027220 */ /* 0x000fe20000400000 */
[--C-:B------:R-:W-:Y:S02]  /*dcf0*/  HADD2.F32 R40, -RZ, R61.reuse.H0_H0 ;  /* 0x2000003dff287230 */ /* 0x100fe40000004100 */
[----:B------:R-:W-:Y:S01]  /*dd00*/  FFMA R0, R48, R41, R0 ;  /* 0x0000002930007223 */ /* 0x000fe20000000000 */
[----:B------:R-:W-:Y:S01]  /*dd10*/  FMUL R3, R26, R47 ;  /* 0x0000002f1a037220 */ /* 0x000fe20000400000 */
[----:B------:R-:W-:Y:S02]  /*dd20*/  HADD2.F32 R45, -RZ, R61.H1_H1 ;  /* 0x3000003dff2d7230 */ /* 0x000fe40000004100 */
[C---:B------:R-:W-:Y:S01]  /*dd30*/  FFMA R2, R48.reuse, R43, R2 ;  /* 0x0000002b30027223 */ /* 0x040fe20000000002 */
[-C--:B------:R-:W-:Y:S01]  /*dd40*/  FMUL R20, R27, R47.reuse ;  /* 0x0000002f1b147220 */ /* 0x080fe20000400000 */
[--C-:B------:R-:W-:Y:S02]  /*dd50*/  HADD2.F32 R42, -RZ, R62.reuse.H0_H0 ;  /* 0x2000003eff2a7230 */ /* 0x100fe40000004100 */
[----:B------:R-:W-:Y:S01]  /*dd60*/  FFMA R3, R48, R40, R3 ;  /* 0x0000002830037223 */ /* 0x000fe20000000003 */
[----:B------:R-:W-:Y:S01]  /*dd70*/  FMUL R21, R28, R47 ;  /* 0x0000002f1c157220 */ /* 0x000fe20000400000 */
[----:B------:R-:W-:Y:S01]  /*dd80*/  HADD2.F32 R49, -RZ, R62.H1_H1 ;  /* 0x3000003eff317230 */ /* 0x000fe20000004100 */
[----:B------:R-:W-:Y:S01]  /*dd90*/  F2FP.F16.F32.PACK_AB R104, R2, R0 ;  /* 0x000000000268723e */ /* 0x000fe200000000ff */
[----:B------:R-:W-:Y:S05]  /*dda0*/  @P0 WARPSYNC.ALL ;  /* 0x0000000000000948 */ /* 0x000fea0003800000 */
[----:B------:R-:W-:Y:S01]  /*ddb0*/  @P0 NOP ;  /* 0x0000000000000918 */ /* 0x000fe20000000000 */
[C---:B------:R-:W-:Y:S01]  /*ddc0*/  FFMA R20, R48.reuse, R45, R20 ;  /* 0x0000002d30147223 */ /* 0x040fe20000000014 */
[----:B------:R-:W-:Y:S01]  /*ddd0*/  FFMA R21, R48, R42, R21 ;  /* 0x0000002a30157223 */ /* 0x000fe20000000015 */
[----:B------:R-:W-:Y:S01]  /*dde0*/  @P0 IADD3 R97, PT, PT, R97, 0x120, RZ ;  /* 0x0000012061610810 */ /* 0x000fe20007ffe0ff */
[----:B------:R-:W-:Y:S01]  /*ddf0*/  FMUL R22, R29, R47 ;  /* 0x0000002f1d167220 */ /* 0x000fe20000400000 */
[--C-:B------:R-:W-:Y:S01]  /*de00*/  HADD2.F32 R44, -RZ, R63.reuse.H0_H0 ;  /* 0x2000003fff2c7230 */ /* 0x100fe20000004100 */
[----:B------:R-:W-:Y:S01]  /*de10*/  F2FP.F16.F32.PACK_AB R105, R20, R3 ;  /* 0x000000031469723e */ /* 0x000fe200000000ff */
[----:B------:R-:W-:Y:S01]  /*de20*/  FMUL R23, R30, R47 ;  /* 0x0000002f1e177220 */ /* 0x000fe20000400000 */
[----:B------:R-:W-:Y:S01]  /*de30*/  HADD2.F32 R51, -RZ, R63.H1_H1 ;  /* 0x3000003fff337230 */ /* 0x000fe20000004100 */
[----:B------:R-:W-:Y:S01]  /*de40*/  @P0 LOP3.LUT R97, R97, 0xfefffff8, RZ, 0xc0, !PT ;  /* 0xfefffff861610812 */ /* 0x000fe200078ec0ff */
[C---:B------:R-:W-:Y:S01]  /*de50*/  FFMA R22, R48.reuse, R49, R22 ;  /* 0x0000003130167223 */ /* 0x040fe20000000016 */
[----:B------:R-:W-:Y:S01]  /*de60*/  FFMA R23, R48, R44, R23 ;  /* 0x0000002c30177223 */ /* 0x000fe20000000017 */
[----:B------:R-:W-:Y:S01]  /*de70*/  FMUL R24, R31, R47 ;  /* 0x0000002f1f187220 */ /* 0x000fe20000400000 */
[----:B------:R-:W-:Y:S01]  /*de80*/  HADD2.F32 R46, -RZ, R56.H0_H0 ;  /* 0x20000038ff2e7230 */ /* 0x000fe20000004100 */
[----:B------:R1:W-:Y:S01]  /*de90*/  @P0 SYNCS.ARRIVE.TRANS64.RED.A1T0 RZ, [R97+URZ], RZ ;  /* 0x000000ff61ff09a7 */ /* 0x0003e200081004ff */
[----:B------:R-:W-:Y:S07]  /*dea0*/  F2FP.F16.F32.PACK_AB R106, R22, R21 ;  /* 0x00000015166a723e */ /* 0x000fee00000000ff */
[----:B------:R-:W-:Y:S05]  /*deb0*/  WARPSYNC.ALL ;  /* 0x0000000000007948 */ /* 0x000fea0003800000 */
[----:B------:R-:W-:Y:S01]  /*dec0*/  FFMA R24, R48, R51, R24 ;  /* 0x0000003330187223 */ /* 0x000fe20000000018 */
[-C--:B------:R-:W-:Y:S01]  /*ded0*/  FMUL R25, R32, R47.reuse ;  /* 0x0000002f20197220 */ /* 0x080fe20000400000 */
[----:B------:R-:W-:Y:S02]  /*dee0*/  HADD2.F32 R53, -RZ, R56.H1_H1 ;  /* 0x30000038ff357230 */ /* 0x000fe40000004100 */
[----:B------:R-:W-:Y:S01]  /*def0*/  FMUL R26, R33, R47 ;  /* 0x0000002f211a7220 */ /* 0x000fe20000400000 */
[--C-:B------:R-:W-:Y:S01]  /*df00*/  HADD2.F32 R50, -RZ, R57.reuse.H0_H0 ;  /* 0x20000039ff327230 */ /* 0x100fe20000004100 */
[----:B------:R-:W-:Y:S01]  /*df10*/  F2FP.F16.F32.PACK_AB R107, R24, R23 ;  /* 0x00000017186b723e */ /* 0x000fe200000000ff */
[C---:B------:R-:W-:Y:S01]  /*df20*/  FFMA R25, R48.reuse, R46, R25 ;  /* 0x0000002e30197223 */ /* 0x040fe20000000019 */
[----:B------:R-:W-:Y:S01]  /*df30*/  FFMA R26, R48, R53, R26 ;  /* 0x00000035301a7223 */ /* 0x000fe2000000001a */
[-C--:B------:R-:W-:Y:S01]  /*df40*/  FMUL R27, R34, R47.reuse ;  /* 0x0000002f221b7220 */ /* 0x080fe20000400000 */
[----:B------:R-:W-:Y:S01]  /*df50*/  HADD2.F32 R55, -RZ, R57.H1_H1 ;  /* 0x30000039ff377230 */ /* 0x000fe20000004100 */
[----:B------:R2:W-:Y:S01]  /*df60*/  STSM.16.MT88.4 [R86+0x7000], R104 ;  /* 0x0070006856007844 */ /* 0x0005e20000004200 */
[----:B------:R-:W-:Y:S01]  /*df70*/  FMUL R28, R35, R47 ;  /* 0x0000002f231c7220 */ /* 0x000fe20000400000 */
[--C-:B------:R-:W-:Y:S01]  /*df80*/  HADD2.F32 R52, -RZ, R58.reuse.H0_H0 ;  /* 0x2000003aff347230 */ /* 0x100fe20000004100 */
[----:B------:R-:W-:Y:S01]  /*df90*/  F2FP.F16.F32.PACK_AB R108, R26, R25 ;  /* 0x000000191a6c723e */ /* 0x000fe200000000ff */
[C---:B------:R-:W-:Y:S01]  /*dfa0*/  FFMA R27, R48.reuse, R50, R27 ;  /* 0x00000032301b7223 */ /* 0x040fe2000000001b */
[----:B------:R-:W-:Y:S01]  /*dfb0*/  FFMA R28, R48, R55, R28 ;  /* 0x00000037301c7223 */ /* 0x000fe2000000001c */
[----:B------:R-:W-:Y:S01]  /*dfc0*/  FMUL R29, R36, R47 ;  /* 0x0000002f241d7220 */ /* 0x000fe20000400000 */
[----:B------:R-:W-:-:S02]  /*dfd0*/  HADD2.F32 R57, -RZ, R58.H1_H1 ;  /* 0x3000003aff397230 */ /* 0x000fc40000004100 */
[----:B------:R-:W-:Y:S01]  /*dfe0*/  FMUL R30, R37, R47 ;  /* 0x0000002f251e7220 */ /* 0x000fe20000400000 */
[--C-:B------:R-:W-:Y:S01]  /*dff0*/  HADD2.F32 R54, -RZ, R59.reuse.H0_H0 ;  /* 0x2000003bff367230 */ /* 0x100fe20000004100 */
[----:B------:R-:W-:Y:S01]  /*e000*/  F2FP.F16.F32.PACK_AB R109, R28, R27 ;  /* 0x0000001b1c6d723e */ /* 0x000fe200000000ff */
[C---:B------:R-:W-:Y:S01]  /*e010*/  FFMA R29, R48.reuse, R52, R29 ;  /* 0x00000034301d7223 */ /* 0x040fe2000000001d */
        /* <DEDUP_REMOVED lines=32> */
[-C--:B------:R-:W-:Y:S01]  /*e220*/  FMUL R11, R11, R47.reuse ;  /* 0x0000002f0b0b7220 */ /* 0x080fe20000400000 */
[--C-:B------:R-:W-:Y:S02]  /*e230*/  HADD2.F32 R41, -RZ, R72.reuse.H0_H0 ;  /* 0x20000048ff297230 */ /* 0x100fe40000004100 */
[----:B------:R-:W-:Y:S01]  /*e240*/  FMUL R12, R12, R47 ;  /* 0x0000002f0c0c7220 */ /* 0x000fe20000400000 */
[----:B------:R-:W-:-:S02]  /*e250*/  HADD2.F32 R64, -RZ, R72.H1_H1 ;  /* 0x30000048ff407230 */ /* 0x000fc40000004100 */
[----:B------:R-:W-:Y:S01]  /*e260*/  FMUL R13, R13, R47 ;  /* 0x0000002f0d0d7220 */ /* 0x000fe20000400000 */
[--C-:B------:R-:W-:Y:S02]  /*e270*/  HADD2.F32 R43, -RZ, R73.reuse.H0_H0 ;  /* 0x20000049ff2b7230 */ /* 0x100fe40000004100 */
[----:B------:R-:W-:Y:S01]  /*e280*/  FFMA R10, R48, R67, R10 ;  /* 0x00000043300a7223 */ /* 0x000fe2000000000a */
[-C--:B------:R-:W-:Y:S01]  /*e290*/  FMUL R14, R14, R47.reuse ;  /* 0x0000002f0e0e7220 */ /* 0x080fe20000400000 */
[----:B------:R-:W-:Y:S02]  /*e2a0*/  HADD2.F32 R66, -RZ, R73.H1_H1 ;  /* 0x30000049ff427230 */ /* 0x000fe40000004100 */
[C---:B------:R-:W-:Y:S01]  /*e2b0*/  FFMA R11, R48.reuse, R62, R11 ;  /* 0x0000003e300b7223 */ /* 0x040fe2000000000b */
[----:B------:R-:W-:Y:S01]  /*e2c0*/  FMUL R15, R15, R47 ;  /* 0x0000002f0f0f7220 */ /* 0x000fe20000400000 */
[--C-:B------:R-:W-:Y:S02]  /*e2d0*/  HADD2.F32 R69, -RZ, R74.reuse.H0_H0 ;  /* 0x2000004aff457230 */ /* 0x100fe40000004100 */
[----:B------:R-:W-:Y:S01]  /*e2e0*/  FFMA R12, R48, R41, R12 ;  /* 0x00000029300c7223 */ /* 0x000fe2000000000c */
[----:B------:R-:W-:Y:S01]  /*e2f0*/  FMUL R16, R16, R47 ;  /* 0x0000002f10107220 */ /* 0x000fe20000400000 */
[----:B------:R-:W-:-:S02]  /*e300*/  HADD2.F32 R68, -RZ, R74.H1_H1 ;  /* 0x3000004aff447230 */ /* 0x000fc40000004100 */
[C---:B------:R-:W-:Y:S01]  /*e310*/  FFMA R13, R48.reuse, R64, R13 ;  /* 0x00000040300d7223 */ /* 0x040fe2000000000d */
[----:B------:R-:W-:Y:S01]  /*e320*/  FMUL R17, R17, R47 ;  /* 0x0000002f11117220 */ /* 0x000fe20000400000 */
[--C-:B------:R-:W-:Y:S02]  /*e330*/  HADD2.F32 R71, -RZ, R75.reuse.H0_H0 ;  /* 0x2000004bff477230 */ /* 0x100fe40000004100 */
[----:B------:R-:W-:Y:S01]  /*e340*/  FFMA R14, R48, R43, R14 ;  /* 0x0000002b300e7223 */ /* 0x000fe2000000000e */
[-C--:B------:R-:W-:Y:S01]  /*e350*/  FMUL R18, R18, R47.reuse ;  /* 0x0000002f12127220 */ /* 0x080fe20000400000 */
[----:B------:R-:W-:Y:S02]  /*e360*/  HADD2.F32 R70, -RZ, R75.H1_H1 ;  /* 0x3000004bff467230 */ /* 0x000fe40000004100 */
[C---:B------:R-:W-:Y:S01]  /*e370*/  FFMA R15, R48.reuse, R66, R15 ;  /* 0x00000042300f7223 */ /* 0x040fe2000000000f */
[----:B------:R-:W-:Y:S01]  /*e380*/  FMUL R19, R19, R47 ;  /* 0x0000002f13137220 */ /* 0x000fe20000400000 */
[C---:B------:R-:W-:Y:S01]  /*e390*/  FFMA R16, R48.reuse, R69, R16 ;  /* 0x0000004530107223 */ /* 0x040fe20000000010 */
[C---:B------:R-:W-:Y:S01]  /*e3a0*/  FFMA R17, R48.reuse, R68, R17 ;  /* 0x0000004430117223 */ /* 0x040fe20000000011 */
[C---:B------:R-:W-:Y:S01]  /*e3b0*/  FFMA R18, R48.reuse, R71, R18 ;  /* 0x0000004730127223 */ /* 0x040fe20000000012 */
[----:B------:R-:W-:Y:S01]  /*e3c0*/  FFMA R19, R48, R70, R19 ;  /* 0x0000004630137223 */ /* 0x000fe20000000013 */
[----:B------:R-:W-:Y:S01]  /*e3d0*/  F2FP.F16.F32.PACK_AB R114, R9, R8 ;  /* 0x000000080972723e */ /* 0x000fe200000000ff */
[----:B------:R-:W-:Y:S01]  /*e3e0*/  BSSY.RECONVERGENT B0, `(.L_x_181) ;  /* 0x000001d000007945 */ /* 0x000fe20003800200 */
[----:B------:R-:W-:-:S02]  /*e3f0*/  F2FP.F16.F32.PACK_AB R115, R11, R10 ;  /* 0x0000000a0b73723e */ /* 0x000fc400000000ff */
[----:B------:R-:W-:Y:S02]  /*e400*/  F2FP.F16.F32.PACK_AB R116, R13, R12 ;  /* 0x0000000c0d74723e */ /* 0x000fe400000000ff */
[----:B------:R-:W-:Y:S01]  /*e410*/  F2FP.F16.F32.PACK_AB R117, R15, R14 ;  /* 0x0000000e0f75723e */ /* 0x000fe200000000ff */
[----:B------:R2:W-:Y:S01]  /*e420*/  STSM.16.MT88.4 [R102+0x6000], R112 ;  /* 0x0060007066007844 */ /* 0x0005e20000004200 */
[----:B------:R-:W-:Y:S02]  /*e430*/  F2FP.F16.F32.PACK_AB R118, R17, R16 ;  /* 0x000000101176723e */ /* 0x000fe400000000ff */
[----:B------:R-:W-:Y:S02]  /*e440*/  F2FP.F16.F32.PACK_AB R119, R19, R18 ;  /* 0x000000121377723e */ /* 0x000fe400000000ff */
[----:B------:R-:W-:Y:S02]  /*e450*/  ISETP.NE.AND P2, PT, R101, RZ, PT ;  /* 0x000000ff6500720c */ /* 0x000fe40003f45270 */
[----:B-1----:R-:W-:Y:S01]  /*e460*/  @P0 IADD3 R97, PT, PT, R90, 0x1, RZ ;  /* 0x000000015a610810 */ /* 0x002fe20007ffe0ff */
[----:B------:R2:W-:Y:S03]  /*e470*/  STSM.16.MT88.4 [R102+0x6800], R116 ;  /* 0x0068007466007844 */ /* 0x0005e60000004200 */
[----:B------:R-:W-:Y:S01]  /*e480*/  @P0 ISETP.NE.AND P1, PT, R97, 0x4, PT ;  /* 0x000000046100080c */ /* 0x000fe20003f25270 */
[----:B------:R-:W-:Y:S01]  /*e490*/  @!PT LDS RZ, [RZ] ;  /* 0x00000000fffff984 */ /* 0x000fe20000000800 */
[----:B------:R-:W-:Y:S01]  /*e4a0*/  @!PT LDS RZ, [RZ] ;  /* 0x00000000fffff984 */ /* 0x000fe20000000800 */
[----:B------:R-:W-:Y:S01]  /*e4b0*/  @!PT LDS RZ, [RZ] ;  /* 0x00000000fffff984 */ /* 0x000fe20000000800 */
[----:B------:R-:W-:Y:S01]  /*e4c0*/  @!PT LDS RZ, [RZ] ;  /* 0x00000000fffff984 */ /* 0x000fe20000000800 */
[----:B------:R1:W-:Y:S06]  /*e4d0*/  MEMBAR.ALL.CTA ;  /* 0x0000000000007992 */ /* 0x0003ec0000008000 */
[----:B-1----:R-:W1:Y:S01]  /*e4e0*/  FENCE.VIEW.ASYNC.S ;  /* 0x00000000000073c6 */ /* 0x002e620000000000 */
[----:B------:R-:W-:Y:S01]  /*e4f0*/  @P0 SEL R101, RZ, 0x1, P1 ;  /* 0x00000001ff650807 */ /* 0x000fe20000800000 */
[----:B-1----:R-:W-:Y:S06]  /*e500*/  BAR.SYNC.DEFER_BLOCKING 0x1, 0x80 ;  /* 0x0042000000007b1d */ /* 0x002fec0000010000 */
        /* <DEDUP_REMOVED lines=8> */
[----:B------:R1:W-:Y:S02]  /*e590*/  UTMASTG.2D [UR4], [UR56] ;  /* 0x00000004380073b5 */ /* 0x0003e40008008000 */
[----:B-1----:R0:W-:Y:S02]  /*e5a0*/  UTMACMDFLUSH ;  /* 0x00000000000079b7 */ /* 0x0021e40000000000 */
.L_x_182:
[----:B------:R-:W-:Y:S05]  /*e5b0*/  BSYNC.RECONVERGENT B0 ;  /* 0x0000000000007941 */ /* 0x000fea0003800200 */
.L_x_181:
[----:B------:R-:W-:Y:S01]  /*e5c0*/  @P0 SEL R90, R97, RZ, P1 ;  /* 0x000000ff615a0207 */ /* 0x000fe20000800000 */
[----:B------:R-:W-:Y:S01]  /*e5d0*/  BSSY.RECONVERGENT B0, `(.L_x_183) ;  /* 0x0000004000007945 */ /* 0x000fe20003800200 */
[----:B------:R-:W-:Y:S03]  /*e5e0*/  @P0 LOP3.LUT R88, R88, R101, RZ, 0x3c, !PT ;  /* 0x0000006558580212 */ /* 0x000fe600078e3cff */
[----:B------:R-:W-:Y:S05]  /*e5f0*/  @!P2 BRA `(.L_x_184) ;  /* 0x000000000004a947 */ /* 0x000fea0003800000 */
[----:B------:R-:W-:Y:S04]  /*e600*/  DEPBAR.LE SB0, 0x1 ;  /* 0x000080400000791a */ /* 0x000fe80000000000 */
.L_x_184:
[----:B------:R-:W-:Y:S05]  /*e610*/  BSYNC.RECONVERGENT B0 ;  /* 0x0000000000007941 */ /* 0x000fea0003800200 */
.L_x_183:
[----:B------:R-:W-:Y:S01]  /*e620*/  UISETP.NE.AND UP1, UPT, UR54, -0x4, UPT ;  /* 0xfffffffc3600788c */ /* 0x000fe2000bf25270 */
[----:B------:R-:W-:Y:S01]  /*e630*/  BAR.SYNC.DEFER_BLOCKING 0x1, 0x80 ;  /* 0x0042000000007b1d */ /* 0x000fe20000010000 */
[----:B------:R-:W-:Y:S01]  /*e640*/  UISETP.NE.AND UP0, UPT, UR55, 0x8, UPT ;  /* 0x000000083700788c */ /* 0x000fe2000bf05270 */
[----:B------:R-:W-:Y:S01]  /*e650*/  R2UR UR18, R85 ;  /* 0x00000000551272ca */ /* 0x000fe200000e0000 */
[----:B------:R-:W-:Y:S01]  /*e660*/  UIADD3 UR54, UPT, UPT, UR54, 0x4, URZ ;  /* 0x0000000436367890 */ /* 0x000fe2000fffe0ff */
[----:B------:R-:W-:Y:S01]  /*e670*/  R2UR UR19, R84 ;  /* 0x00000000541372ca */ /* 0x000fe200000e0000 */
[----:B------:R-:W-:Y:S01]  /*e680*/  USEL UR6, URZ, 0x1, UP0 ;  /* 0x00000001ff067887 */ /* 0x000fe20008000000 */
[----:B------:R-:W-:Y:S01]  /*e690*/  PLOP3.LUT P0, PT, PT, PT, UP1, 0x80, 0x8 ;  /* 0x000000000008781c */ /* 0x000fe20003f0f018 */
[----:B------:R-:W-:Y:S01]  /*e6a0*/  USEL UR5, UR55, URZ, UP0 ;  /* 0x000000ff37057287 */ /* 0x000fe20008000000 */
[----:B------:R-:W-:Y:S01]  /*e6b0*/  PLOP3.LUT P2, PT, PT, PT, PT, 0x8, 0x80 ;  /* 0x000000000080781c */ /* 0x000fe20003f4e170 */
[----:B------:R-:W-:Y:S01]  /*e6c0*/  IMAD.MOV.U32 R17, RZ, RZ, R83 ;  /* 0x000000ffff117224 */ /* 0x000fe200078e0053 */
[----:B------:R-:W-:Y:S01]  /*e6d0*/  @UP1 ULEA UR4, UR53, UR43, 0x3 ;  /* 0x0000002b35041291 */ /* 0x000fe2000f8e18ff */
[----:B------:R-:W-:Y:S03]  /*e6e0*/  LOP3.LUT R87, R87, UR6, RZ, 0x3c, !PT ;  /* 0x0000000657577c12 */ /* 0x000fe6000f8e3cff */
[----:B------:R-:W-:Y:S04]  /*e6f0*/  @UP1 UIADD3 UR4, UPT, UPT, UR4, 0x50, URZ ;  /* 0x0000005004041890 */ /* 0x000fe8000fffe0ff */
[----:B------:R-:W-:Y:S09]  /*e700*/  @UP1 UPRMT UR4, UR52, 0x654, UR4 ;  /* 0x0000065434041896 */ /* 0x000ff20008000004 */
[----:B------:R-:W-:Y:S01]  /*e710*/  @P0 SYNCS.ARRIVE.TRANS64.RED.A1T0 RZ, [UR4], RZ ;  /* 0x000000ffffff09a7 */ /* 0x000fe20008100404 */
[----:B------:R-:W-:Y:S01]  /*e720*/  @UP1 UIADD3 UR4, UPT, UPT, UR53, 0x1, URZ ;  /* 0x0000000135041890 */ /* 0x000fe2000fffe0ff */
[----:B------:R-:W-:Y:S03]  /*e730*/  ISETP.NE.AND P0, PT, R82, RZ, PT ;  /* 0x000000ff5200720c */ /* 0x000fe60003f05270 */
[----:B------:R-:W-:Y:S04]  /*e740*/  @UP1 UISETP.NE.AND UP0, UPT, UR4, 0x4, UPT ;  /* 0x000000040400188c */ /* 0x000fe8000bf05270 */
[----:B------:R-:W-:Y:S06]  /*e750*/  @UP1 USEL UR53, UR4, URZ, UP0 ;  /* 0x000000ff04351287 */ /* 0x000fec0008000000 */
[----:B------:R-:W-:Y:S06]  /*e760*/  @P0 BRA `(.L_x_185) ;  /* 0xffffffb800000947 */ /* 0x000fec000383ffff */
[----:B------:R-:W-:Y:S01]  /*e770*/  ULEA UR4, UR53, UR43, 0x3 ;  /* 0x0000002b35047291 */ /* 0x000fe2000f8e18ff */
[----:B------:R-:W-:-:S04]  /*e780*/  DEPBAR.LE SB0, 0x0 ;  /* 0x000080000000791a */ /* 0x000fc80000000000 */
[----:B------:R-:W-:-:S04]  /*e790*/  UIADD3 UR4, UPT, UPT, UR4, 0x50, URZ ;  /* 0x0000005004047890 */ /* 0x000fc8000fffe0ff */
[----:B------:R-:W-:-:S09]  /*e7a0*/  UPRMT UR4, UR52, 0x654, UR4 ;  /* 0x0000065434047896 */ /* 0x000fd20008000004 */
[----:B------:R-:W-:Y:S01]  /*e7b0*/  SYNCS.ARRIVE.TRANS64.RED.A1T0 RZ, [UR4], RZ ;  /* 0x000000ffffff79a7 */ /* 0x000fe20008100404 */
[----:B------:R-:W-:Y:S05]  /*e7c0*/  EXIT ;  /* 0x000000000000794d */ /* 0x000fea0003800000 */
.L_x_129:
[----:B------:R-:W-:-:S08]  /*e7d0*/  NOP ;  /* 0x0000000000007918 */ /* 0x000fd00000000000 */
[----:B-1--45:R-:W-:-:S00]  /*e7e0*/  USETMAXREG.DEALLOC.CTAPOOL 0x88 ;  /* 0x00000088000079c8 */ /* 0x032fc000080e0500 */
[----:B------:R-:W-:Y:S05]  /*e7f0*/  EXIT ;  /* 0x000000000000794d */ /* 0x000fea0003800000 */
.L_x_300:
[----:B------:R-:W-:-:S08]  /*e800*/  NOP ;  /* 0x0000000000007918 */ /* 0x000fd00000000000 */
[----:B-1--45:R-:W1:-:S00]  /*e810*/  USETMAXREG.DEALLOC.CTAPOOL 0x88 ;  /* 0x00000088000079c8 */ /* 0x032e4000080e0500 */
[----:B-1----:R-:W1:Y:S01]  /*e820*/  SHFL.IDX PT, R80, R80, RZ, 0x1f ;  /* 0x00001fff50507589 */ /* 0x002e6200000e0000 */
[----:B------:R-:W2:Y:S05]  /*e830*/  LDCU UR19, c[0x0][0xc1c] ;  /* 0x00018380ff1377ac */ /* 0x000eaa0008000800 */
[----:B------:R-:W3:Y:S01]  /*e840*/  LDC.64 R8, c[0x0][0x900] ;  /* 0x00024000ff087b82 */ /* 0x000ee20000000a00 */
[----:B------:R-:W-:Y:S01]  /*e850*/  BSSY.RECONVERGENT B0, `(.L_x_186) ;  /* 0x000003f000007945 */ /* 0x000fe20003800200 */
[----:B------:R-:W-:Y:S01]  /*e860*/  ELECT P0, URZ, PT ;  /* 0x0000000000ff782f */ /* 0x000fe20003800000 */
[----:B------:R-:W-:Y:S02]  /*e870*/  UMOV UR4, 0x400 ;  /* 0x0000040000047882 */ /* 0x000fe40000000000 */
[----:B------:R-:W-:-:S03]  /*e880*/  ULEA UR4, UR5, UR4, 0x18 ;  /* 0x0000000405047291 */ /* 0x000fc6000f8ec0ff */
[----:B------:R-:W4:Y:S08]  /*e890*/  LDC.64 R10, c[0x0][0x908] ;  /* 0x00024200ff0a7b82 */ /* 0x000f300000000a00 */
[----:B------:R-:W3:Y:S01]  /*e8a0*/  LDC.64 R4, c[0x0][0x910] ;  /* 0x00024400ff047b82 */ /* 0x000ee20000000a00 */
[----:B--2---:R-:W-:Y:S01]  /*e8b0*/  UIADD3 UR19, UPT, UPT, UR16, UR19, URZ ;  /* 0x0000001310137290 */ /* 0x004fe2000fffe0ff */
[----:B-1----:R-:W-:-:S06]  /*e8c0*/  R2UR UR7, R80 ;  /* 0x00000000500772ca */ /* 0x002fcc00000e0000 */
[----:B------:R-:W1:Y:S08]  /*e8d0*/  LDC.64 R6, c[0x0][0x918] ;  /* 0x00024600ff067b82 */ /* 0x000e700000000a00 */
[----:B------:R-:W2:Y:S01]  /*e8e0*/  LDC.64 R64, c[0x0][0x920] ;  /* 0x00024800ff407b82 */ /* 0x000ea20000000a00 */
[----:B------:R-:W-:Y:S02]  /*e8f0*/  USHF.R.U32.HI UR6, URZ, 0x3, UR7 ;  /* 0x00000003ff067899 */ /* 0x000fe40008011607 */
[----:B------:R-:W-:-:S02]  /*e900*/  ULEA UR21, UR7, UR4, 0x9 ;  /* 0x0000000407157291 */ /* 0x000fc4000f8e48ff */
[----:B------:R-:W-:-:S06]  /*e910*/  ULOP3.LUT UR6, UR6, 0x1, URZ, 0xc0, !UPT ;  /* 0x0000000106067892 */ /* 0x000fcc000f8ec0ff */
[----:B------:R-:W-:Y:S01]  /*e920*/  IMAD.U32 R0, RZ, RZ, UR6 ;  /* 0x00000006ff007e24 */ /* 0x000fe2000f8e00ff */
[----:B------:R-:W-:Y:S06]  /*e930*/  @!P0 BRA `(.L_x_187) ;  /* 0x0000000000c08947 */ /* 0x000fec0003800000 */
[----:B------:R-:W5:Y:S08]  /*e940*/  LDC.64 R20, c[0x0][0x400] ;  /* 0x00010000ff147b82 */ /* 0x000f700000000a00 */
[----:B------:R-:W5:Y:S08]  /*e950*/  LDC.64 R22, c[0x0][0x408] ;  /* 0x00010200ff167b82 */ /* 0x000f700000000a00 */
[----:B------:R-:W4:Y:S08]  /*e960*/  LDC.64 R16, c[0x0][0x410] ;  /* 0x00010400ff107b82 */ /* 0x000f300000000a00 */
[----:B------:R-:W4:Y:S08]  /*e970*/  LDC.64 R18, c[0x0][0x418] ;  /* 0x00010600ff127b82 */ /* 0x000f300000000a00 */
[----:B------:R-:W3:Y:S01]  /*e980*/  LDC.64 R12, c[0x0][0x420] ;  /* 0x00010800ff0c7b82 */ /* 0x000ee20000000a00 */
[----:B-----5:R5:W-:Y:S07]  /*e990*/  STS.128 [UR21+-0x980], R20 ;  /* 0xfff68014ff007988 */ /* 0x020bee0008000c15 */
[----:B------:R-:W3:Y:S01]  /*e9a0*/  LDC.64 R14, c[0x0][0x428] ;  /* 0x00010a00ff0e7b82 */ /* 0x000ee20000000a00 */
[----:B----4-:R4:W-:Y:S07]  /*e9b0*/  STS.128 [UR21+-0x970], R16 ;  /* 0xfff69010ff007988 */ /* 0x0109ee0008000c15 */
[----:B------:R-:W1:Y:S08]  /*e9c0*/  LDC.64 R60, c[0x0][0x430] ;  /* 0x00010c00ff3c7b82 */ /* 0x000e700000000a00 */
[----:B------:R-:W1:Y:S01]  /*e9d0*/  LDC.64 R62, c[0x0][0x438] ;  /* 0x00010e00ff3e7b82 */ /* 0x000e620000000a00 */
[----:B---3--:R3:W-:Y:S07]  /*e9e0*/  STS.128 [UR21+-0x960], R12 ;  /* 0xfff6a00cff007988 */ /* 0x0087ee0008000c15 */
[----:B------:R-:W2:Y:S08]  /*e9f0*/  LDC.64 R56, c[0x0][0x440] ;  /* 0x00011000ff387b82 */ /* 0x000eb00000000a00 */
[----:B------:R-:W2:Y:S08]  /*ea00*/  LDC.64 R58, c[0x0][0x448] ;  /* 0x00011200ff3a7b82 */ /* 0x000eb00000000a00 */
[----:B------:R-:W5:Y:S01]  /*ea10*/  LDC.64 R52, c[0x0][0x450] ;  /* 0x00011400ff347b82 */ /* 0x000f620000000a00 */
[----:B-1----:R1:W-:Y:S07]  /*ea20*/  STS.128 [UR21+-0x950], R60 ;  /* 0xfff6b03cff007988 */ /* 0x0023ee0008000c15 */
[----:B------:R-:W5:Y:S08]  /*ea30*/  LDC.64 R54, c[0x0][0x458] ;  /* 0x00011600ff367b82 */ /* 0x000f700000000a00 */
[----:B------:R-:W4:Y:S01]  /*ea40*/  LDC.64 R48, c[0x0][0x460] ;  /* 0x00011800ff307b82 */ /* 0x000f220000000a00 */
[----:B--2---:R1:W-:Y:S07]  /*ea50*/  STS.128 [UR21+-0x940], R56 ;  /* 0xfff6c038ff007988 */ /* 0x0043ee0008000c15 */
[----:B------:R-:W4:Y:S08]  /*ea60*/  LDC.64 R50, c[0x0][0x468] ;  /* 0x00011a00ff327b82 */ /* 0x000f300000000a00 */
[----:B------:R-:W2:Y:S01]  /*ea70*/  LDC.64 R44, c[0x0][0x470] ;  /* 0x00011c00ff2c7b82 */ /* 0x000ea20000000a00 */
[----:B-----5:R1:W-:Y:S07]  /*ea80*/  STS.128 [UR21+-0x930], R52 ;  /* 0xfff6d034ff007988 */ /* 0x0203ee0008000c15 */
[----:B------:R-:W2:Y:S08]  /*ea90*/  LDC.64 R46, c[0x0][0x478] ;  /* 0x00011e00ff2e7b82 */ /* 0x000eb00000000a00 */
[----:B------:R-:W5:Y:S01]  /*eaa0*/  LDC.64 R40, c[0x0][0x500] ;  /* 0x00014000ff287b82 */ /* 0x000f620000000a00 */
[----:B----4-:R1:W-:Y:S07]  /*eab0*/  STS.128 [UR21+-0x920], R48 ;  /* 0xfff6e030ff007988 */ /* 0x0103ee0008000c15 */
        /* <DEDUP_REMOVED lines=19> */
[----:B---3--:R-:W3:Y:S01]  /*ebf0*/  LDC.64 R12, c[0x0][0x570] ;  /* 0x00015c00ff0c7b82 */ /* 0x008ee20000000a00 */
[----:B--2---:R1:W-:Y:S07]  /*ec00*/  STS.128 [UR21+-0x8b0], R20 ;  /* 0xfff75014ff007988 */ /* 0x0043ee0008000c15 */
[----:B------:R-:W3:Y:S01]  /*ec10*/  LDC.64 R14, c[0x0][0x578] ;  /* 0x00015e00ff0e7b82 */ /* 0x000ee20000000a00 */
[----:B-----5:R1:W-:Y:S04]  /*ec20*/  STS.128 [UR21+-0x8a0], R16 ;  /* 0xfff76010ff007988 */ /* 0x0203e80008000c15 */
[----:B---3--:R1:W-:Y:S02]  /*ec30*/  STS.128 [UR21+-0x890], R12 ;  /* 0xfff7700cff007988 */ /* 0x0083e40008000c15 */
.L_x_187:
[----:B------:R-:W-:Y:S05]  /*ec40*/  BSYNC.RECONVERGENT B0 ;  /* 0x0000000000007941 */ /* 0x000fea0003800200 */
.L_x_186:
[----:B-1----:R-:W1:Y:S01]  /*ec50*/  LDC.64 R16, c[0x0][0x960] ;  /* 0x00025800ff107b82 */ /* 0x002e620000000a00 */
[----:B------:R-:W-:Y:S01]  /*ec60*/  ELECT P1, URZ, PT ;  /* 0x0000000000ff782f */ /* 0x000fe20003820000 */
[----:B------:R-:W-:-:S06]  /*ec70*/  NOP ;  /* 0x0000000000007918 */ /* 0x000fcc0000000000 */
[----:B------:R-:W1:Y:S01]  /*ec80*/  LDC.64 R18, c[0x0][0x968] ;  /* 0x00025a00ff127b82 */ /* 0x000e620000000a00 */
[----:B------:R-:W-:Y:S01]  /*ec90*/  ELECT P0, URZ, PT ;  /* 0x0000000000ff782f */ /* 0x000fe20003800000 */
[----:B------:R-:W-:Y:S02]  /*eca0*/  ULOP3.LUT UR7, UR7, 0x7, URZ, 0xc0, !UPT ;  /* 0x0000000707077892 */ /* 0x000fe4000f8ec0ff */
[----:B------:R-:W-:Y:S02]  /*ecb0*/  UIMAD UR9, UR16, 0xe, URZ ;  /* 0x0000000e100978a4 */ /* 0x000fe4000f8e02ff */
[----:B---34-:R-:W-:Y:S01]  /*ecc0*/  @P1 STS.128 [UR21+-0xa80], R8 ;  /* 0xfff58008ff001988 */ /* 0x018fe20008000c15 */
[----:B------:R-:W-:Y:S01]  /*ecd0*/  UIMAD UR18, UR16, 0xd, URZ ;  /* 0x0000000d101278a4 */ /* 0x000fe2000f8e02ff */
[----:B------:R-:W3:Y:S01]  /*ece0*/  LDC.64 R12, c[0x0][0x970] ;  /* 0x00025c00ff0c7b82 */ /* 0x000ee20000000a00 */
[----:B------:R-:W-:Y:S01]  /*ecf0*/  UIMAD UR20, UR19, 0xe, URZ ;  /* 0x0000000e131478a4 */ /* 0x000fe2000f8e02ff */
[----:B------:R-:W-:Y:S01]  /*ed00*/  @P1 STS.128 [UR21+-0xa70], R4 ;  /* 0xfff59004ff001988 */ /* 0x000fe20008000c15 */
[----:B------:R-:W-:-:S02]  /*ed10*/  UIADD3 UR24, UPT, UPT, UR21, -0x980, URZ ;  /* 0xfffff68015187890 */ /* 0x000fc4000fffe0ff */
[----:B------:R-:W-:Y:S02]  /*ed20*/  UIADD3 UR23, UPT, UPT, UR21, -0x900, URZ ;  /* 0xfffff70015177890 */ /* 0x000fe4000fffe0ff */
[----:B------:R-:W-:Y:S01]  /*ed30*/  UIADD3 UR22, UPT, UPT, UR21, -0xa80, URZ ;  /* 0xfffff58015167890 */ /* 0x000fe2000fffe0ff */
[----:B------:R-:W3:Y:S01]  /*ed40*/  LDC.64 R14, c[0x0][0x978] ;  /* 0x00025e00ff0e7b82 */ /* 0x000ee20000000a00 */
[----:B------:R-:W4:Y:S01]  /*ed50*/  LDCU.64 UR10, c[0x0][0xb18] ;  /* 0x00016300ff0a77ac */ /* 0x000f220008000a00 */
[----:B------:R-:W1:Y:S06]  /*ed60*/  LDCU.64 UR12, c[0x0][0xb20] ;  /* 0x00016400ff0c77ac */ /* 0x000e6c0008000a00 */
[----:B------:R-:W2:Y:S01]  /*ed70*/  LDC.64 R66, c[0x0][0x928] ;  /* 0x00024a00ff427b82 */ /* 0x000ea20000000a00 */
[----:B-1----:R1:W-:Y:S01]  /*ed80*/  @P1 STS.128 [UR21+-0xa20], R16 ;  /* 0xfff5e010ff001988 */ /* 0x0023e20008000c15 */
[----:B------:R-:W1:Y:S01]  /*ed90*/  LDCU.64 UR16, c[0x0][0x820] ;  /* 0x00010400ff1077ac */ /* 0x000e620008000a00 */
[----:B------:R-:W1:Y:S05]  /*eda0*/  LDCU.64 UR14, c[0x0][0xb00] ;  /* 0x00016000ff0e77ac */ /* 0x000e6a0008000a00 */
[----:B------:R-:W5:Y:S01]  /*edb0*/  LDC.64 R28, c[0x0][0x930] ;  /* 0x00024c00ff1c7b82 */ /* 0x000f620000000a00 */
[----:B------:R-:W-:Y:S01]  /*edc0*/  UIMAD UR19, UR19, 0xd, URZ ;  /* 0x0000000d131378a4 */ /* 0x000fe2000f8e02ff */
[----:B------:R-:W-:-:S06]  /*edd0*/  UMOV UR8, UR7 ;  /* 0x0000000700087c82 */ /* 0x000fcc0008000000 */
[----:B------:R-:W5:Y:S01]  /*ede0*/  LDC.64 R30, c[0x0][0x938] ;  /* 0x00024e00ff1e7b82 */ /* 0x000f620000000a00 */
[----:B---3--:R3:W-:Y:S07]  /*edf0*/  @P1 STS.128 [UR21+-0xa10], R12 ;  /* 0xfff5f00cff001988 */ /* 0x0087ee0008000c15 */
[----:B------:R-:W4:Y:S01]  /*ee00*/  LDC.64 R24, c[0x0][0x940] ;  /* 0x00025000ff187b82 */ /* 0x000f220000000a00 */
[----:B--2---:R2:W-:Y:S01]  /*ee10*/  @P1 STS.128 [UR21+-0xa60], R64 ;  /* 0xfff5a040ff001988 */ /* 0x0045e20008000c15 */
[----:B-1----:R-:W-:-:S06]  /*ee20*/  LOP3.LUT R17, R0, 0x1, RZ, 0x3c, !PT ;  /* 0x0000000100117812 */ /* 0x002fcc00078e3cff */
[----:B------:R-:W4:Y:S08]  /*ee30*/  LDC.64 R26, c[0x0][0x948] ;  /* 0x00025200ff1a7b82 */ /* 0x000f300000000a00 */
[----:B------:R-:W1:Y:S01]  /*ee40*/  LDC.64 R20, c[0x0][0x950] ;  /* 0x00025400ff147b82 */ /* 0x000e620000000a00 */
[----:B-----5:R2:W-:Y:S07]  /*ee50*/  @P1 STS.128 [UR21+-0xa50], R28 ;  /* 0xfff5b01cff001988 */ /* 0x0205ee0008000c15 */
[----:B------:R-:W1:Y:S08]  /*ee60*/  LDC.64 R22, c[0x0][0x958] ;  /* 0x00025600ff167b82 */ /* 0x000e700000000a00 */
[----:B------:R-:W5:Y:S01]  /*ee70*/  LDC.64 R52, c[0x0][0xa00] ;  /* 0x00028000ff347b82 */ /* 0x000f620000000a00 */
[----:B----4-:R2:W-:Y:S07]  /*ee80*/  @P1 STS.128 [UR21+-0xa40], R24 ;  /* 0xfff5c018ff001988 */ /* 0x0105ee0008000c15 */
[----:B------:R-:W5:Y:S08]  /*ee90*/  LDC.64 R54, c[0x0][0xa08] ;  /* 0x00028200ff367b82 */ /* 0x000f700000000a00 */
[----:B------:R-:W4:Y:S01]  /*eea0*/  LDC.64 R48, c[0x0][0xa10] ;  /* 0x00028400ff307b82 */ /* 0x000f220000000a00 */
[----:B-1----:R2:W-:Y:S01]  /*eeb0*/  @P1 STS.128 [UR21+-0xa30], R20 ;  /* 0xfff5d014ff001988 */ /* 0x0025e20008000c15 */
[----:B------:R-:W-:-:S06]  /*eec0*/  NOP ;  /* 0x0000000000007918 */ /* 0x000fcc0000000000 */
        /* <DEDUP_REMOVED lines=8> */
[----:B-1----:R2:W-:Y:S07]  /*ef50*/  @P0 STS.128 [UR21+-0x9e0], R44 ;  /* 0xfff6202cff000988 */ /* 0x0025ee0008000c15 */
        /* <DEDUP_REMOVED lines=12> */
[----:B---3--:R-:W3:Y:S08]  /*f020*/  LDC.64 R12, c[0x0][0xb08] ;  /* 0x0002c200ff0c7b82 */ /* 0x008ef00000000a00 */
[----:B------:R-:W1:Y:S01]  /*f030*/  LDC.64 R2, c[0x0][0xb10] ;  /* 0x0002c400ff027b82 */ /* 0x000e620000000a00 */
[----:B----4-:R2:W-:Y:S01]  /*f040*/  @P0 STS.128 [UR21+-0x990], R4 ;  /* 0xfff67004ff000988 */ /* 0x0105e20008000c15 */
[----:B------:R-:W-:Y:S01]  /*f050*/  UIADD3 UR21, UPT, UPT, UR21, -0xa00, URZ ;  /* 0xfffff60015157890 */ /* 0x000fe2000fffe0ff */
[----:B------:R-:W-:-:S06]  /*f060*/  NOP ;  /* 0x0000000000007918 */ /* 0x000fcc0000000000 */
.L_x_201:
[----:B------:R-:W-:Y:S09]  /*f070*/  UISETP.NE.AND UP0, UPT, UR37, 0x1, UPT ;  /* 0x000000012500788c */ /* 0x000ff2000bf05270 */
[----:B----4-:R-:W-:Y:S05]  /*f080*/  BRA.U UP0, `(.L_x_188) ;  /* 0x0000000100047547 */ /* 0x010fea000b800000 */
[----:B------:R-:W-:Y:S05]  /*f090*/  BPT.TRAP 0x1 ;  /* 0x000000040000795c */ /* 0x000fea0000300000 */
.L_x_188:
[----:B------:R-:W-:Y:S01]  /*f0a0*/  ULEA UR25, UR7, UR4, 0x3 ;  /* 0x0000000407197291 */ /* 0x000fe2000f8e18ff */
[----:B--2---:R-:W-:Y:S08]  /*f0b0*/  SHF.L.U32 R5, R17, 0x1f, RZ ;  /* 0x0000001f11057819 */ /* 0x004ff000000006ff */
[----:B------:R-:W2:Y:S02]  /*f0c0*/  SYNCS.PHASECHK.TRANS64.TRYWAIT P0, [UR25+0x80], R5 ;  /* 0x00008005ff0075a7 */ /* 0x000ea40008001119 */
[----:B--2---:R-:W-:Y:S05]  /*f0d0*/  @!P0 BRA `(.L_x_189) ;  /* 0x0000003000d88947 */ /* 0x004fea0003800000 */
.L_x_271:
[----:B------:R-:W-:Y:S09]  /*f0e0*/  UIMAD UR6, UR7, 0x14, UR36 ;  /* 0x00000014070678a4 */ /* 0x000ff2000f8e0224 */
[----:B------:R-:W4:Y:S04]  /*f0f0*/  LDS R10, [UR6+0x10] ;  /* 0x00001006ff0a7984 */ /* 0x000f280008000800 */
        /* <DEDUP_REMOVED lines=10> */
[----:B----4-:R-:W-:Y:S01]  /*f1a0*/  PRMT R21, R10, 0x7632, R21 ;  /* 0x000076320a157816 */ /* 0x010fe20000000015 */
[----:B------:R-:W-:Y:S06]  /*f1b0*/  BRA.U UP0, `(.L_x_190) ;  /* 0x0000000100047547 */ /* 0x000fec000b800000 */
[----:B------:R-:W-:Y:S05]  /*f1c0*/  BPT.TRAP 0x1 ;  /* 0x000000040000795c */ /* 0x000fea0000300000 */
.L_x_190:
[----:B------:R-:W-:Y:S02]  /*f1d0*/  UIADD3 UR6, UPT, UPT, UR25, 0xc0, URZ ;  /* 0x000000c019067890 */ /* 0x000fe4000fffe0ff */
[----:B------:R-:W-:Y:S02]  /*f1e0*/  UISETP.NE.AND UP0, UPT, UR37, 0x8, UPT ;  /* 0x000000082500788c */ /* 0x000fe4000bf05270 */
[----:B------:R-:W-:Y:S09]  /*f1f0*/  UPRMT UR6, UR5, 0x654, UR6 ;  /* 0x0000065405067896 */ /* 0x000ff20008000006 */
[----:B-1----:R-:W-:Y:S01]  /*f200*/  SYNCS.ARRIVE.TRANS64.RED.A1T0 RZ, [UR6], RZ ;  /* 0x000000ffffff79a7 */ /* 0x002fe20008100406 */
[----:B------:R-:W-:Y:S05]  /*f210*/  BRA.U !UP0, `(.L_x_191) ;  /* 0x0000000108047547 */ /* 0x000fea000b800000 */
[----:B------:R-:W-:Y:S05]  /*f220*/  BPT.TRAP 0x1 ;  /* 0x000000040000795c */ /* 0x000fea0000300000 */
.L_x_191:
[----:B------:R-:W-:Y:S01]  /*f230*/  ULEA UR25, UR8, UR4, 0x3 ;  /* 0x0000000408197291 */ /* 0x000fe2000f8e18ff */
[----:B--2---:R-:W-:Y:S02]  /*f240*/  SHF.L.U32 R5, R0, 0x1f, RZ ;  /* 0x0000001f00057819 */ /* 0x004fe400000006ff */
[----:B------:R-:W-:Y:S04]  /*f250*/  PRMT R4, R10, 0x9910, RZ ;  /* 0x000099100a047816 */ /* 0x000fe800000000ff */
[----:B------:R-:W-:Y:S02]  /*f260*/  ISETP.NE.AND P0, PT, R4, RZ, PT ;  /* 0x000000ff0400720c */ /* 0x000fe40003f05270 */
[----:B------:R-:W1:Y:S02]  /*f270*/  SYNCS.PHASECHK.TRANS64.TRYWAIT P1, [UR25+0x1a0], R5 ;  /* 0x0001a005ff0075a7 */ /* 0x000e640008021119 */
[----:B------:R-:W-:Y:S01]  /*f280*/  ISETP.EQ.OR P0, PT, R11, RZ, !P0 ;  /* 0x000000ff0b00720c */ /* 0x000fe20004702670 */
[----:B------:R-:W-:Y:S01]  /*f290*/  @!UPT UIADD3 URZ, UPT, UPT, URZ, URZ, URZ ;  /* 0x000000fffffff290 */ /* 0x000fe2000fffe0ff */
[----:B-1----:R-:W-:Y:S11]  /*f2a0*/  @!P1 BRA `(.L_x_192) ;  /* 0x00000030007c9947 */ /* 0x002ff60003800000 */
.L_x_273:
[----:B------:R-:W-:Y:S05]  /*f2b0*/  @P0 BRA `(.L_x_193) ;  /* 0x0000000c00e40947 */ /* 0x000fea0003800000 */
[----:B------:R-:W-:Y:S01]  /*f2c0*/  ELECT P0, URZ, PT ;  /* 0x0000000000ff782f */ /* 0x000fe20003800000 */
[----:B------:R-:W2:Y:S01]  /*f2d0*/  LDC.64 R8, c[0x0][0x838] ;  /* 0x00020e00ff087b82 */ /* 0x000ea20000000a00 */
[----:B------:R-:W-:Y:S07]  /*f2e0*/  BSSY.RECONVERGENT B0, `(.L_x_194) ;  /* 0x00000a1000007945 */ /* 0x000fee0003800200 */
[----:B-1----:R-:W1:Y:S08]  /*f2f0*/  LDC.64 R4, c[0x0][0x830] ;  /* 0x00020c00ff047b82 */ /* 0x002e700000000a00 */
[----:B------:R-:W4:Y:S08]  /*f300*/  @P0 LDC.64 R32, c[0x0][0x828] ;  /* 0x00020a00ff200b82 */ /* 0x000f300000000a00 */
[----:B------:R-:W5:Y:S08]  /*f310*/  @P0 LDC.64 R28, c[0x0][0x390] ;  /* 0x0000e400ff1c0b82 */ /* 0x000f700000000a00 */
[----:B------:R-:W3:Y:S02]  /*f320*/  @P0 LDC.64 R6, c[0x0][0x840] ;  /* 0x00021000ff060b82 */ /* 0x000ee40000000a00 */
[C---:B---3--:R-:W-:Y:S04]  /*f330*/  @P0 IMAD.WIDE R6, R14.reuse, 0x8, R6 ;  /* 0x000000080e060825 */ /* 0x048fe800078e0206 */
[C---:B----4-:R-:W-:Y:S01]  /*f340*/  @P0 IMAD.WIDE R32, R14.reuse, 0x8, R32 ;  /* 0x000000080e200825 */ /* 0x050fe200078e0220 */
[----:B------:R3:W4:Y:S03]  /*f350*/  @P0 LDG.E.64 R26, desc[UR50][R6.64] ;  /* 0x00000032061a0981 */ /* 0x000726000c1e1b00 */
[C---:B--2---:R-:W-:Y:S02]  /*f360*/  @P0 IMAD.WIDE R8, R14.reuse, 0x8, R8 ;  /* 0x000000080e080825 */ /* 0x044fe400078e0208 */
[----:B------:R-:W2:Y:S02]  /*f370*/  @P0 LDG.E.64 R32, desc[UR50][R32.64] ;  /* 0x0000003220200981 */ /* 0x000ea4000c1e1b00 */
[C---:B-1----:R-:W-:Y:S02]  /*f380*/  @P0 IMAD.WIDE R4, R14.reuse, 0x8, R4 ;  /* 0x000000080e040825 */ /* 0x042fe400078e0204 */
[----:B------:R-:W3:Y:S02]  /*f390*/  @P0 LDG.E.64 R8, desc[UR50][R8.64] ;  /* 0x0000003208080981 */ /* 0x000ee4000c1e1b00 */
[----:B-----5:R-:W-:Y:S02]  /*f3a0*/  @P0 IMAD.WIDE R28, R14, 0xc, R28 ;  /* 0x0000000c0e1c0825 */ /* 0x020fe400078e021c */
[----:B------:R-:W5:Y:S04]  /*f3b0*/  @P0 LDG.E.64 R24, desc[UR50][R4.64] ;  /* 0x0000003204180981 */ /* 0x000f68000c1e1b00 */
[----:B------:R1:W4:Y:S04]  /*f3c0*/  @P0 LDG.E R20, desc[UR50][R28.64+0x4] ;  /* 0x000004321c140981 */ /* 0x000328000c1e1900 */
[----:B------:R-:W4:Y:S04]  /*f3d0*/  @P0 LDG.E R5, desc[UR50][R28.64] ;  /* 0x000000321c050981 */ /* 0x000f28000c1e1900 */
[----:B------:R-:W4:Y:S04]  /*f3e0*/  @P0 LDG.E R4, desc[UR50][R28.64+0x8] ;  /* 0x000008321c040981 */ /* 0x000f28000c1e1900 */
[----:B--2---:R-:W-:Y:S04]  /*f3f0*/  @P0 STS.64 [UR24], R32 ;  /* 0x00000020ff000988 */ /* 0x004fe80008000a18 */
[----:B---3--:R-:W-:Y:S04]  /*f400*/  @P0 STS.64 [UR23], R8 ;  /* 0x00000008ff000988 */ /* 0x008fe80008000a17 */
[----:B------:R-:W2:Y:S01]  /*f410*/  @P0 LDS R7, [UR24+0x1c] ;  /* 0x00001c18ff070984 */ /* 0x000ea20008000800 */
[C---:B-----5:R-:W-:Y:S01]  /*f420*/  @P0 SHF.L.U64.HI R23, R24.reuse, 0x1, R25 ;  /* 0x0000000118170819 */ /* 0x060fe20000010219 */
[----:B------:R-:W-:Y:S02]  /*f430*/  @P0 IMAD.SHL.U32 R24, R24, 0x2, RZ ;  /* 0x0000000218180824 */ /* 0x000fe400078e00ff */
[----:B------:R-:W-:Y:S01]  /*f440*/  @P0 STS [UR24+0x30], RZ ;  /* 0x000030ffff000988 */ /* 0x000fe20008000818 */
[----:B------:R-:W-:Y:S02]  /*f450*/  @P0 LOP3.LUT R23, R23, 0x1fffffff, RZ, 0xc0, !PT ;  /* 0x1fffffff17170812 */ /* 0x000fe400078ec0ff */
[----:B------:R-:W-:Y:S02]  /*f460*/  @P0 LOP3.LUT R24, R24, 0xfffffffe, RZ, 0xc0, !PT ;  /* 0xfffffffe18180812 */ /* 0x000fe400078ec0ff */
[--C-:B------:R-:W-:Y:S02]  /*f470*/  @P0 SHF.R.U32.HI R6, RZ, 0x4, R23.reuse ;  /* 0x00000004ff060819 */ /* 0x100fe40000011617 */
[----:B------:R-:W-:Y:S05]  /*f480*/  @P0 SHF.R.U64 R23, R24, 0x4, R23 ;  /* 0x0000000418170819 */ /* 0x000fea0000001217 */
[----:B------:R3:W-:Y:S01]  /*f490*/  @P0 STS [UR24+0xc], R23 ;  /* 0x00000c17ff000988 */ /* 0x0007e20008000818 */
[----:B----4-:R-:W-:Y:S02]  /*f4a0*/  @P0 VIADD R5, R5, 0xffffffff ;  /* 0xffffffff05050836 */ /* 0x010fe40000000000 */
[----:B------:R-:W-:Y:S01]  /*f4b0*/  @P0 VIADD R4, R4, 0xffffffff ;  /* 0xffffffff04040836 */ /* 0x000fe20000000000 */
[----:B---3--:R-:W-:Y:S02]  /*f4c0*/  PRMT R23, R10, 0x7732, RZ ;  /* 0x000077320a177816 */ /* 0x008fe400000000ff */
[----:B--2---:R-:W-:Y:S01]  /*f4d0*/  @P0 LOP3.LUT R25, R7, 0xf, R6, 0xb8, !PT ;  /* 0x0000000f07190812 */ /* 0x004fe200078eb806 */
[----:B------:R-:W-:Y:S04]  /*f4e0*/  IMAD.U32 R7, RZ, RZ, UR24 ;  /* 0x00000018ff077e24 */ /* 0x000fe8000f8e00ff */
[----:B------:R-:W-:Y:S01]  /*f4f0*/  @P0 STS [UR24+0x1c], R25 ;  /* 0x00001c19ff000988 */ /* 0x000fe20008000818 */
[----:B------:R-:W-:Y:S03]  /*f500*/  @P0 SHF.R.U64 R8, R7, 0x4, RZ ;  /* 0x0000000407080819 */ /* 0x000fe600000012ff */
[----:B------:R-:W2:Y:S04]  /*f510*/  @P0 LDS R6, [UR24+0x1c] ;  /* 0x00001c18ff060984 */ /* 0x000ea80008000800 */
[----:B------:R-:W-:Y:S04]  /*f520*/  @P0 STS [UR24+0x10], R8 ;  /* 0x00001008ff000988 */ /* 0x000fe80008000818 */
[----:B------:R-:W-:Y:S01]  /*f530*/  @P0 STS [UR24+0x14], R8 ;  /* 0x00001408ff000988 */ /* 0x000fe20008000818 */
[----:B--2---:R-:W-:Y:S05]  /*f540*/  @P0 LOP3.LUT R30, R6, 0xf0, RZ, 0xb8, !PT ;  /* 0x000000f0061e0812 */ /* 0x004fea00078eb8ff */
[----:B------:R-:W-:Y:S04]  /*f550*/  @P0 STS [UR24+0x1c], R30 ;  /* 0x00001c1eff000988 */ /* 0x000fe80008000818 */
[----:B------:R-:W2:Y:S02]  /*f560*/  @P0 LDS R6, [UR24+0x1c] ;  /* 0x00001c18ff060984 */ /* 0x000ea40008000800 */
[----:B--2---:R-:W-:Y:S02]  /*f570*/  @P0 LOP3.LUT R9, R6, 0xf00, RZ, 0xb8, !PT ;  /* 0x00000f0006090812 */ /* 0x004fe400078eb8ff */
[----:B------:R-:W-:Y:S03]  /*f580*/  CS2R R6, SRZ ;  /* 0x0000000000067805 */ /* 0x000fe6000001ff00 */
[----:B------:R-:W-:Y:S04]  /*f590*/  @P0 STS.64 [UR24+0x18], R8 ;  /* 0x00001808ff000988 */ /* 0x000fe80008000a18 */
[----:B------:R-:W2:Y:S04]  /*f5a0*/  @P0 LDS R22, [UR24+0x1c] ;  /* 0x00001c18ff160984 */ /* 0x000ea80008000800 */
[----:B------:R3:W-:Y:S02]  /*f5b0*/  @P0 STS.128 [UR24+0x20], R4 ;  /* 0x00002004ff000988 */ /* 0x0007e40008000c18 */
[----:B---3--:R-:W-:Y:S05]  /*f5c0*/  IMAD.U32 R6, RZ, RZ, UR23 ;  /* 0x00000017ff067e24 */ /* 0x008fea000f8e00ff */
[----:B------:R-:W-:Y:S01]  /*f5d0*/  @P0 SHF.R.U64 R8, R6, 0x4, RZ ;  /* 0x0000000406080819 */ /* 0x000fe200000012ff */
[----:B------:R-:W-:Y:S01]  /*f5e0*/  IMAD.MOV.U32 R6, RZ, RZ, RZ ;  /* 0x000000ffff067224 */ /* 0x000fe200078e00ff */
[----:B--2---:R-:W-:Y:S02]  /*f5f0*/  @P0 LOP3.LUT R24, R22, 0xf000, RZ, 0xb8, !PT ;  /* 0x0000f00016180812 */ /* 0x004fe400078eb8ff */
[C---:B------:R-:W-:Y:S01]  /*f600*/  @P0 SHF.L.U64.HI R22, R26.reuse, 0x1, R27 ;  /* 0x000000011a160819 */ /* 0x040fe2000001021b */
[----:B------:R-:W-:Y:S02]  /*f610*/  @P0 IMAD.SHL.U32 R26, R26, 0x2, RZ ;  /* 0x000000021a1a0824 */ /* 0x000fe400078e00ff */
[----:B------:R2:W-:Y:S01]  /*f620*/  @P0 STS [UR24+0x1c], R24 ;  /* 0x00001c18ff000988 */ /* 0x0005e20008000818 */
[----:B------:R-:W-:Y:S03]  /*f630*/  @P0 LOP3.LUT R22, R22, 0x1fffffff, RZ, 0xc0, !PT ;  /* 0x1fffffff16160812 */ /* 0x000fe600078ec0ff */
[----:B-1----:R-:W1:Y:S01]  /*f640*/  @P0 LDS R28, [UR23+0x1c] ;  /* 0x00001c17ff1c0984 */ /* 0x002e620008000800 */
[--C-:B------:R-:W-:Y:S03]  /*f650*/  @P0 SHF.R.U32.HI R25, RZ, 0x4, R22.reuse ;  /* 0x00000004ff190819 */ /* 0x100fe60000011616 */
[----:B------:R-:W-:Y:S04]  /*f660*/  @P0 STS [UR23+0x10], R8 ;  /* 0x00001008ff000988 */ /* 0x000fe80008000817 */
[----:B------:R-:W-:Y:S04]  /*f670*/  @P0 STS [UR23+0x14], R8 ;  /* 0x00001408ff000988 */ /* 0x000fe80008000817 */
[----:B------:R-:W-:Y:S01]  /*f680*/  @P0 STS [UR23+0x30], RZ ;  /* 0x000030ffff000988 */ /* 0x000fe20008000817 */
[----:B--2---:R-:W2:Y:S01]  /*f690*/  S2R R24, SR_LANEID ;  /* 0x0000000000187919 */ /* 0x004ea20000000000 */
[----:B-1----:R-:W-:Y:S05]  /*f6a0*/  @P0 LOP3.LUT R29, R28, 0xf, R25, 0xb8, !PT ;  /* 0x0000000f1c1d0812 */ /* 0x002fea00078eb819 */
[----:B------:R-:W-:Y:S04]  /*f6b0*/  @P0 STS [UR23+0x1c], R29 ;  /* 0x00001c1dff000988 */ /* 0x000fe80008000817 */
[----:B------:R-:W1:Y:S02]  /*f6c0*/  @P0 LDS R25, [UR23+0x1c] ;  /* 0x00001c17ff190984 */ /* 0x000e640008000800 */
[----:B-1----:R-:W-:Y:S05]  /*f6d0*/  @P0 LOP3.LUT R27, R25, 0xf0, RZ, 0xb8, !PT ;  /* 0x000000f0191b0812 */ /* 0x002fea00078eb8ff */
[----:B------:R-:W-:Y:S04]  /*f6e0*/  @P0 STS [UR23+0x1c], R27 ;  /* 0x00001c1bff000988 */ /* 0x000fe80008000817 */
[----:B------:R-:W1:Y:S02]  /*f6f0*/  @P0 LDS R5, [UR23+0x1c] ;  /* 0x00001c17ff050984 */ /* 0x000e640008000800 */
[----:B-1----:R-:W-:Y:S01]  /*f700*/  @P0 LOP3.LUT R9, R5, 0xf00, RZ, 0xb8, !PT ;  /* 0x00000f0005090812 */ /* 0x002fe200078eb8ff */
[----:B------:R-:W-:Y:S01]  /*f710*/  IMAD R5, R23, 0x4ec5, RZ ;  /* 0x00004ec517057824 */ /* 0x000fe200078e02ff */
[----:B------:R-:W-:Y:S03]  /*f720*/  SHF.R.U32.HI R23, RZ, 0x1, R23 ;  /* 0x00000001ff177819 */ /* 0x000fe60000011617 */
[----:B------:R1:W-:Y:S01]  /*f730*/  @P0 STS.64 [UR23+0x18], R8 ;  /* 0x00001808ff000988 */ /* 0x0003e20008000a17 */
[----:B------:R-:W-:Y:S01]  /*f740*/  SHF.R.U32.HI R27, RZ, 0x12, R5 ;  /* 0x00000012ff1b7819 */ /* 0x000fe20000011605 */
[----:B------:R-:W-:Y:S02]  /*f750*/  @P0 VIADD R5, R20, 0xffffffff ;  /* 0xffffffff14050836 */ /* 0x000fe40000000000 */
[----:B------:R-:W3:Y:S01]  /*f760*/  @P0 LDS R25, [UR23+0x1c] ;  /* 0x00001c17ff190984 */ /* 0x000ee20008000800 */
[----:B------:R-:W-:Y:S01]  /*f770*/  PRMT R27, R27, 0x9910, RZ ;  /* 0x000099101b1b7816 */ /* 0x000fe200000000ff */
[----:B--2---:R-:W-:Y:S02]  /*f780*/  IMAD.SHL.U32 R20, R24, 0x4, RZ ;  /* 0x0000000418147824 */ /* 0x004fe400078e00ff */
[----:B------:R2:W-:Y:S02]  /*f790*/  @P0 STS.128 [UR23+0x20], R4 ;  /* 0x00002004ff000988 */ /* 0x0005e40008000c17 */
[----:B------:R-:W-:Y:S04]  /*f7a0*/  IMAD R27, R27, 0xd, RZ ;  /* 0x0000000d1b1b7824 */ /* 0x000fe800078e02ff */
[----:B------:R-:W-:Y:S01]  /*f7b0*/  IMAD.MOV R27, RZ, RZ, -R27 ;  /* 0x000000ffff1b7224 */ /* 0x000fe200078e0a1b */
[----:B-1----:R-:W-:Y:S04]  /*f7c0*/  @P0 LOP3.LUT R9, R26, 0xfffffffe, RZ, 0xc0, !PT ;  /* 0xfffffffe1a090812 */ /* 0x002fe800078ec0ff */
[----:B------:R-:W-:Y:S02]  /*f7d0*/  PRMT R26, R27, 0x7710, RZ ;  /* 0x000077101b1a7816 */ /* 0x000fe400000000ff */
[----:B------:R-:W-:Y:S03]  /*f7e0*/  @P0 SHF.R.U64 R22, R9, 0x4, R22 ;  /* 0x0000000409160819 */ /* 0x000fe60000001216 */
[----:B------:R-:W-:Y:S02]  /*f7f0*/  IMAD.IADD R26, R21, 0x1, R26 ;  /* 0x00000001151a7824 */ /* 0x000fe400078e021a */
[----:B------:R1:W-:Y:S03]  /*f800*/  @P0 STS [UR23+0xc], R22 ;  /* 0x00000c16ff000988 */ /* 0x0003e60008000817 */
[----:B------:R-:W-:Y:S02]  /*f810*/  R2UR UR6, R26 ;  /* 0x000000001a0672ca */ /* 0x000fe400000e0000 */
[----:B--2---:R-:W-:Y:S02]  /*f820*/  LOP3.LUT R4, R23, 0xffff, RZ, 0xc0, !PT ;  /* 0x0000ffff17047812 */ /* 0x004fe400078ec0ff */
[----:B---3--:R-:W-:Y:S03]  /*f830*/  @P0 LOP3.LUT R25, R25, 0xf000, RZ, 0xb8, !PT ;  /* 0x0000f00019190812 */ /* 0x008fe600078eb8ff */
[----:B------:R-:W-:Y:S02]  /*f840*/  IMAD R4, R4, 0x4925, RZ ;  /* 0x0000492504047824 */ /* 0x000fe400078e02ff */
[----:B------:R-:W-:Y:S04]  /*f850*/  @P0 STS [UR23+0x1c], R25 ;  /* 0x00001c19ff000988 */ /* 0x000fe80008000817 */
[----:B------:R-:W-:Y:S01]  /*f860*/  ULOP3.LUT UR6, UR6, 0xffff, URZ, 0xc0, !UPT ;  /* 0x0000ffff06067892 */ /* 0x000fe2000f8ec0ff */
[----:B------:R-:W-:Y:S03]  /*f870*/  NOP ;  /* 0x0000000000007918 */ /* 0x000fe60000000000 */
[----:B------:R-:W-:Y:S01]  /*f880*/  UIADD3 UR26, UP1, UPT, UR18, UR6, URZ ;  /* 0x00000006121a7290 */ /* 0x000fe2000ff3e0ff */
[----:B------:R-:W2:Y:S01]  /*f890*/  LDS R6, [R20+UR24] ;  /* 0x0000001814067984 */ /* 0x000ea20008000800 */
[----:B------:R-:W-:Y:S01]  /*f8a0*/  UIADD3 UR6, UP0, UPT, UR19, UR6, URZ ;  /* 0x0000000613067290 */ /* 0x000fe2000ff1e0ff */
[----:B------:R-:W-:Y:S01]  /*f8b0*/  SHF.R.U32.HI R4, RZ, 0x11, R4 ;  /* 0x00000011ff047819 */ /* 0x000fe20000011604 */
[----:B------:R-:W-:Y:S01]  /*f8c0*/  UIADD3.X UR31, UPT, UPT, URZ, URZ, URZ, UP1, !UPT ;  /* 0x000000ffff1f7290 */ /* 0x000fe20008ffe4ff */
[----:B------:R-:W3:Y:S01]  /*f8d0*/  LDS R5, [R20+UR24+0x80] ;  /* 0x0000801814057984 */ /* 0x000ee20008000800 */
[----:B------:R-:W-:Y:S01]  /*f8e0*/  ULEA UR32, UP1, UR26, UR16, 0x7 ;  /* 0x000000101a207291 */ /* 0x000fe2000f8238ff */
[----:B------:R-:W-:Y:S01]  /*f8f0*/  PRMT R4, R4, 0x9910, RZ ;  /* 0x0000991004047816 */ /* 0x000fe200000000ff */
[----:B------:R-:W-:Y:S02]  /*f900*/  UIADD3.X UR29, UPT, UPT, URZ, URZ, URZ, UP0, !UPT ;  /* 0x000000ffff1d7290 */ /* 0x000fe400087fe4ff */
[----:B------:R-:W-:Y:S02]  /*f910*/  ULEA UR30, UP0, UR6, UR16, 0x7 ;  /* 0x00000010061e7291 */ /* 0x000fe4000f8038ff */
[----:B------:R-:W-:Y:S01]  /*f920*/  IMAD R4, R4, 0xe, RZ ;  /* 0x0000000e04047824 */ /* 0x000fe200078e02ff */
[----:B------:R-:W-:Y:S01]  /*f930*/  ULEA.HI.X UR31, UR26, UR17, UR31, 0x7, UP1 ;  /* 0x000000111a1f7291 */ /* 0x000fe200088f3c1f */
[C---:B-1----:R-:W-:Y:S01]  /*f940*/  IADD3 R22, P1, PT, R20.reuse, UR32, RZ ;  /* 0x0000002014167c10 */ /* 0x042fe2000ff3e0ff */
[----:B------:R-:W-:Y:S01]  /*f950*/  ULEA.HI.X UR29, UR6, UR17, UR29, 0x7, UP0 ;  /* 0x00000011061d7291 */ /* 0x000fe200080f3c1d */
[----:B------:R-:W-:Y:S01]  /*f960*/  IADD3 R8, P0, PT, R20, UR30, RZ ;  /* 0x0000001e14087c10 */ /* 0x000fe2000ff1e0ff */
[----:B------:R-:W-:Y:S02]  /*f970*/  IMAD.MOV R4, RZ, RZ, -R4 ;  /* 0x000000ffff047224 */ /* 0x000fe400078e0a04 */
[----:B------:R-:W-:Y:S02]  /*f980*/  IMAD.X R23, RZ, RZ, UR31, P1 ;  /* 0x0000001fff177e24 */ /* 0x000fe400088e06ff */
[----:B------:R-:W-:Y:S01]  /*f990*/  IMAD.X R9, RZ, RZ, UR29, P0 ;  /* 0x0000001dff097e24 */ /* 0x000fe200080e06ff */
[----:B------:R-:W-:Y:S05]  /*f9a0*/  PRMT R4, R4, 0x7710, RZ ;  /* 0x0000771004047816 */ /* 0x000fea00000000ff */
[----:B------:R-:W-:Y:S05]  /*f9b0*/  IMAD.IADD R4, R21, 0x1, R4 ;  /* 0x0000000115047824 */ /* 0x000fea00078e0204 */
[----:B------:R-:W-:Y:S01]  /*f9c0*/  R2UR UR26, R4 ;  /* 0x00000000041a72ca */ /* 0x000fe200000e0000 */
[----:B--2---:R1:W2:Y:S04]  /*f9d0*/  ATOMG.E.EXCH.STRONG.GPU PT, RZ, [R22], R6 ;  /* 0x0000000616ff73a8 */ /* 0x0042a800041ee100 */
[----:B---3--:R1:W2:Y:S02]  /*f9e0*/  ATOMG.E.EXCH.STRONG.GPU PT, RZ, [R8], R5 ;  /* 0x0000000508ff73a8 */ /* 0x0082a400041ee100 */
[----:B--2---:R-:W-:Y:S11]  /*f9f0*/  ELECT P0, URZ, PT ;  /* 0x0000000000ff782f */ /* 0x004ff60003800000 */
[----:B------:R-:W-:Y:S02]  /*fa00*/  @!UPT UIADD3 URZ, UPT, UPT, URZ, URZ, URZ ;  /* 0x000000fffffff290 */ /* 0x000fe4000fffe0ff */
[----:B------:R-:W-:Y:S05]  /*fa10*/  @!P0 BRA `(.L_x_195) ;  /* 0x0000000000b48947 */ /* 0x000fea0003800000 */
[----:B------:R-:W-:Y:S01]  /*fa20*/  STS [UR22+0x30], RZ ;  /* 0x000030ffff007988 */ /* 0x000fe20008000816 */
[----:B------:R-:W-:Y:S01]  /*fa30*/  ISETP.NE.U32.AND P0, PT, R2, RZ, PT ;  /* 0x000000ff0200720c */ /* 0x000fe20003f05070 */
[----:B-1----:R-:W-:Y:S01]  /*fa40*/  IMAD.WIDE R8, R14, 0xc, R18 ;  /* 0x0000000c0e087825 */ /* 0x002fe200078e0212 */
[----:B------:R-:W-:Y:S02]  /*fa50*/  ISETP.NE.U32.AND P1, PT, R12, RZ, PT ;  /* 0x000000ff0c00720c */ /* 0x000fe40003f25070 */
[----:B------:R-:W-:Y:S02]  /*fa60*/  ISETP.NE.AND.EX P0, PT, R3, RZ, PT, P0 ;  /* 0x000000ff0300720c */ /* 0x000fe40003f05300 */
[----:B------:R-:W2:Y:S01]  /*fa70*/  LDG.E R28, desc[UR50][R8.64] ;  /* 0x00000032081c7981 */ /* 0x000ea2000c1e1900 */
[----:B------:R-:W-:Y:S10]  /*fa80*/  ISETP.NE.AND.EX P1, PT, R13, RZ, PT, P1 ;  /* 0x000000ff0d00720c */ /* 0x000ff40003f25310 */
[----:B------:R-:W1:Y:S08]  /*fa90*/  @P0 LDC.64 R4, c[0x0][0xb10] ;  /* 0x0002c400ff040b82 */ /* 0x000e700000000a00 */
[----:B------:R-:W3:Y:S01]  /*faa0*/  @P1 LDC.64 R6, c[0x0][0xb08] ;  /* 0x0002c200ff061b82 */ /* 0x000ee20000000a00 */
[----:B--2---:R-:W-:Y:S01]  /*fab0*/  SHF.R.S32.HI R29, RZ, 0x1f, R28 ;  /* 0x0000001fff1d7819 */ /* 0x004fe2000001141c */
[C---:B-1----:R-:W-:Y:S04]  /*fac0*/  @P0 IMAD.WIDE R4, R14.reuse, 0x8, R4 ;  /* 0x000000080e040825 */ /* 0x042fe800078e0204 */
[----:B---3--:R-:W-:Y:S01]  /*fad0*/  @P1 IMAD.WIDE R6, R14, 0x8, R6 ;  /* 0x000000080e061825 */ /* 0x008fe200078e0206 */
[----:B------:R-:W2:Y:S04]  /*fae0*/  @P0 LDG.E.64 R24, desc[UR50][R4.64] ;  /* 0x0000003204180981 */ /* 0x000ea8000c1e1b00 */
[----:B------:R1:W3:Y:S04]  /*faf0*/  @P1 LDG.E.64 R26, desc[UR50][R6.64] ;  /* 0x00000032061a1981 */ /* 0x0002e8000c1e1b00 */
[----:B------:R4:W5:Y:S04]  /*fb00*/  LDG.E R5, desc[UR50][R8.64+0x4] ;  /* 0x0000043208057981 */ /* 0x000968000c1e1900 */
[----:B-1----:R-:W1:Y:S01]  /*fb10*/  LDS R7, [UR22+0x1c] ;  /* 0x00001c16ff077984 */ /* 0x002e620008000800 */
[----:B------:R-:W-:Y:S05]  /*fb20*/  IMAD.U32 R6, RZ, RZ, UR22 ;  /* 0x00000016ff067e24 */ /* 0x000fea000f8e00ff */
[----:B----4-:R-:W-:Y:S05]  /*fb30*/  SHF.R.U64 R8, R6, 0x4, RZ ;  /* 0x0000000406087819 */ /* 0x010fea00000012ff */
[----:B------:R-:W-:Y:S04]  /*fb40*/  STS [UR22+0x10], R8 ;  /* 0x00001008ff007988 */ /* 0x000fe80008000816 */
[----:B------:R-:W-:Y:S01]  /*fb50*/  STS [UR22+0x14], R8 ;  /* 0x00001408ff007988 */ /* 0x000fe20008000816 */
[----:B------:R-:W-:Y:S02]  /*fb60*/  @!P0 IMAD.MOV.U32 R24, RZ, RZ, R28 ;  /* 0x000000ffff188224 */ /* 0x000fe400078e001c */
[----:B------:R-:W-:Y:S01]  /*fb70*/  @!P0 IMAD.MOV.U32 R25, RZ, RZ, R29 ;  /* 0x000000ffff198224 */ /* 0x000fe200078e001d */
[----:B---3--:R-:W-:Y:S04]  /*fb80*/  @P1 STS.64 [UR22], R26 ;  /* 0x0000001aff001988 */ /* 0x008fe80008000a16 */
[C---:B--2---:R-:W-:Y:S01]  /*fb90*/  SHF.L.U64.HI R21, R24.reuse, 0x1, R25 ;  /* 0x0000000118157819 */ /* 0x044fe20000010219 */
[----:B------:R-:W-:Y:S03]  /*fba0*/  IMAD.SHL.U32 R24, R24, 0x2, RZ ;  /* 0x0000000218187824 */ /* 0x000fe600078e00ff */
[----:B------:R-:W-:Y:S02]  /*fbb0*/  LOP3.LUT R21, R21, 0x1fffffff, RZ, 0xc0, !PT ;  /* 0x1fffffff15157812 */ /* 0x000fe400078ec0ff */
[----:B------:R-:W-:Y:S02]  /*fbc0*/  LOP3.LUT R24, R24, 0xfffffffe, RZ, 0xc0, !PT ;  /* 0xfffffffe18187812 */ /* 0x000fe400078ec0ff */
[--C-:B------:R-:W-:Y:S02]  /*fbd0*/  SHF.R.U32.HI R4, RZ, 0x4, R21.reuse ;  /* 0x00000004ff047819 */ /* 0x100fe40000011615 */
[----:B------:R-:W-:Y:S02]  /*fbe0*/  SHF.R.U64 R21, R24, 0x4, R21 ;  /* 0x0000000418157819 */ /* 0x000fe40000001215 */
[----:B-1----:R-:W-:Y:S02]  /*fbf0*/  LOP3.LUT R30, R7, 0xf, R4, 0xb8, !PT ;  /* 0x0000000f071e7812 */ /* 0x002fe400078eb804 */
[----:B------:R-:W-:Y:S01]  /*fc00*/  CS2R R6, SRZ ;  /* 0x0000000000067805 */ /* 0x000fe2000001ff00 */
[----:B------:R-:W-:Y:S01]  /*fc10*/  STS [UR22+0xc], R21 ;  /* 0x00000c15ff007988 */ /* 0x000fe20008000816 */
[----:B-----5:R-:W-:Y:S03]  /*fc20*/  VIADD R5, R5, 0xffffffff ;  /* 0xffffffff05057836 */ /* 0x020fe60000000000 */
[----:B------:R-:W-:Y:S04]  /*fc30*/  STS [UR22+0x1c], R30 ;  /* 0x00001c1eff007988 */ /* 0x000fe80008000816 */
[----:B------:R-:W1:Y:S02]  /*fc40*/  LDS R4, [UR22+0x1c] ;  /* 0x00001c16ff047984 */ /* 0x000e640008000800 */
[----:B-1----:R-:W-:Y:S05]  /*fc50*/  LOP3.LUT R23, R4, 0xf0, RZ, 0xb8, !PT ;  /* 0x000000f004177812 */ /* 0x002fea00078eb8ff */
        /* <DEDUP_REMOVED lines=9> */
.L_x_195:
[----:B------:R-:W-:Y:S05]  /*fcf0*/  BSYNC.RECONVERGENT B0 ;  /* 0x0000000000007941 */ /* 0x000fea0003800200 */
.L_x_194:
[----:B------:R-:W-:Y:S01]  /*fd00*/  ULOP3.LUT UR26, UR26, 0xffff, URZ, 0xc0, !UPT ;  /* 0x0000ffff1a1a7892 */ /* 0x000fe2000f8ec0ff */
[----:B------:R-:W-:Y:S03]  /*fd10*/  NOP ;  /* 0x0000000000007918 */ /* 0x000fe60000000000 */
[----:B------:R-:W-:Y:S01]  /*fd20*/  UIADD3 UR6, UP0, UPT, UR9, UR26, URZ ;  /* 0x0000001a09067290 */ /* 0x000fe2000ff1e0ff */
[----:B--2---:R-:W2:Y:S01]  /*fd30*/  LDS R4, [R20+UR22] ;  /* 0x0000001614047984 */ /* 0x004ea20008000800 */
[----:B------:R-:W-:Y:S02]  /*fd40*/  BSSY.RECONVERGENT B0, `(.L_x_196) ;  /* 0x0000039000007945 */ /* 0x000fe40003800200 */
[----:B------:R-:W-:Y:S02]  /*fd50*/  UIADD3.X UR27, UPT, UPT, URZ, URZ, URZ, UP0, !UPT ;  /* 0x000000ffff1b7290 */ /* 0x000fe400087fe4ff */
[----:B------:R-:W-:Y:S04]  /*fd60*/  ULEA UR28, UP0, UR6, UR14, 0x7 ;  /* 0x0000000e061c7291 */ /* 0x000fe8000f8038ff */
[----:B------:R-:W-:Y:S02]  /*fd70*/  ULEA.HI.X UR27, UR6, UR15, UR27, 0x7, UP0 ;  /* 0x0000000f061b7291 */ /* 0x000fe400080f3c1b */
[----:B------:R-:W-:Y:S01]  /*fd80*/  UIADD3 UR26, UP0, UPT, UR20, UR26, URZ ;  /* 0x0000001a141a7290 */ /* 0x000fe2000ff1e0ff */
[----:B-1----:R-:W-:Y:S03]  /*fd90*/  IADD3 R6, P0, PT, R20, UR28, RZ ;  /* 0x0000001c14067c10 */ /* 0x002fe6000ff1e0ff */
[----:B------:R-:W-:Y:S02]  /*fda0*/  UIADD3.X UR6, UPT, UPT, URZ, URZ, URZ, UP0, !UPT ;  /* 0x000000ffff067290 */ /* 0x000fe400087fe4ff */
[----:B------:R-:W-:Y:S05]  /*fdb0*/  IMAD.X R7, RZ, RZ, UR27, P0 ;  /* 0x0000001bff077e24 */ /* 0x000fea00080e06ff */
[----:B--2---:R1:W2:Y:S02]  /*fdc0*/  ATOMG.E.EXCH.STRONG.GPU PT, RZ, [R6], R4 ;  /* 0x0000000406ff73a8 */ /* 0x0042a400041ee100 */
[----:B--2---:R-:W-:Y:S11]  /*fdd0*/  ELECT P0, URZ, PT ;  /* 0x0000000000ff782f */ /* 0x004ff60003800000 */
[----:B------:R-:W-:Y:S02]  /*fde0*/  @!UPT UIADD3 URZ, UPT, UPT, URZ, URZ, URZ ;  /* 0x000000fffffff290 */ /* 0x000fe4000fffe0ff */
[----:B------:R-:W-:Y:S05]  /*fdf0*/  @!P0 BRA `(.L_x_197) ;  /* 0x0000000000b48947 */ /* 0x000fea0003800000 */
[----:B------:R-:W-:Y:S01]  /*fe00*/  STS [UR21+0x30], RZ ;  /* 0x000030ffff007988 */ /* 0x000fe20008000815 */
[----:B------:R-:W-:Y:S01]  /*fe10*/  ISETP.NE.U32.AND P0, PT, RZ, UR12, PT ;  /* 0x0000000cff007c0c */ /* 0x000fe2000bf05070 */
[C---:B------:R-:W-:Y:S03]  /*fe20*/  IMAD.WIDE R8, R14.reuse, 0xc, R18 ;  /* 0x0000000c0e087825 */ /* 0x040fe600078e0212 */
[----:B------:R-:W-:Y:S02]  /*fe30*/  ISETP.NE.AND.EX P1, PT, RZ, UR13, PT, P0 ;  /* 0x0000000dff007c0c */ /* 0x000fe4000bf25300 */
[----:B------:R-:W2:Y:S01]  /*fe40*/  LDG.E R28, desc[UR50][R8.64] ;  /* 0x00000032081c7981 */ /* 0x000ea2000c1e1900 */
[C---:B-1----:R-:W-:Y:S03]  /*fe50*/  LEA R6, P0, R14.reuse, RZ, 0x3 ;  /* 0x000000ff0e067211 */ /* 0x042fe600078018ff */
[----:B------:R1:W3:Y:S01]  /*fe60*/  LDG.E R5, desc[UR50][R8.64+0x4] ;  /* 0x0000043208057981 */ /* 0x0002e2000c1e1900 */
[----:B------:R-:W-:Y:S06]  /*fe70*/  LEA.HI.X.SX32 R7, R14, RZ, 0x3, P0 ;  /* 0x000000ff0e077211 */ /* 0x000fec00000f1eff */
[C---:B------:R-:W-:Y:S04]  /*fe80*/  @P1 IADD3 R22, P0, PT, R6.reuse, UR12, RZ ;  /* 0x0000000c06161c10 */ /* 0x040fe8000ff1e0ff */
[C---:B------:R-:W-:Y:S02]  /*fe90*/  @P1 IADD3.X R23, PT, PT, R7.reuse, UR13, RZ, P0, !PT ;  /* 0x0000000d07171c10 */ /* 0x040fe400087fe4ff */
[----:B------:R-:W-:Y:S01]  /*fea0*/  IADD3 R26, P0, PT, R6, UR10, RZ ;  /* 0x0000000a061a7c10 */ /* 0x000fe2000ff1e0ff */
[----:B------:R-:W-:Y:S02]  /*feb0*/  IMAD.U32 R6, RZ, RZ, UR21 ;  /* 0x00000015ff067e24 */ /* 0x000fe4000f8e00ff */
[----:B------:R-:W4:Y:S01]  /*fec0*/  @P1 LDG.E.64 R24, desc[UR50][R22.64] ;  /* 0x0000003216181981 */ /* 0x000f22000c1e1b00 */
[----:B------:R-:W-:Y:S03]  /*fed0*/  IADD3.X R27, PT, PT, R7, UR11, RZ, P0, !PT ;  /* 0x0000000b071b7c10 */ /* 0x000fe600087fe4ff */
[----:B------:R-:W5:Y:S04]  /*fee0*/  LDS R7, [UR21+0x1c] ;  /* 0x00001c15ff077984 */ /* 0x000f680008000800 */
[----:B------:R-:W5:Y:S01]  /*fef0*/  LDG.E.64 R26, desc[UR50][R26.64] ;  /* 0x000000321a1a7981 */ /* 0x000f62000c1e1b00 */
[----:B-1----:R-:W-:Y:S05]  /*ff00*/  SHF.R.U64 R8, R6, 0x4, RZ ;  /* 0x0000000406087819 */ /* 0x002fea00000012ff */
[----:B------:R-:W-:Y:S04]  /*ff10*/  STS [UR21+0x10], R8 ;  /* 0x00001008ff007988 */ /* 0x000fe80008000815 */
[----:B------:R-:W-:Y:S04]  /*ff20*/  STS [UR21+0x14], R8 ;  /* 0x00001408ff007988 */ /* 0x000fe80008000815 */
[----:B-----5:R-:W-:Y:S01]  /*ff30*/  STS.64 [UR21], R26 ;  /* 0x0000001aff007988 */ /* 0x020fe20008000a15 */
[--C-:B--2---:R-:W-:Y:S01]  /*ff40*/  SHF.R.S32.HI R29, RZ, 0x1f, R28.reuse ;  /* 0x0000001fff1d7819 */ /* 0x104fe2000001141c */
[----:B------:R-:W-:Y:S02]  /*ff50*/  @!P1 IMAD.MOV.U32 R24, RZ, RZ, R28 ;  /* 0x000000ffff189224 */ /* 0x000fe400078e001c */
[----:B---3--:R-:W-:Y:S02]  /*ff60*/  VIADD R5, R5, 0xffffffff ;  /* 0xffffffff05057836 */ /* 0x008fe40000000000 */
[----:B------:R-:W-:Y:S05]  /*ff70*/  @!P1 IMAD.MOV.U32 R25, RZ, RZ, R29 ;  /* 0x000000ffff199224 */ /* 0x000fea00078e001d */
[C---:B----4-:R-:W-:Y:S01]  /*ff80*/  SHF.L.U64.HI R21, R24.reuse, 0x1, R25 ;  /* 0x0000000118157819 */ /* 0x050fe20000010219 */
[----:B------:R-:W-:Y:S03]  /*ff90*/  IMAD.SHL.U32 R24, R24, 0x2, RZ ;  /* 0x0000000218187824 */ /* 0x000fe600078e00ff */
[----:B------:R-:W-:Y:S02]  /*ffa0*/  LOP3.LUT R21, R21, 0x1fffffff, RZ, 0xc0, !PT ;  /* 0x1fffffff15157812 */ /* 0x000fe400078ec0ff */
[----:B------:R-:W-:Y:S02]  /*ffb0*/  LOP3.LUT R24, R24, 0xfffffffe, RZ, 0xc0, !PT ;  /* 0xfffffffe18187812 */ /* 0x000fe400078ec0ff */
[--C-:B------:R-:W-:Y:S02]  /*ffc0*/  SHF.R.U32.HI R4, RZ, 0x4, R21.reuse ;  /* 0x00000004ff047819 */ /* 0x100fe40000011615 */
[----:B------:R-:W-:Y:S02]  /*ffd0*/  SHF.R.U64 R21, R24, 0x4, R21 ;  /* 0x0000000418157819 */ /* 0x000fe40000001215 */
[----:B------:R-:W-:Y:S02]  /*ffe0*/  LOP3.LUT R30, R7, 0xf, R4, 0xb8, !PT ;  /* 0x0000000f071e7812 */ /* 0x000fe400078eb804 */
[----:B------:R-:W-:Y:S01]  /*fff0*/  CS2R R6, SRZ ;  /* 0x0000000000067805 */ /* 0x000fe2000001ff00 */
[----:B------:R-:W-:Y:S04]  /*10000*/  STS [UR21+0xc], R21 ;  /* 0x00000c15ff007988 */ /* 0x000fe80008000815 */
        /* <DEDUP_REMOVED lines=12> */
.L_x_197:
[----:B------:R-:W-:Y:S05]  /*100d0*/  BSYNC.RECONVERGENT B0 ;  /* 0x0000000000007941 */ /* 0x000fea0003800200 */
.L_x_196:
[----:B------:R-:W-:Y:S01]  /*100e0*/  NOP ;  /* 0x0000000000007918 */ /* 0x000fe20000000000 */
[----:B-12---:R-:W1:Y:S01]  /*100f0*/  LDS R4, [R20+UR21] ;  /* 0x0000001514047984 */ /* 0x006e620008000800 */
[----:B------:R-:W-:Y:S01]  /*10100*/  ULEA UR34, UP0, UR26, UR14, 0x7 ;  /* 0x0000000e1a227291 */ /* 0x000fe2000f8038ff */
[----:B------:R-:W-:Y:S01]  /*10110*/  UMOV UR33, UR31 ;  /* 0x0000001f00217c82 */ /* 0x000fe20008000000 */
[----:B------:R-:W-:Y:S02]  /*10120*/  UMOV UR31, UR29 ;  /* 0x0000001d001f7c82 */ /* 0x000fe40008000000 */
[----:B------:R-:W-:Y:S02]  /*10130*/  ULEA.HI.X UR35, UR26, UR15, UR6, 0x7, UP0 ;  /* 0x0000000f1a237291 */ /* 0x000fe400080f3c06 */
[----:B------:R-:W-:Y:S01]  /*10140*/  IADD3 R6, P0, PT, R20, UR34, RZ ;  /* 0x0000002214067c10 */ /* 0x000fe2000ff1e0ff */
[----:B------:R-:W-:Y:S03]  /*10150*/  UMOV UR26, UR28 ;  /* 0x0000001c001a7c82 */ /* 0x000fe60008000000 */
[----:B------:R-:W-:Y:S05]  /*10160*/  IADD3.X R7, PT, PT, RZ, UR35, RZ, P0, !PT ;  /* 0x00000023ff077c10 */ /* 0x000fea00087fe4ff */
[----:B-1----:R2:W5:Y:S01]  /*10170*/  ATOMG.E.EXCH.STRONG.GPU PT, RZ, [R6], R4 ;  /* 0x0000000406ff73a8 */ /* 0x00256200041ee100 */
[----:B------:R-:W-:Y:S04]  /*10180*/  DEPBAR {5,4,3,2,1,0} ;  /* 0x0000003f0000791a */ /* 0x000fe80000000000 */
[----:B------:R-:W1:Y:S02]  /*10190*/  CCTL.E.C.LDCU.IV.DEEP [UR32] ;  /* 0x0000000020007540 */ /* 0x000e640009c08000 */
[----:B-1----:R2:W-:Y:S01]  /*101a0*/  UTMACCTL.IV [UR32] ;  /* 0x00000000200079b9 */ /* 0x0025e20008000000 */
        /* <DEDUP_REMOVED lines=9> */
[----:B------:R-:W-:Y:S01]  /*10240*/  NOP ;  /* 0x0000000000007918 */ /* 0x000fe20000000000 */
.L_x_193:
[----:B-----5:R-:W-:Y:S01]  /*10250*/  ELECT P0, URZ, PT ;  /* 0x0000000000ff782f */ /* 0x020fe20003800000 */
[----:B------:R-:W-:Y:S11]  /*10260*/  BSSY.RECONVERGENT B0, `(.L_x_198) ;  /* 0x0000011000007945 */ /* 0x000ff60003800200 */
[----:B------:R-:W-:Y:S01]  /*10270*/  @!UPT UIADD3 URZ, UPT, UPT, URZ, URZ, URZ ;  /* 0x000000fffffff290 */ /* 0x000fe2000fffe0ff */
[----:B------:R-:W-:Y:S05]  /*10280*/  @!P0 BRA `(.L_x_199) ;  /* 0x0000000000388947 */ /* 0x000fea0003800000 */
[----:B------:R0:W-:Y:S01]  /*10290*/  UTMACMDFLUSH ;  /* 0x00000000000079b7 */ /* 0x0001e20000000000 */
[----:B------:R-:W-:Y:S09]  /*102a0*/  UIMAD UR6, UR8, 0x14, UR4 ;  /* 0x00000014080678a4 */ /* 0x000ff2000f8e0204 */
[----:B------:R4:W-:Y:S04]  /*102b0*/  STS [UR6+0x280], R16 ;  /* 0x00028010ff007988 */ /* 0x0009e80008000806 */
        /* <DEDUP_REMOVED lines=9> */
[----:B-----5:R-:W1:Y:S01]  /*10350*/  FENCE.VIEW.ASYNC.S ;  /* 0x00000000000073c6 */ /* 0x020e620000000000 */
[----:B------:R-:W-:Y:S04]  /*10360*/  DEPBAR.LE SB0, 0x0 ;  /* 0x000080000000791a */ /* 0x000fe80000000000 */
.L_x_199:
[----:B--2---:R-:W-:Y:S05]  /*10370*/  BSYNC.RECONVERGENT B0 ;  /* 0x0000000000007941 */ /* 0x004fea0003800200 */
.L_x_198:
[----:B------:R-:W-:Y:S09]  /*10380*/  UISETP.NE.AND UP0, UPT, UR37, 0x8, UPT ;  /* 0x000000082500788c */ /* 0x000ff2000bf05270 */
[----:B------:R-:W-:Y:S05]  /*10390*/  BRA.U !UP0, `(.L_x_200) ;  /* 0x0000000108047547 */ /* 0x000fea000b800000 */
[----:B------:R-:W-:Y:S05]  /*103a0*/  BPT.TRAP 0x1 ;  /* 0x000000040000795c */ /* 0x000fea0000300000 */
.L_x_200:
[----:B------:R-:W-:Y:S01]  /*103b0*/  UIADD3 UR6, UPT, UPT, UR8, -0x4, URZ ;  /* 0xfffffffc08067890 */ /* 0x000fe2000fffe0ff */
[----:B-1----:R-:W-:Y:S01]  /*103c0*/  SYNCS.ARRIVE.TRANS64.A1T0 RZ, [UR25+0x160], RZ ;  /* 0x000160ffffff79a7 */ /* 0x002fe20008100019 */
[----:B------:R-:W-:Y:S01]  /*103d0*/  UIADD3 UR25, UPT, UPT, UR7, -0x4, URZ ;  /* 0xfffffffc07197890 */ /* 0x000fe2000fffe0ff */
[----:B------:R-:W-:Y:S01]  /*103e0*/  ISETP.NE.AND P0, PT, R11, RZ, PT ;  /* 0x000000ff0b00720c */ /* 0x000fe20003f05270 */
[----:B------:R-:W-:Y:S02]  /*103f0*/  UISETP.GE.U32.AND UP1, UPT, UR6, -0x8, UPT ;  /* 0xfffffff80600788c */ /* 0x000fe4000bf26070 */
[----:B------:R-:W-:Y:S02]  /*10400*/  UISETP.GE.U32.AND UP0, UPT, UR25, -0x8, UPT ;  /* 0xfffffff81900788c */ /* 0x000fe4000bf06070 */
[----:B------:R-:W-:Y:S02]  /*10410*/  USEL UR25, URZ, 0x1, UP1 ;  /* 0x00000001ff197887 */ /* 0x000fe40008800000 */
[----:B------:R-:W-:Y:S02]  /*10420*/  USEL UR6, URZ, 0x1, UP0 ;  /* 0x00000001ff067887 */ /* 0x000fe40008000000 */
[----:B------:R-:W-:Y:S02]  /*10430*/  ULOP3.LUT UR27, UR8, 0x7, URZ, 0xc0, !UPT ;  /* 0x00000007081b7892 */ /* 0x000fe4000f8ec0ff */
[----:B------:R-:W-:Y:S01]  /*10440*/  ULOP3.LUT UR26, UR7, 0x7, URZ, 0xc0, !UPT ;  /* 0x00000007071a7892 */ /* 0x000fe2000f8ec0ff */
[----:B------:R-:W-:Y:S01]  /*10450*/  LOP3.LUT R0, R0, UR25, RZ, 0x3c, !PT ;  /* 0x0000001900007c12 */ /* 0x000fe2000f8e3cff */
[----:B------:R-:W-:Y:S01]  /*10460*/  ULOP3.LUT UR8, UR27, 0x4, URZ, 0x3c, !UPT ;  /* 0x000000041b087892 */ /* 0x000fe2000f8e3cff */
[----:B------:R-:W-:Y:S01]  /*10470*/  LOP3.LUT R17, R17, UR6, RZ, 0x3c, !PT ;  /* 0x0000000611117c12 */ /* 0x000fe2000f8e3cff */
[----:B------:R-:W-:Y:S01]  /*10480*/  ULOP3.LUT UR7, UR26, 0x4, URZ, 0x3c, !UPT ;  /* 0x000000041a077892 */ /* 0x000fe2000f8e3cff */
[----:B------:R-:W-:Y:S11]  /*10490*/  @!P0 EXIT ;  /* 0x000000000000894d */ /* 0x000ff60003800000 */
[----:B------:R-:W-:Y:S05]  /*104a0*/  BRA `(.L_x_201) ;  /* 0xffffffe800f07947 */ /* 0x000fea000383ffff */
.L_x_292:
[----:B------:R-:W-:Y:S01]  /*104b0*/  UMOV UR6, 0x40 ;  /* 0x0000004000067882 */ /* 0x000fe20000000000 */
[----:B------:R-:W-:Y:S01]  /*104c0*/  NOP ;  /* 0x0000000000007918 */ /* 0x000fe20000000000 */
[----:B------:R-:W-:Y:S01]  /*104d0*/  ULEA UR6, UR5, UR6, 0x18 ;  /* 0x0000000605067291 */ /* 0x000fe2000f8ec0ff */
[----:B------:R-:W-:Y:S02]  /*104e0*/  UMOV UR4, 0x400 ;  /* 0x0000040000047882 */ /* 0x000fe40000000000 */
[----:B------:R-:W-:-:S06]  /*104f0*/  ULEA UR4, UR5, UR4, 0x18 ;  /* 0x0000000405047291 */ /* 0x000fcc000f8ec0ff */
[----:B------:R-:W2:Y:S02]  /*10500*/  LDS.U8 R0, [UR6+0x1c] ;  /* 0x00001c06ff007984 */ /* 0x000ea40008000000 */
[----:B--2---:R-:W-:-:S13]  /*10510*/  ISETP.NE.AND P0, PT, R0, RZ, PT ;  /* 0x000000ff0000720c */ /* 0x004fda0003f05270 */
[----:B------:R-:W-:Y:S05]  /*10520*/  @P0 BRA `(.L_x_202) ;  /* 0x0000000400100947 */ /* 0x000fea0003800000 */
[----:B------:R-:W-:Y:S02]  /*10530*/  ULOP3.LUT UR44, UR5, 0x1, URZ, 0xc0, !UPT ;  /* 0x00000001052c7892 */ /* 0x000fe4000f8ec0ff */
[----:B------:R-:W-:Y:S02]  /*10540*/  ULOP3.LUT UR43, UR5, 0x1, URZ, 0x3c, !UPT ;  /* 0x00000001052b7892 */ /* 0x000fe4000f8e3cff */
[----:B------:R-:W-:Y:S02]  /*10550*/  UISETP.NE.U32.AND UP0, UPT, UR44, 0x1, UPT ;  /* 0x000000012c00788c */ /* 0x000fe4000bf05070 */
[----:B------:R-:W-:-:S07]  /*10560*/  UIADD3 UR7, UPT, UPT, UR6, 0x8, URZ ;  /* 0x0000000806077890 */ /* 0x000fce000fffe0ff */
[----:B------:R-:W-:Y:S05]  /*10570*/  BRA.U !UP0, `(.L_x_203) ;  /* 0x00000001089c7547 */ /* 0x000fea000b800000 */
[----:B------:R-:W-:Y:S01]  /*10580*/  ELECT P0, URZ, PT ;  /* 0x0000000000ff782f */ /* 0x000fe20003800000 */
[----:B------:R-:W-:-:S12]  /*10590*/  BSSY B0, `(.L_x_203) ;  /* 0x0000025000007945 */ /* 0x000fd80003800000 */
[----:B------:R-:W-:Y:S05]  /*105a0*/  @!P0 BRA `(.L_x_204) ;  /* 0x00000000008c8947 */ /* 0x000fea0003800000 */
[----:B------:R-:W-:-:S05]  /*105b0*/  UMOV UR5, 0x10 ;  /* 0x0000001000057882 */ /* 0x000fca0000000000 */
[----:B------:R-:W-:Y:S04]  /*105c0*/  DEPBAR.LE SB2, 0x36 ;  /* 0x0000ad800000791a */ /* 0x000fe80000000000 */
[----:B------:R-:W2:Y:S02]  /*105d0*/  UTCATOMSWS.2CTA.FIND_AND_SET.ALIGN UP1, UR5, UR5 ;  /* 0x00000005000575e3 */ /* 0x000ea40008220800 */
[----:B--2---:R-:W-:Y:S01]  /*105e0*/  MOV R11, UR5 ;  /* 0x00000005000b7c02 */ /* 0x004fe20008000f00 */
[----:B------:R-:W-:Y:S06]  /*105f0*/  BRA.U UP1, `(.L_x_205) ;  /* 0x0000000101187547 */ /* 0x000fec000b800000 */
.L_x_206:
[----:B------:R-:W-:Y:S05]  /*10600*/  NANOSLEEP 0x64 ;  /* 0x000000640000795d */ /* 0x000fea0003800000 */
[----:B------:R-:W-:-:S05]  /*10610*/  UMOV UR5, 0x10 ;  /* 0x0000001000057882 */ /* 0x000fca0000000000 */
[----:B------:R-:W-:Y:S04]  /*10620*/  DEPBAR.LE SB2, 0x36 ;  /* 0x0000ad800000791a */ /* 0x000fe80000000000 */
[----:B------:R-:W2:Y:S02]  /*10630*/  UTCATOMSWS.2CTA.FIND_AND_SET.ALIGN UP1, UR5, UR5 ;  /* 0x00000005000575e3 */ /* 0x000ea40008220800 */
[----:B--2---:R-:W-:Y:S01]  /*10640*/  MOV R11, UR5 ;  /* 0x00000005000b7c02 */ /* 0x004fe20008000f00 */
[----:B------:R-:W-:Y:S05]  /*10650*/  BRA.U !UP1, `(.L_x_206) ;  /* 0xfffffffd09e87547 */ /* 0x000fea000b83ffff */
.L_x_205:
[----:B------:R-:W2:Y:S01]  /*10660*/  LDS R5, [UR6+0x10] ;  /* 0x00001006ff057984 */ /* 0x000ea20008000800 */
[----:B------:R-:W-:Y:S01]  /*10670*/  IMAD.U32 R3, RZ, RZ, UR4 ;  /* 0x00000004ff037e24 */ /* 0x000fe2000f8e00ff */
[----:B------:R-:W-:-:S03]  /*10680*/  MOV R2, UR43 ;  /* 0x0000002b00027c02 */ /* 0x000fc60008000f00 */
[----:B------:R-:W-:Y:S01]  /*10690*/  VIADD R3, R3, 0x320 ;  /* 0x0000032003037836 */ /* 0x000fe20000000000 */
[----:B--2---:R-:W-:-:S04]  /*106a0*/  SHF.L.U32 R5, R5, 0x1f, RZ ;  /* 0x0000001f05057819 */ /* 0x004fc800000006ff */
[----:B------:R-:W2:Y:S02]  /*106b0*/  SYNCS.PHASECHK.TRANS64.TRYWAIT P0, [UR6+0x8], R5 ;  /* 0x00000805ff0075a7 */ /* 0x000ea40008001106 */
[----:B--2---:R-:W-:Y:S05]  /*106c0*/  @P0 BRA `(.L_x_207) ;  /* 0x0000000000080947 */ /* 0x004fea0003800000 */
[----:B------:R-:W2:Y:S02]  /*106d0*/  SYNCS.PHASECHK.TRANS64.TRYWAIT P0, [UR6+0x8], R5 ;  /* 0x00000805ff0075a7 */ /* 0x000ea40008001106 */
[----:B--2---:R-:W-:Y:S05]  /*106e0*/  @!P0 BRA `(.L_x_208) ;  /* 0x0000001c00848947 */ /* 0x004fea0003800000 */
.L_x_207:
[----:B------:R-:W-:Y:S01]  /*106f0*/  HFMA2 R4, -RZ, RZ, 0, 5.9604644775390625e-08 ;  /* 0x00000001ff047431 */ /* 0x000fe200000001ff */
[----:B------:R-:W-:Y:S01]  /*10700*/  UPRMT UR5, UR43, 0x654, UR7 ;  /* 0x000006542b057896 */ /* 0x000fe20008000007 */
[----:B-----5:R-:W-:Y:S01]  /*10710*/  IMAD.MOV.U32 R6, RZ, RZ, 0xffff ;  /* 0x0000ffffff067424 */ /* 0x020fe200078e00ff */
[----:B------:R-:W-:Y:S01]  /*10720*/  PRMT R2, R2, 0x654, R3 ;  /* 0x0000065402027816 */ /* 0x000fe20000000003 */
[----:B--2---:R-:W-:Y:S02]  /*10730*/  IMAD.MOV.U32 R0, RZ, RZ, 0x4 ;  /* 0x00000004ff007424 */ /* 0x004fe400078e00ff */
[----:B------:R-:W-:Y:S01]  /*10740*/  IMAD.SHL.U32 R7, R11, 0x20, RZ ;  /* 0x000000200b077824 */ /* 0x000fe200078e00ff */
[----:B------:R-:W-:Y:S02]  /*10750*/  MOV R3, UR5 ;  /* 0x0000000500037c02 */ /* 0x000fe40008000f00 */
[-C--:B------:R-:W-:Y:S01]  /*10760*/  SHF.L.U32 R6, R6, R11.reuse, RZ ;  /* 0x0000000b06067219 */ /* 0x080fe200000006ff */
[----:B------:R2:W-:Y:S01]  /*10770*/  SYNCS.ARRIVE.TRANS64.RED RZ, [UR5], R0 ;  /* 0x00000000ffff79a7 */ /* 0x0005e20008000405 */
[----:B------:R-:W-:Y:S01]  /*10780*/  SHF.L.U32 R5, R4, R11, RZ ;  /* 0x0000000b04057219 */ /* 0x000fe200000006ff */
[----:B------:R2:W-:Y:S04]  /*10790*/  STS [UR4+0x320], R7 ;  /* 0x00032007ff007988 */ /* 0x0005e80008000804 */
[----:B------:R2:W-:Y:S04]  /*107a0*/  STAS [R2.64], R11 ;  /* 0x0000000b02007dbd */ /* 0x0005e8000c0008ff */
[----:B------:R2:W-:Y:S04]  /*107b0*/  ATOMS.OR RZ, [UR6+0x14], R6 ;  /* 0x00001406ffff798c */ /* 0x0005e8000b000006 */
[----:B------:R2:W-:Y:S04]  /*107c0*/  ATOMS.OR RZ, [UR6+0x18], R5 ;  /* 0x00001805ffff798c */ /* 0x0005e8000b000006 */
[----:B------:R2:W-:Y:S02]  /*107d0*/  ATOMS.XOR RZ, [UR6+0x10], R4 ;  /* 0x00001004ffff798c */ /* 0x0005e4000b800006 */
.L_x_204:
[----:B------:R-:W-:Y:S05]  /*107e0*/  BSYNC B0 ;  /* 0x0000000000007941 */ /* 0x000fea0003800000 */
.L_x_203:
[----:B------:R-:W-:Y:S05]  /*107f0*/  BRA.U UP0, `(.L_x_209) ;  /* 0x00000001006c7547 */ /* 0x000fea000b800000 */
[----:B------:R-:W-:-:S03]  /*10800*/  UMOV UR5, 0xffffffff ;  /* 0xffffffff00057882 */ /* 0x000fc60000000000 */
[----:B------:R-:W-:Y:S05]  /*10810*/  BRA.DIV UR5, `(.L_x_210) ;  /* 0x0000001e05507947 */ /* 0x000fea000b800000 */
[----:B------:R-:W-:-:S13]  /*10820*/  ELECT P6, URZ, PT ;  /* 0x0000000000ff782f */ /* 0x000fda00038c0000 */
.L_x_276:
[----:B------:R-:W-:Y:S05]  /*10830*/  @!P6 BRA `(.L_x_209) ;  /* 0x00000000005ce947 */ /* 0x000fea0003800000 */
[----:B--2---:R-:W2:Y:S02]  /*10840*/  LDS R3, [UR6+0x10] ;  /* 0x00001006ff037984 */ /* 0x004ea40008000800 */
[----:B--2---:R-:W-:-:S04]  /*10850*/  SHF.L.U32 R3, R3, 0x1f, RZ ;  /* 0x0000001f03037819 */ /* 0x004fc800000006ff */
[----:B------:R-:W2:Y:S02]  /*10860*/  SYNCS.PHASECHK.TRANS64.TRYWAIT P0, [UR6+0x8], R3 ;  /* 0x00000803ff0075a7 */ /* 0x000ea40008001106 */
[----:B--2---:R-:W-:Y:S05]  /*10870*/  @P0 BRA `(.L_x_211) ;  /* 0x0000000000080947 */ /* 0x004fea0003800000 */
[----:B------:R-:W2:Y:S02]  /*10880*/  SYNCS.PHASECHK.TRANS64.TRYWAIT P0, [UR6+0x8], R3 ;  /* 0x00000803ff0075a7 */ /* 0x000ea40008001106 */
[----:B--2---:R-:W-:Y:S05]  /*10890*/  @!P0 BRA `(.L_x_212) ;  /* 0x0000001c00508947 */ /* 0x004fea0003800000 */
.L_x_211:
[----:B------:R-:W3:Y:S01]  /*108a0*/  LDS R5, [UR4+0x320] ;  /* 0x00032004ff057984 */ /* 0x000ee20008000800 */
[----:B--2---:R-:W-:Y:S02]  /*108b0*/  HFMA2 R0, -RZ, RZ, 0, 5.9604644775390625e-08 ;  /* 0x00000001ff007431 */ /* 0x004fe400000001ff */
[----:B------:R-:W-:Y:S01]  /*108c0*/  IMAD.MOV.U32 R2, RZ, RZ, 0xffff ;  /* 0x0000ffffff027424 */ /* 0x000fe200078e00ff */
[----:B------:R-:W-:Y:S01]  /*108d0*/  UPRMT UR5, UR43, 0x654, UR7 ;  /* 0x000006542b057896 */ /* 0x000fe20008000007 */
[----:B---3--:R-:W-:-:S03]  /*108e0*/  IMAD.SHL.U32 R3, R5, 0x20, RZ ;  /* 0x0000002005037824 */ /* 0x008fc600078e00ff */
[-C--:B------:R-:W-:Y:S02]  /*108f0*/  SHF.L.U32 R2, R2, R5.reuse, RZ ;  /* 0x0000000502027219 */ /* 0x080fe400000006ff */
[----:B------:R-:W-:Y:S01]  /*10900*/  SHF.L.U32 R5, R0, R5, RZ ;  /* 0x0000000500057219 */ /* 0x000fe200000006ff */
[----:B------:R3:W-:Y:S04]  /*10910*/  STS [UR4+0x320], R3 ;  /* 0x00032003ff007988 */ /* 0x0007e80008000804 */
[----:B------:R3:W-:Y:S04]  /*10920*/  ATOMS.OR RZ, [UR6+0x14], R2 ;  /* 0x00001402ffff798c */ /* 0x0007e8000b000006 */
[----:B------:R3:W-:Y:S01]  /*10930*/  ATOMS.OR RZ, [UR6+0x18], R5 ;  /* 0x00001805ffff798c */ /* 0x0007e2000b000006 */
[----:B------:R-:W-:Y:S03]  /*10940*/  SYNCS.ARRIVE.TRANS64.RED.A1T0 RZ, [UR5], RZ ;  /* 0x000000ffffff79a7 */ /* 0x000fe60008100405 */
[----:B------:R3:W-:Y:S01]  /*10950*/  ATOMS.XOR RZ, [UR6+0x10], R0 ;  /* 0x00001000ffff798c */ /* 0x0007e2000b800006 */
[----:B------:R-:W-:Y:S05]  /*10960*/  BRA `(.L_x_209) ;  /* 0x0000000000107947 */ /* 0x000fea0003800000 */
.L_x_202:
[----:B------:R-:W-:Y:S02]  /*10970*/  MOV R0, 0xffffffff ;  /* 0xffffffff00007802 */ /* 0x000fe40000000f00 */
[----:B------:R-:W-:-:S03]  /*10980*/  MOV R2, 0x109b0 ;  /* 0x000109b000027802 */ /* 0x000fc60000000f00 */
[----:B------:R2:W-:Y:S04]  /*10990*/  STS [UR4+0x320], R0 ;  /* 0x00032000ff007988 */ /* 0x0005e80008000804 */
[----:B-12-45:R-:W-:Y:S05]  /*109a0*/  CALL.REL.NOINC `($__internal_1_$__cuda_sm10x_tcgen05_guardrail_trap_phase_invalid_during_alloc) ;  /* 0x0000001c00d87944 */ /* 0x036fea0003c00000 */
.L_x_209:
[----:B------:R-:W-:Y:S05]  /*109b0*/  WARPSYNC.ALL ;  /* 0x0000000000007948 */ /* 0x000fea0003800000 */
[----:B------:R-:W1:Y:S01]  /*109c0*/  S2UR UR5, SR_CgaCtaId ;  /* 0x00000000000579c3 */ /* 0x000e620000008800 */
[----:B------:R-:W-:Y:S01]  /*109d0*/  UMOV UR4, 0x400 ;  /* 0x0000040000047882 */ /* 0x000fe20000000000 */
[----:B------:R-:W-:-:S06]  /*109e0*/  NOP ;  /* 0x0000000000007918 */ /* 0x000fcc0000000000 */
[----:B------:R-:W-:Y:S06]  /*109f0*/  BAR.ARV 0x6, 0xa0 ;  /* 0x0182800000007b1d */ /* 0x000fec0000002000 */
[----:B-1----:R-:W-:-:S04]  /*10a00*/  ULEA UR4, UR5, UR4, 0x18 ;  /* 0x0000000405047291 */ /* 0x002fc8000f8ec0ff */
[----:B------:R-:W-:Y:S02]  /*10a10*/  UIADD3 UR11, UPT, UPT, UR4, 0x9400, URZ ;  /* 0x00009400040b7890 */ /* 0x000fe4000fffe0ff */
[----:B------:R-:W-:Y:S02]  /*10a20*/  UIADD3 UR12, UPT, UPT, UR4, 0x21400, URZ ;  /* 0x00021400040c7890 */ /* 0x000fe4000fffe0ff */
[----:B------:R-:W-:Y:S01]  /*10a30*/  USHF.R.U32.HI UR11, URZ, 0x4, UR11 ;  /* 0x00000004ff0b7899 */ /* 0x000fe2000801160b */
[----:B--23--:R-:W1:Y:S01]  /*10a40*/  LDS R0, [UR4+0x320] ;  /* 0x00032004ff007984 */ /* 0x00ce620008000800 */
[----:B------:R-:W-:Y:S02]  /*10a50*/  USHF.R.U32.HI UR12, URZ, 0x4, UR12 ;  /* 0x00000004ff0c7899 */ /* 0x000fe4000801160c */
[----:B------:R-:W-:Y:S02]  /*10a60*/  ULOP3.LUT UR11, UR11, 0x3fff, URZ, 0xc0, !UPT ;  /* 0x00003fff0b0b7892 */ /* 0x000fe4000f8ec0ff */
[----:B------:R-:W-:-:S02]  /*10a70*/  ULOP3.LUT UR12, UR12, 0x3fff, URZ, 0xc0, !UPT ;  /* 0x00003fff0c0c7892 */ /* 0x000fc4000f8ec0ff */
[----:B------:R-:W-:Y:S02]  /*10a80*/  ULOP3.LUT UR11, UR11, 0x10000, URZ, 0xfc, !UPT ;  /* 0x000100000b0b7892 */ /* 0x000fe4000f8efcff */
[----:B------:R-:W-:Y:S01]  /*10a90*/  ULOP3.LUT UR12, UR12, 0x10000, URZ, 0xfc, !UPT ;  /* 0x000100000c0c7892 */ /* 0x000fe2000f8efcff */
[----:B-1----:R-:W-:Y:S01]  /*10aa0*/  R2UR UR20, R0 ;  /* 0x00000000001472ca */ /* 0x002fe200000e0000 */
[----:B----45:R-:W1:-:S00]  /*10ab0*/  USETMAXREG.DEALLOC.CTAPOOL 0x88 ;  /* 0x00000088000079c8 */ /* 0x030e4000080e0500 */
[----:B-1----:R-:W-:Y:S01]  /*10ac0*/  HFMA2 R2, -RZ, RZ, 0, 0 ;  /* 0x00000000ff027431 */ /* 0x002fe200000001ff */
[----:B------:R-:W-:Y:S01]  /*10ad0*/  MOV R0, RZ ;  /* 0x000000ff00007202 */ /* 0x000fe20000000f00 */
[----:B------:R-:W-:Y:S01]  /*10ae0*/  UMOV UR19, 0x1 ;  /* 0x0000000100137882 */ /* 0x000fe20000000000 */
[----:B------:R-:W-:Y:S01]  /*10af0*/  UMOV UR18, URZ ;  /* 0x000000ff00127c82 */ /* 0x000fe20008000000 */
[----:B------:R-:W-:Y:S01]  /*10b00*/  UMOV UR17, URZ ;  /* 0x000000ff00117c82 */ /* 0x000fe20008000000 */
[----:B------:R-:W-:Y:S01]  /*10b10*/  UMOV UR16, URZ ;  /* 0x000000ff00107c82 */ /* 0x000fe20008000000 */
[----:B------:R-:W-:-:S06]  /*10b20*/  UMOV UR15, URZ ;  /* 0x000000ff000f7c82 */ /* 0x000fcc0008000000 */
.L_x_223:
[----:B------:R-:W1:Y:S02]  /*10b30*/  LDC.64 R4, c[0x0][0x390] ;  /* 0x0000e400ff047b82 */ /* 0x000e640000000a00 */
[----:B-12---:R-:W-:-:S05]  /*10b40*/  IMAD.WIDE R4, R17, 0xc, R4 ;  /* 0x0000000c11047825 */ /* 0x006fca00078e0204 */
[----:B------:R-:W2:Y:S02]  /*10b50*/  LDG.E R3, desc[UR50][R4.64+0x8] ;  /* 0x0000083204037981 */ /* 0x000ea4000c1e1900 */
[----:B--2---:R-:W-:-:S13]  /*10b60*/  R2UR UR10, R3 ;  /* 0x00000000030a72ca */ /* 0x004fda00000e0000 */
[----:B------:R-:W-:Y:S02]  /*10b70*/  UISETP.GE.AND UP0, UPT, UR10, 0x1, UPT ;  /* 0x000000010a00788c */ /* 0x000fe4000bf06270 */
[----:B------:R-:W-:Y:S02]  /*10b80*/  UIADD3 UR6, UPT, UPT, UR10, 0x7f, URZ ;  /* 0x0000007f0a067890 */ /* 0x000fe4000fffe0ff */
[----:B------:R-:W-:Y:S02]  /*10b90*/  UISETP.NE.OR UP0, UPT, UR44, URZ, !UP0 ;  /* 0x000000ff2c00728c */ /* 0x000fe4000c705670 */
[----:B------:R-:W-:-:S04]  /*10ba0*/  USHF.R.S32.HI UR14, URZ, 0x1f, UR6 ;  /* 0x0000001fff0e7899 */ /* 0x000fc80008011406 */
[----:B------:R-:W-:-:S03]  /*10bb0*/  ULEA.HI UR14, UR14, UR6, URZ, 0x7 ;  /* 0x000000060e0e7291 */ /* 0x000fc6000f8f38ff */
[----:B------:R-:W-:Y:S09]  /*10bc0*/  BRA.U UP0, `(.L_x_213) ;  /* 0x0000000500c07547 */ /* 0x000ff2000b800000 */
[----:B------:R-:W-:Y:S01]  /*10bd0*/  ULEA UR6, UR16, UR4, 0x3 ;  /* 0x0000000410067291 */ /* 0x000fe2000f8e18ff */
[----:B------:R-:W-:Y:S01]  /*10be0*/  SHF.L.U32 R3, R0, 0x1f, RZ ;  /* 0x0000001f00037819 */ /* 0x000fe200000006ff */
[----:B------:R-:W-:Y:S02]  /*10bf0*/  UISETP.NE.AND UP0, UPT, UR37, URZ, UPT ;  /* 0x000000ff2500728c */ /* 0x000fe4000bf05270 */
[----:B------:R-:W-:Y:S02]  /*10c00*/  USHF.R.S32.HI UR14, URZ, 0x7, UR14 ;  /* 0x00000007ff0e7899 */ /* 0x000fe4000801140e */
[----:B------:R-:W-:Y:S02]  /*10c10*/  UISETP.NE.AND UP0, UPT, UR21, 0x4, !UP0 ;  /* 0x000000041500788c */ /* 0x000fe4000c705270 */
[----:B------:R-:W-:Y:S01]  /*10c20*/  ULEA UR9, UR18, UR20, 0x7 ;  /* 0x0000001412097291 */ /* 0x000fe2000f8e38ff */
[----:B------:R1:W2:Y:S06]  /*10c30*/  SYNCS.PHASECHK.TRANS64.TRYWAIT P1, [UR6], R3 ;  /* 0x00000003ff0075a7 */ /* 0x0002ac0008021106 */
[----:B------:R-:W-:Y:S05]  /*10c40*/  BRA.U UP0, `(.L_x_214) ;  /* 0x0000000100047547 */ /* 0x000fea000b800000 */
[----:B------:R-:W-:Y:S05]  /*10c50*/  BPT.TRAP 0x1 ;  /* 0x000000040000795c */ /* 0x000fea0000300000 */
.L_x_214:
[----:B------:R-:W-:Y:S01]  /*10c60*/  ULEA UR8, UR18, UR4, 0x3 ;  /* 0x0000000412087291 */ /* 0x000fe2000f8e18ff */
[----:B------:R-:W-:-:S04]  /*10c70*/  MOV R4, UR19 ;  /* 0x0000001300047c02 */ /* 0x000fc80008000f00 */
[----:B------:R-:W-:-:S04]  /*10c80*/  SHF.L.U32 R4, R4, 0x1f, RZ ;  /* 0x0000001f04047819 */ /* 0x000fc800000006ff */
[----:B------:R-:W3:Y:S02]  /*10c90*/  SYNCS.PHASECHK.TRANS64.TRYWAIT P0, [UR8+0x120], R4 ;  /* 0x00012004ff0075a7 */ /* 0x000ee40008001108 */
[----:B---3--:R-:W-:Y:S05]  /*10ca0*/  @!P0 BRA `(.L_x_215) ;  /* 0x0000001800648947 */ /* 0x008fea0003800000 */
.L_x_278:
[----:B-1----:R-:W-:Y:S01]  /*10cb0*/  LOP3.LUT R3, R10, 0xffff, RZ, 0xc0, !PT ;  /* 0x0000ffff0a037812 */ /* 0x002fe200078ec0ff */
[----:B------:R-:W-:Y:S01]  /*10cc0*/  UISETP.LT.AND UP1, UPT, UR14, 0x1, UPT ;  /* 0x000000010e00788c */ /* 0x000fe2000bf21270 */
[----:B--2---:R-:W-:Y:S01]  /*10cd0*/  PLOP3.LUT P0, PT, P1, PT, PT, 0x80, 0x8 ;  /* 0x000000000008781c */ /* 0x004fe20000f0f070 */
[----:B------:R-:W-:Y:S01]  /*10ce0*/  UMOV UR42, UR16 ;  /* 0x00000010002a7c82 */ /* 0x000fe20008000000 */
[----:B------:R-:W-:Y:S01]  /*10cf0*/  R2UR UR6, R3 ;  /* 0x00000000030672ca */ /* 0x000fe200000e0000 */
[----:B------:R-:W-:Y:S01]  /*10d00*/  USEL UR7, UR14, 0x1, UP1 ;  /* 0x000000010e077887 */ /* 0x000fe20008800000 */
[----:B------:R-:W-:Y:S01]  /*10d10*/  UMOV UR38, 0x0 ;  /* 0x0000000000267882 */ /* 0x000fe20000000000 */
[----:B------:R-:W-:Y:S02]  /*10d20*/  UMOV UR39, 0x10200010 ;  /* 0x1020001000277882 */ /* 0x000fe40000000000 */
[----:B------:R-:W-:Y:S01]  /*10d30*/  UIADD3 UR7, UPT, UPT, -UR7, UR15, UR14 ;  /* 0x0000000f07077290 */ /* 0x000fe2000fffe10e */
[----:B------:R-:W-:Y:S01]  /*10d40*/  UMOV UR34, 0x0 ;  /* 0x0000000000227882 */ /* 0x000fe20000000000 */
[----:B------:R-:W-:-:S02]  /*10d50*/  UMOV UR35, 0x10200010 ;  /* 0x1020001000237882 */ /* 0x000fc40000000000 */
[----:B------:R-:W-:Y:S02]  /*10d60*/  UIADD3 UR7, UPT, UPT, UR7, 0x1, URZ ;  /* 0x0000000107077890 */ /* 0x000fe4000fffe0ff */
[----:B------:R-:W-:Y:S01]  /*10d70*/  UPLOP3.LUT UP3, UPT, UPT, UPT, UPT, 0x40, 0x4 ;  /* 0x000000000004789c */ /* 0x000fe20003f6e870 */
[----:B------:R-:W-:Y:S01]  /*10d80*/  UMOV UR32, 0x0 ;  /* 0x0000000000207882 */ /* 0x000fe20000000000 */
        /* <DEDUP_REMOVED lines=10> */
[----:B------:R-:W-:-:S05]  /*10e30*/  UMOV UR23, 0x10200010 ;  /* 0x1020001000177882 */ /* 0x000fca0000000000 */
.L_x_218:
[----:B-1----:R-:W-:Y:S01]  /*10e40*/  ULEA UR13, UR42, UR4, 0x3 ;  /* 0x000000042a0d7291 */ /* 0x002fe2000f8e18ff */
[----:B--2---:R-:W-:Y:S11]  /*10e50*/  @P0 BRA `(.L_x_216) ;  /* 0x00000000000c0947 */ /* 0x004ff60003800000 */
[----:B------:R-:W-:Y:S04]  /*10e60*/  SHF.L.U32 R4, R0, 0x1f, RZ ;  /* 0x0000001f00047819 */ /* 0x000fe800000006ff */
[----:B------:R-:W1:Y:S02]  /*10e70*/  SYNCS.PHASECHK.TRANS64.TRYWAIT P0, [UR13], R4 ;  /* 0x00000004ff0075a7 */ /* 0x000e64000800110d */
[----:B-1----:R-:W-:Y:S05]  /*10e80*/  @!P0 BRA `(.L_x_217) ;  /* 0x0000001800048947 */ /* 0x002fea0003800000 */
.L_x_216:
[----:B------:R-:W-:Y:S01]  /*10e90*/  UISETP.NE.AND UP1, UPT, UR14, 0x1, UPT ;  /* 0x000000010e00788c */ /* 0x000fe2000bf25270 */
[----:B------:R-:W-:Y:S01]  /*10ea0*/  PLOP3.LUT P0, PT, PT, PT, PT, 0x80, 0x8 ;  /* 0x000000000008781c */ /* 0x000fe20003f0f070 */
[----:B------:R-:W-:Y:S02]  /*10eb0*/  UIADD3 UR16, UPT, UPT, UR42, 0x1, URZ ;  /* 0x000000012a107890 */ /* 0x000fe4000fffe0ff */
[----:B------:R-:W-:Y:S02]  /*10ec0*/  ULEA UR76, UR42, UR12, 0xa ;  /* 0x0000000c2a4c7291 */ /* 0x000fe4000f8e50ff */
[----:B------:R-:W-:Y:S01]  /*10ed0*/  UISETP.NE.AND UP2, UPT, UR16, 0x3, UPT ;  /* 0x000000031000788c */ /* 0x000fe2000bf45270 */
[----:B------:R-:W-:Y:S01]  /*10ee0*/  PLOP3.LUT P1, PT, PT, PT, UP1, 0x80, 0x8 ;  /* 0x000000000008781c */ /* 0x000fe20003f2f018 */
[----:B------:R-:W-:Y:S02]  /*10ef0*/  ULEA UR74, UR42, UR11, 0xb ;  /* 0x0000000b2a4a7291 */ /* 0x000fe4000f8e58ff */
[----:B------:R-:W-:Y:S02]  /*10f00*/  USEL UR41, URZ, 0x1, UP2 ;  /* 0x00000001ff297887 */ /* 0x000fe40009000000 */
[----:B------:R-:W-:Y:S02]  /*10f10*/  USEL UR16, UR16, URZ, UP2 ;  /* 0x000000ff10107287 */ /* 0x000fe40009000000 */
[----:B------:R-:W-:Y:S02]  /*10f20*/  UIADD3 UR72, UPT, UPT, UR76, 0x2, URZ ;  /* 0x000000024c487890 */ /* 0x000fe4000fffe0ff */
[----:B------:R-:W-:Y:S01]  /*10f30*/  @UP1 ULEA UR40, UR16, UR4, 0x3 ;  /* 0x0000000410281291 */ /* 0x000fe2000f8e18ff */
[----:B------:R-:W-:Y:S01]  /*10f40*/  LOP3.LUT R0, R0, UR41, RZ, 0x3c, !PT ;  /* 0x0000002900007c12 */ /* 0x000fe2000f8e3cff */
[----:B------:R-:W-:Y:S02]  /*10f50*/  UIADD3 UR70, UPT, UPT, UR74, 0x2, URZ ;  /* 0x000000024a467890 */ /* 0x000fe4000fffe0ff */
[----:B------:R-:W-:Y:S01]  /*10f60*/  UIADD3 UR68, UPT, UPT, UR76, 0x4, URZ ;  /* 0x000000044c447890 */ /* 0x000fe2000fffe0ff */
[----:B-1----:R-:W-:Y:S01]  /*10f70*/  @P1 SHF.L.U32 R3, R0, 0x1f, RZ ;  /* 0x0000001f00031819 */ /* 0x002fe200000006ff */
[----:B------:R-:W-:Y:S02]  /*10f80*/  UIADD3 UR66, UPT, UPT, UR74, 0x4, URZ ;  /* 0x000000044a427890 */ /* 0x000fe4000fffe0ff */
[----:B------:R-:W-:Y:S01]  /*10f90*/  UIADD3 UR64, UPT, UPT, UR76, 0x6, URZ ;  /* 0x000000064c407890 */ /* 0x000fe2000fffe0ff */
[----:B------:R1:W2:Y:S01]  /*10fa0*/  @P1 SYNCS.PHASECHK.TRANS64.TRYWAIT P0, [UR40], R3 ;  /* 0x00000003ff0015a7 */ /* 0x0002a20008001128 */
[----:B------:R-:W-:Y:S02]  /*10fb0*/  UIADD3 UR62, UPT, UPT, UR74, 0x6, URZ ;  /* 0x000000064a3e7890 */ /* 0x000fe4000fffe0ff */
        /* <DEDUP_REMOVED lines=10> */
[----:B------:R-:W-:Y:S02]  /*11060*/  UIADD3 UR14, UPT, UPT, UR14, -0x1, URZ ;  /* 0xffffffff0e0e7890 */ /* 0x000fe4000fffe0ff */
[----:B------:R-:W-:Y:S01]  /*11070*/  UISETP.NE.AND UP1, UPT, UR15, UR7, UPT ;  /* 0x000000070f00728c */ /* 0x000fe2000bf25270 */
[----:B------:R-:W-:Y:S01]  /*11080*/  UMOV UR77, 0x40004040 ;  /* 0x40004040004d7882 */ /* 0x000fe20000000000 */
[----:B------:R-:W-:Y:S01]  /*11090*/  UMOV UR75, 0x40004040 ;  /* 0x40004040004b7882 */ /* 0x000fe20000000000 */
[----:B------:R-:W-:Y:S01]  /*110a0*/  UMOV UR73, 0x40004040 ;  /* 0x4000404000497882 */ /* 0x000fe20000000000 */
[----:B------:R1:W-:Y:S01]  /*110b0*/  UTCHMMA.2CTA gdesc[UR74], gdesc[UR76], tmem[UR9], tmem[UR38], idesc[UR39], UP3 ;  /* 0x00ff264c4a0075ea */ /* 0x0003e20009a00009 */
[----:B------:R-:W-:Y:S01]  /*110c0*/  UPLOP3.LUT UP3, UPT, UPT, UPT, UPT, 0x80, 0x8 ;  /* 0x000000000008789c */ /* 0x000fe20003f6f070 */
[----:B------:R-:W-:Y:S01]  /*110d0*/  UMOV UR71, 0x40004040 ;  /* 0x4000404000477882 */ /* 0x000fe20000000000 */
[----:B------:R-:W-:Y:S01]  /*110e0*/  UMOV UR69, 0x40004040 ;  /* 0x4000404000457882 */ /* 0x000fe20000000000 */
[----:B------:R1:W-:Y:S01]  /*110f0*/  UTCHMMA.2CTA gdesc[UR70], gdesc[UR72], tmem[UR9], tmem[UR34], idesc[UR35], UPT ;  /* 0x00ff2248460075ea */ /* 0x0003e2000ba00009 */
        /* <DEDUP_REMOVED lines=14> */
[----:B------:R-:W-:Y:S01]  /*111e0*/  UMOV UR41, 0x40004040 ;  /* 0x4000404000297882 */ /* 0x000fe20000000000 */
[----:B------:R1:W-:Y:S01]  /*111f0*/  UTCHMMA.2CTA gdesc[UR48], gdesc[UR52], tmem[UR9], tmem[UR24], idesc[UR25], UPT ;  /* 0x00ff1834300075ea */ /* 0x0003e2000ba00009 */
[----:B------:R1:W-:Y:S01]  /*11200*/  UTCHMMA.2CTA gdesc[UR40], gdesc[UR46], tmem[UR9], tmem[UR22], idesc[UR23], UPT ;  /* 0x00ff162e280075ea */ /* 0x0003e2000ba00009 */
[----:B------:R1:W-:Y:S01]  /*11210*/  UTCBAR.2CTA.MULTICAST [UR13], URZ, UR6 ;  /* 0x000000ff0d0073e9 */ /* 0x0003e20008200806 */
[----:B------:R-:W-:Y:S01]  /*11220*/  UMOV UR42, UR16 ;  /* 0x00000010002a7c82 */ /* 0x000fe20008000000 */
[----:B------:R-:W-:Y:S05]  /*11230*/  BRA.U UP1, `(.L_x_218) ;  /* 0xfffffffd01007547 */ /* 0x000fea000b83ffff */
[----:B------:R-:W-:Y:S05]  /*11240*/  BRA.U UP0, `(.L_x_219) ;  /* 0x0000000100047547 */ /* 0x000fea000b800000 */
[----:B-1----:R-:W-:Y:S05]  /*11250*/  BPT.TRAP 0x1 ;  /* 0x000000040000795c */ /* 0x002fea0000300000 */
.L_x_219:
[----:B--2---:R-:W-:Y:S01]  /*11260*/  ELECT P0, URZ, PT ;  /* 0x0000000000ff782f */ /* 0x004fe20003800000 */
[----:B------:R-:W-:Y:S01]  /*11270*/  UIADD3 UR8, UPT, UPT, UR8, 0x100, URZ ;  /* 0x0000010008087890 */ /* 0x000fe2000fffe0ff */
[----:B------:R-:W-:-:S11]  /*11280*/  UMOV UR15, UR7 ;  /* 0x00000007000f7c82 */ /* 0x000fd60008000000 */
[----:B-1----:R-:W-:-:S04]  /*11290*/  @P0 LOP3.LUT R3, R9, 0xffff, RZ, 0xc0, !PT ;  /* 0x0000ffff09030812 */ /* 0x002fc800078ec0ff */
[----:B------:R-:W-:-:S13]  /*112a0*/  @P0 R2UR UR6, R3 ;  /* 0x00000000030602ca */ /* 0x000fda00000e0000 */
[----:B------:R1:W-:Y:S01]  /*112b0*/  UTCBAR.2CTA.MULTICAST [UR8], URZ, UR6 ;  /* 0x000000ff080073e9 */ /* 0x0003e20008200806 */
[----:B------:R-:W-:Y:S01]  /*112c0*/  NOP ;  /* 0x0000000000007918 */ /* 0x000fe20000000000 */
.L_x_213:
[----:B------:R-:W-:-:S11]  /*112d0*/  UISETP.GE.AND UP0, UPT, UR10, 0x1, UPT ;  /* 0x000000010a00788c */ /* 0x000fd6000bf06270 */
[----:B------:R-:W-:-:S04]  /*112e0*/  @UP0 UIADD3 UR7, UPT, UPT, UR18, 0x1, URZ ;  /* 0x0000000112070890 */ /* 0x000fc8000fffe0ff */
[----:B------:R-:W-:-:S04]  /*112f0*/  @UP0 UISETP.NE.AND UP1, UPT, UR7, 0x4, UPT ;  /* 0x000000040700088c */ /* 0x000fc8000bf25270 */
[----:B-1----:R-:W-:Y:S02]  /*11300*/  @UP0 USEL UR6, URZ, 0x1, UP1 ;  /* 0x00000001ff060887 */ /* 0x002fe40008800000 */
[----:B------:R-:W-:Y:S02]  /*11310*/  @UP0 USEL UR18, UR7, URZ, UP1 ;  /* 0x000000ff07120287 */ /* 0x000fe40008800000 */
[----:B------:R-:W-:Y:S02]  /*11320*/  @UP0 ULOP3.LUT UR19, UR19, UR6, URZ, 0x3c, !UPT ;  /* 0x0000000613130292 */ /* 0x000fe4000f8e3cff */
[----:B------:R-:W-:-:S09]  /*11330*/  UISETP.NE.AND UP0, UPT, UR37, 0x8, UPT ;  /* 0x000000082500788c */ /* 0x000fd2000bf05270 */
[----:B------:R-:W-:Y:S05]  /*11340*/  BRA.U UP0, `(.L_x_220) ;  /* 0x0000000100047547 */ /* 0x000fea000b800000 */
[----:B------:R-:W-:Y:S05]  /*11350*/  BPT.TRAP 0x1 ;  /* 0x000000040000795c */ /* 0x000fea0000300000 */
.L_x_220:
[----:B------:R-:W-:Y:S01]  /*11360*/  ULEA UR6, UR17, UR4, 0x3 ;  /* 0x0000000411067291 */ /* 0x000fe2000f8e18ff */
[----:B------:R-:W-:-:S08]  /*11370*/  SHF.L.U32 R4, R2, 0x1f, RZ ;  /* 0x0000001f02047819 */ /* 0x000fd000000006ff */
[----:B------:R-:W1:Y:S02]  /*11380*/  SYNCS.PHASECHK.TRANS64.TRYWAIT P0, [UR6+0x160], R4 ;  /* 0x00016004ff0075a7 */ /* 0x000e640008001106 */
[----:B-1----:R-:W-:Y:S05]  /*11390*/  @!P0 BRA `(.L_x_221) ;  /* 0x0000001000d88947 */ /* 0x002fea0003800000 */
.L_x_281:
[----:B------:R-:W-:-:S09]  /*113a0*/  UIMAD UR7, UR17, 0x14, UR36 ;  /* 0x00000014110778a4 */ /* 0x000fd2000f8e0224 */
[----:B------:R-:W2:Y:S04]  /*113b0*/  LDS R17, [UR7+0x8] ;  /* 0x00000807ff117984 */ /* 0x000ea80008000800 */
[----:B-1----:R-:W1:Y:S01]  /*113c0*/  LDS R3, [UR7+0xc] ;  /* 0x00000c07ff037984 */ /* 0x002e620008000800 */
[----:B------:R-:W-:Y:S01]  /*113d0*/  @!PT LDS RZ, [RZ] ;  /* 0x00000000fffff984 */ /* 0x000fe20000000800 */
[----:B------:R-:W-:Y:S01]  /*113e0*/  @!PT LDS RZ, [RZ] ;  /* 0x00000000fffff984 */ /* 0x000fe20000000800 */
[----:B------:R-:W-:Y:S01]  /*113f0*/  @!PT LDS RZ, [RZ] ;  /* 0x00000000fffff984 */ /* 0x000fe20000000800 */
[----:B------:R-:W-:Y:S01]  /*11400*/  @!PT LDS RZ, [RZ] ;  /* 0x00000000fffff984 */ /* 0x000fe20000000800 */
[----:B------:R3:W-:Y:S06]  /*11410*/  MEMBAR.ALL.CTA ;  /* 0x0000000000007992 */ /* 0x0007ec0000008000 */
[----:B---3--:R-:W3:Y:S01]  /*11420*/  FENCE.VIEW.ASYNC.S ;  /* 0x00000000000073c6 */ /* 0x008ee20000000000 */
[----:B------:R-:W-:Y:S05]  /*11430*/  BRA.U UP0, `(.L_x_222) ;  /* 0x0000000100047547 */ /* 0x000fea000b800000 */
[----:B------:R-:W-:Y:S05]  /*11440*/  BPT.TRAP 0x1 ;  /* 0x000000040000795c */ /* 0x000fea0000300000 */
.L_x_222:
[----:B------:R-:W-:Y:S01]  /*11450*/  UIADD3 UR6, UPT, UPT, UR6, 0x1a0, URZ ;  /* 0x000001a006067890 */ /* 0x000fe2000fffe0ff */
[----:B-1----:R-:W-:Y:S01]  /*11460*/  ISETP.NE.AND P0, PT, R3, RZ, PT ;  /* 0x000000ff0300720c */ /* 0x002fe20003f05270 */
[----:B------:R-:W-:Y:S02]  /*11470*/  UIADD3 UR17, UPT, UPT, UR17, 0x1, URZ ;  /* 0x0000000111117890 */ /* 0x000fe4000fffe0ff */
[----:B------:R-:W-:Y:S02]  /*11480*/  UPRMT UR6, UR5, 0x654, UR6 ;  /* 0x0000065405067896 */ /* 0x000fe40008000006 */
[----:B------:R-:W-:-:S04]  /*11490*/  UISETP.NE.AND UP0, UPT, UR17, 0x8, UPT ;  /* 0x000000081100788c */ /* 0x000fc8000bf05270 */
[----:B------:R-:W-:-:S03]  /*114a0*/  USEL UR17, UR17, URZ, UP0 ;  /* 0x000000ff11117287 */ /* 0x000fc60008000000 */
[----:B---3--:R-:W-:Y:S01]  /*114b0*/  SYNCS.ARRIVE.TRANS64.RED.A1T0 RZ, [UR6], RZ ;  /* 0x000000ffffff79a7 */ /* 0x008fe20008100406 */
[----:B------:R-:W-:-:S06]  /*114c0*/  USEL UR6, URZ, 0x1, UP0 ;  /* 0x00000001ff067887 */ /* 0x000fcc0008000000 */
[----:B------:R-:W-:Y:S01]  /*114d0*/  LOP3.LUT R2, R2, UR6, RZ, 0x3c, !PT ;  /* 0x0000000602027c12 */ /* 0x000fe2000f8e3cff */
[----:B------:R-:W-:Y:S06]  /*114e0*/  @P0 BRA `(.L_x_223) ;  /* 0xfffffff400900947 */ /* 0x000fec000383ffff */
[----:B------:R-:W1:Y:S01]  /*114f0*/  S2UR UR5, SR_CgaCtaId ;  /* 0x00000000000579c3 */ /* 0x000e620000008800 */
[----:B------:R-:W-:Y:S01]  /*11500*/  ELECT P0, URZ, PT ;  /* 0x0000000000ff782f */ /* 0x000fe20003800000 */
[----:B------:R-:W-:Y:S01]  /*11510*/  HFMA2 R0, -RZ, RZ, 0, 5.9604644775390625e-08 ;  /* 0x00000001ff007431 */ /* 0x000fe200000001ff */
[----:B------:R-:W-:-:S05]  /*11520*/  UMOV UR6, 0x40 ;  /* 0x0000004000067882 */ /* 0x000fca0000000000 */
[----:B------:R-:W-:Y:S01]  /*11530*/  UVIRTCOUNT.DEALLOC.SMPOOL 0x80 ;  /* 0x000000800000784c */ /* 0x000fe20000000000 */
[----:B------:R-:W-:Y:S02]  /*11540*/  UISETP.NE.AND UP2, UPT, UR44, URZ, UPT ;  /* 0x000000ff2c00728c */ /* 0x000fe4000bf45270 */
[----:B-1----:R-:W-:-:S09]  /*11550*/  ULEA UR5, UR5, UR6, 0x18 ;  /* 0x0000000605057291 */ /* 0x002fd2000f8ec0ff */
[----:B------:R1:W-:Y:S01]  /*11560*/  @P0 STS.U8 [UR5+0x1c], R0 ;  /* 0x00001c00ff000988 */ /* 0x0003e20008000005 */
[----:B------:R-:W-:Y:S05]  /*11570*/  BRA.U UP2, `(.L_x_224) ;  /* 0x0000000102d47547 */ /* 0x000fea000b800000 */
[----:B------:R-:W-:-:S04]  /*11580*/  UISETP.NE.AND UP0, UPT, UR37, URZ, UPT ;  /* 0x000000ff2500728c */ /* 0x000fc8000bf05270 */
[----:B------:R-:W-:-:S09]  /*11590*/  UISETP.NE.AND UP0, UPT, UR21, 0x4, !UP0 ;  /* 0x000000041500788c */ /* 0x000fd2000c705270 */
[----:B------:R-:W-:Y:S05]  /*115a0*/  BRA.U UP0, `(.L_x_225) ;  /* 0x0000000100047547 */ /* 0x000fea000b800000 */
[----:B------:R-:W-:Y:S05]  /*115b0*/  BPT.TRAP 0x1 ;  /* 0x000000040000795c */ /* 0x000fea0000300000 */
.L_x_225:
[----:B------:R-:W-:Y:S01]  /*115c0*/  ULEA UR6, UR18, UR4, 0x3 ;  /* 0x0000000412067291 */ /* 0x000fe2000f8e18ff */
[----:B------:R-:W-:Y:S01]  /*115d0*/  MOV R3, UR19 ;  /* 0x0000001300037c02 */ /* 0x000fe20008000f00 */
[----:B------:R-:W-:-:S03]  /*115e0*/  UIADD3 UR18, UPT, UPT, UR18, 0x1, URZ ;  /* 0x0000000112127890 */ /* 0x000fc6000fffe0ff */
[----:B------:R-:W-:-:S04]  /*115f0*/  SHF.L.U32 R3, R3, 0x1f, RZ ;  /* 0x0000001f03037819 */ /* 0x000fc800000006ff */
[----:B------:R-:W3:Y:S02]  /*11600*/  SYNCS.PHASECHK.TRANS64.TRYWAIT P0, [UR6+0x120], R3 ;  /* 0x00012003ff0075a7 */ /* 0x000ee40008001106 */
[----:B---3--:R-:W-:Y:S05]  /*11610*/  @!P0 BRA `(.L_x_226) ;  /* 0x0000001000508947 */ /* 0x008fea0003800000 */
.L_x_283:
[----:B------:R-:W-:Y:S05]  /*11620*/  BRA.U UP0, `(.L_x_227) ;  /* 0x0000000100047547 */ /* 0x000fea000b800000 */
[----:B------:R-:W-:Y:S05]  /*11630*/  BPT.TRAP 0x1 ;  /* 0x000000040000795c */ /* 0x000fea0000300000 */
.L_x_227:
[----:B------:R-:W-:-:S04]  /*11640*/  UISETP.NE.AND UP1, UPT, UR18, 0x4, UPT ;  /* 0x000000041200788c */ /* 0x000fc8000bf25270 */
[----:B------:R-:W-:Y:S02]  /*11650*/  USEL UR8, URZ, 0x1, UP1 ;  /* 0x00000001ff087887 */ /* 0x000fe40008800000 */
[----:B------:R-:W-:Y:S02]  /*11660*/  USEL UR6, UR18, URZ, UP1 ;  /* 0x000000ff12067287 */ /* 0x000fe40008800000 */
[----:B------:R-:W-:Y:S02]  /*11670*/  ULOP3.LUT UR8, UR19, UR8, URZ, 0x3c, !UPT ;  /* 0x0000000813087292 */ /* 0x000fe4000f8e3cff */
[----:B------:R-:W-:Y:S02]  /*11680*/  ULEA UR7, UR6, UR4, 0x3 ;  /* 0x0000000406077291 */ /* 0x000fe4000f8e18ff */
[----:B------:R-:W-:Y:S02]  /*11690*/  UIADD3 UR6, UPT, UPT, UR6, 0x1, URZ ;  /* 0x0000000106067890 */ /* 0x000fe4000fffe0ff */
[----:B-1----:R-:W-:-:S04]  /*116a0*/  MOV R3, UR8 ;  /* 0x0000000800037c02 */ /* 0x002fc80008000f00 */
[----:B------:R-:W-:-:S04]  /*116b0*/  SHF.L.U32 R3, R3, 0x1f, RZ ;  /* 0x0000001f03037819 */ /* 0x000fc800000006ff */
[----:B------:R-:W1:Y:S02]  /*116c0*/  SYNCS.PHASECHK.TRANS64.TRYWAIT P0, [UR7+0x120], R3 ;  /* 0x00012003ff0075a7 */ /* 0x000e640008001107 */
[----:B-1----:R-:W-:Y:S05]  /*116d0*/  @!P0 BRA `(.L_x_228) ;  /* 0x0000001000388947 */ /* 0x002fea0003800000 */
.L_x_285:
[----:B------:R-:W-:Y:S05]  /*116e0*/  BRA.U UP0, `(.L_x_229) ;  /* 0x0000000100047547 */ /* 0x000fea000b800000 */
[----:B------:R-:W-:Y:S05]  /*116f0*/  BPT.TRAP 0x1 ;  /* 0x000000040000795c */ /* 0x000fea0000300000 */
.L_x_229:
        /* <DEDUP_REMOVED lines=10> */
.L_x_287:
[----:B------:R-:W-:Y:S05]  /*117a0*/  BRA.U UP0, `(.L_x_231) ;  /* 0x0000000100047547 */ /* 0x000fea000b800000 */
[----:B------:R-:W-:Y:S05]  /*117b0*/  BPT.TRAP 0x1 ;  /* 0x000000040000795c */ /* 0x000fea0000300000 */
.L_x_231:
[----:B------:R-:W-:-:S04]  /*117c0*/  UISETP.NE.AND UP0, UPT, UR6, 0x4, UPT ;  /* 0x000000040600788c */ /* 0x000fc8000bf05270 */
[----:B------:R-:W-:Y:S02]  /*117d0*/  USEL UR7, URZ, 0x1, UP0 ;  /* 0x00000001ff077887 */ /* 0x000fe40008000000 */
[----:B------:R-:W-:Y:S02]  /*117e0*/  USEL UR6, UR6, URZ, UP0 ;  /* 0x000000ff06067287 */ /* 0x000fe40008000000 */
[----:B------:R-:W-:Y:S02]  /*117f0*/  ULOP3.LUT UR7, UR8, UR7, URZ, 0x3c, !UPT ;  /* 0x0000000708077292 */ /* 0x000fe4000f8e3cff */
[----:B------:R-:W-:-:S04]  /*11800*/  ULEA UR6, UR6, UR4, 0x3 ;  /* 0x0000000406067291 */ /* 0x000fc8000f8e18ff */
[----:B------:R-:W-:Y:S02]  /*11810*/  IMAD.U32 R2, RZ, RZ, UR7 ;  /* 0x00000007ff027e24 */ /* 0x000fe4000f8e00ff */
[----:B-1----:R-:W-:-:S03]  /*11820*/  MOV R0, UR6 ;  /* 0x0000000600007c02 */ /* 0x002fc60008000f00 */
[----:B------:R-:W-:-:S04]  /*11830*/  SHF.L.U32 R3, R2, 0x1f, RZ ;  /* 0x0000001f02037819 */ /* 0x000fc800000006ff */
[----:B------:R1:W3:Y:S03]  /*11840*/  SYNCS.PHASECHK.TRANS64.TRYWAIT P0, [R0+URZ+0x120], R3 ;  /* 0x00012003000075a7 */ /* 0x0002e600080011ff */
[----:B---3--:R-:W-:Y:S05]  /*11850*/  @!P0 NANOSLEEP.SYNCS 0x989680 ;  /* 0x009896800000895d */ /* 0x008fea0003900000 */
[----:B------:R-:W3:Y:S02]  /*11860*/  @!P0 SYNCS.PHASECHK.TRANS64 P0, [R0+URZ+0x120], R3 ;  /* 0x00012003000085a7 */ /* 0x000ee400080010ff */
[----:B---3--:R-:W-:Y:S05]  /*11870*/  @P0 BRA `(.L_x_232) ;  /* 0x0000000000200947 */ /* 0x008fea0003800000 */
.L_x_233:
[----:B---3--:R3:W4:Y:S02]  /*11880*/  SYNCS.PHASECHK.TRANS64.TRYWAIT P0, [R0+URZ+0x120], R3 ;  /* 0x00012003000075a7 */ /* 0x00872400080011ff */
[----:B----4-:R-:W-:Y:S05]  /*11890*/  @!P0 NANOSLEEP.SYNCS 0x989680 ;  /* 0x009896800000895d */ /* 0x010fea0003900000 */
[----:B------:R-:W4:Y:S02]  /*118a0*/  @!P0 SYNCS.PHASECHK.TRANS64 P0, [R0+URZ+0x120], R3 ;  /* 0x00012003000085a7 */ /* 0x000f2400080010ff */
[----:B----4-:R-:W-:Y:S05]  /*118b0*/  @!P0 BRA `(.L_x_233) ;  /* 0xfffffffc00f08947 */ /* 0x010fea000383ffff */
[----:B------:R-:W-:Y:S05]  /*118c0*/  BRA `(.L_x_232) ;  /* 0x00000000000c7947 */ /* 0x000fea0003800000 */
.L_x_224:
[----:B------:R-:W-:-:S04]  /*118d0*/  UIADD3 UR6, UPT, UPT, UR4, 0x150, URZ ;  /* 0x0000015004067890 */ /* 0x000fc8000fffe0ff */
[----:B------:R-:W-:-:S09]  /*118e0*/  UPRMT UR6, UR43, 0x654, UR6 ;  /* 0x000006542b067896 */ /* 0x000fd20008000006 */
[----:B------:R-:W-:Y:S03]  /*118f0*/  SYNCS.ARRIVE.TRANS64.RED.A1T0 RZ, [UR6], RZ ;  /* 0x000000ffffff79a7 */ /* 0x000fe60008100406 */
.L_x_232:
[----:B-1-3--:R-:W-:Y:S01]  /*11900*/  SHF.L.U32 R3, RZ, 0x1f, RZ ;  /* 0x0000001fff037819 */ /* 0x00afe200000006ff */
[----:B------:R-:W-:Y:S01]  /*11910*/  UIADD3 UR6, UPT, UPT, UR4, 0x150, URZ ;  /* 0x0000015004067890 */ /* 0x000fe2000fffe0ff */
[----:B------:R-:W-:Y:S02]  /*11920*/  PLOP3.LUT P0, PT, PT, PT, UP2, 0x80, 0x8 ;  /* 0x000000000008781c */ /* 0x000fe40003f0f028 */
[----:B------:R-:W1:Y:S02]  /*11930*/  SYNCS.PHASECHK.TRANS64.TRYWAIT P1, [UR4+0x150], R3 ;  /* 0x00015003ff0075a7 */ /* 0x000e640008021104 */
[----:B-1----:R-:W-:Y:S09]  /*11940*/  @!P1 BRA `(.L_x_234) ;  /* 0x0000000c00cc9947 */ /* 0x002ff20003800000 */
.L_x_289:
[----:B------:R-:W-:Y:S01]  /*11950*/  @!UP2 UPRMT UR6, UR43, 0x654, UR6 ;  /* 0x000006542b06a896 */ /* 0x000fe20008000006 */
[----:B------:R-:W-:Y:S01]  /*11960*/  UMOV UR8, 0xffff ;  /* 0x0000ffff00087882 */ /* 0x000fe20000000000 */
[----:B------:R-:W-:-:S07]  /*11970*/  UMOV UR4, 0x1 ;  /* 0x0000000100047882 */ /* 0x000fce0000000000 */
[----:B------:R-:W-:Y:S01]  /*11980*/  @!P0 SYNCS.ARRIVE.TRANS64.RED.A1T0 RZ, [UR6], RZ ;  /* 0x000000ffffff89a7 */ /* 0x000fe20008100406 */
[----:B------:R-:W-:Y:S01]  /*11990*/  NOP ;  /* 0x0000000000007918 */ /* 0x000fe20000000000 */
[----:B-1----:R-:W1:Y:S01]  /*119a0*/  LDS R0, [UR5+0x14] ;  /* 0x00001405ff007984 */ /* 0x002e620008000800 */
[----:B------:R-:W-:-:S04]  /*119b0*/  ULOP3.LUT UR6, UR20, 0xffff, URZ, 0xc0, !UPT ;  /* 0x0000ffff14067892 */ /* 0x000fc8000f8ec0ff */
[----:B------:R-:W-:-:S04]  /*119c0*/  USHF.R.U32.HI UR6, URZ, 0x5, UR6 ;  /* 0x00000005ff067899 */ /* 0x000fc80008011606 */
[----:B------:R-:W-:Y:S02]  /*119d0*/  USHF.L.U32 UR8, UR8, UR6, URZ ;  /* 0x0000000608087299 */ /* 0x000fe400080006ff */
[----:B------:R-:W-:-:S04]  /*119e0*/  USHF.L.U32 UR4, UR4, UR6, URZ ;  /* 0x0000000604047299 */ /* 0x000fc800080006ff */
[----:B-1----:R-:W-:-:S04]  /*119f0*/  LOP3.LUT R0, R0, UR8, RZ, 0xc0, !PT ;  /* 0x0000000800007c12 */ /* 0x002fc8000f8ec0ff */
[----:B------:R-:W-:-:S13]  /*11a00*/  ISETP.NE.AND P0, PT, R0, UR8, PT ;  /* 0x0000000800007c0c */ /* 0x000fda000bf05270 */
[----:B------:R-:W-:Y:S05]  /*11a10*/  @P0 BRA `(.L_x_235) ;  /* 0x0000000000580947 */ /* 0x000fea0003800000 */
[----:B------:R-:W1:Y:S02]  /*11a20*/  LDS R0, [UR5+0x18] ;  /* 0x00001805ff007984 */ /* 0x000e640008000800 */
[----:B-1----:R-:W-:-:S04]  /*11a30*/  LOP3.LUT R0, R0, UR4, RZ, 0xc0, !PT ;  /* 0x0000000400007c12 */ /* 0x002fc8000f8ec0ff */
[----:B------:R-:W-:-:S13]  /*11a40*/  ISETP.NE.AND P0, PT, R0, UR4, PT ;  /* 0x0000000400007c0c */ /* 0x000fda000bf05270 */
[----:B------:R-:W-:Y:S05]  /*11a50*/  @P0 BRA `(.L_x_236) ;  /* 0x00000000003c0947 */ /* 0x000fea0003800000 */
[----:B------:R-:W1:Y:S01]  /*11a60*/  S2R R2, SR_LANEID ;  /* 0x0000000000027919 */ /* 0x000e620000000000 */
[----:B------:R-:W-:Y:S01]  /*11a70*/  ULOP3.LUT UR8, URZ, UR8, URZ, 0x33, !UPT ;  /* 0x00000008ff087292 */ /* 0x000fe2000f8e33ff */
[----:B------:R-:W-:Y:S01]  /*11a80*/  LOP3.LUT R4, RZ, UR4, RZ, 0x33, !PT ;  /* 0x00000004ff047c12 */ /* 0x000fe2000f8e33ff */
[----:B------:R-:W-:Y:S02]  /*11a90*/  VOTEU.ANY UR7, UPT, PT ;  /* 0x0000000000077886 */ /* 0x000fe400038e0100 */
[----:B------:R-:W-:Y:S01]  /*11aa0*/  UFLO.U32 UR7, UR7 ;  /* 0x00000007000772bd */ /* 0x000fe200080e0000 */
[----:B------:R-:W3:Y:S01]  /*11ab0*/  REDUX UR4, R4 ;  /* 0x00000000040473c4 */ /* 0x000ee20000000000 */
[----:B------:R-:W-:-:S06]  /*11ac0*/  IMAD.U32 R0, RZ, RZ, UR8 ;  /* 0x00000008ff007e24 */ /* 0x000fcc000f8e00ff */
[----:B------:R4:W-:Y:S01]  /*11ad0*/  UTCATOMSWS.AND URZ, UR8 ;  /* 0x0000000800ff79e3 */ /* 0x0009e20008000000 */
[----:B------:R-:W5:Y:S01]  /*11ae0*/  REDUX UR6, R0 ;  /* 0x00000000000673c4 */ /* 0x000f620000000000 */
[----:B-1----:R-:W-:Y:S01]  /*11af0*/  ISETP.EQ.U32.AND P0, PT, R2, UR7, PT ;  /* 0x0000000702007c0c */ /* 0x002fe2000bf02070 */
[----:B---3--:R-:W-:Y:S01]  /*11b00*/  IMAD.U32 R2, RZ, RZ, UR4 ;  /* 0x00000004ff027e24 */ /* 0x008fe2000f8e00ff */
[----:B-----5:R-:W-:-:S11]  /*11b10*/  MOV R3, UR6 ;  /* 0x0000000600037c02 */ /* 0x020fd60008000f00 */
[----:B------:R4:W-:Y:S04]  /*11b20*/  @P0 ATOMS.AND RZ, [UR5+0x14], R3 ;  /* 0x00001403ffff098c */ /* 0x0009e8000a800005 */
[----:B------:R4:W-:Y:S01]  /*11b30*/  @P0 ATOMS.AND RZ, [UR5+0x18], R2 ;  /* 0x00001802ffff098c */ /* 0x0009e2000a800005 */
[----:B------:R-:W-:Y:S05]  /*11b40*/  BRA `(.L_x_237) ;  /* 0x0000000000147947 */ /* 0x000fea0003800000 */
.L_x_236:
[----:B------:R-:W-:Y:S02]  /*11b50*/  MOV R2, 0x11b70 ;  /* 0x00011b7000027802 */ /* 0x000fe40000000f00 */
[----:B--2---:R-:W-:Y:S05]  /*11b60*/  CALL.REL.NOINC `($__internal_0_$__cuda_sm10x_tcgen05_guardrail_trap_col_being_dealloced_not_returned_by_alloc) ;  /* 0x0000000c005c7944 */ /* 0x004fea0003c00000 */
[----:B------:R-:W-:Y:S05]  /*11b70*/  BRA `(.L_x_237) ;  /* 0x0000000000087947 */ /* 0x000fea0003800000 */
.L_x_235:
[----:B------:R-:W-:Y:S02]  /*11b80*/  MOV R2, 0x11ba0 ;  /* 0x00011ba000027802 */ /* 0x000fe40000000f00 */
[----:B--2---:R-:W-:Y:S05]  /*11b90*/  CALL.REL.NOINC `($__internal_2_$__cuda_sm10x_tcgen05_guardrail_trap_unallocated_columns_being_dealloced) ;  /* 0x0000000c00687944 */ /* 0x004fea0003c00000 */
.L_x_237:
[----:B------:R-:W-:Y:S01]  /*11ba0*/  NOP ;  /* 0x0000000000007918 */ /* 0x000fe20000000000 */
[----:B----4-:R-:W-:Y:S05]  /*11bb0*/  EXIT ;  /* 0x000000000000794d */ /* 0x010fea0003800000 */
.L_x_34:
[----:B------:R-:W-:-:S07]  /*11bc0*/  MOV R0, UR17 ;  /* 0x0000001100007c02 */ /* 0x000fce0008000f00 */
.L_x_238:
[----:B-1----:R1:W3:Y:S02]  /*11bd0*/  SYNCS.PHASECHK.TRANS64.TRYWAIT P0, [R0+URZ+0x18], R3 ;  /* 0x00001803000075a7 */ /* 0x0022e400080011ff */
[----:B---3--:R-:W-:Y:S05]  /*11be0*/  @!P0 NANOSLEEP.SYNCS 0x989680 ;  /* 0x009896800000895d */ /* 0x008fea0003900000 */
[----:B------:R-:W3:Y:S02]  /*11bf0*/  @!P0 SYNCS.PHASECHK.TRANS64 P0, [R0+URZ+0x18], R3 ;  /* 0x00001803000085a7 */ /* 0x000ee400080010ff */
[----:B---3--:R-:W-:Y:S05]  /*11c00*/  @!P0 BRA `(.L_x_238) ;  /* 0xfffffffc00f08947 */ /* 0x008fea000383ffff */
[----:B------:R-:W-:Y:S05]  /*11c10*/  BRA `(.L_x_33) ;  /* 0xffffff2400d87947 */ /* 0x000fea000383ffff */
.L_x_41:
[----:B-1----:R-:W-:-:S07]  /*11c20*/  MOV R0, UR9 ;  /* 0x0000000900007c02 */ /* 0x002fce0008000f00 */
.L_x_239:
[----:B-1----:R1:W2:Y:S02]  /*11c30*/  SYNCS.PHASECHK.TRANS64.TRYWAIT P0, [R0+URZ+0x18], R3 ;  /* 0x00001803000075a7 */ /* 0x0022a400080011ff */
[----:B--2---:R-:W-:Y:S05]  /*11c40*/  @!P0 NANOSLEEP.SYNCS 0x989680 ;  /* 0x009896800000895d */ /* 0x004fea0003900000 */
[----:B------:R-:W2:Y:S02]  /*11c50*/  @!P0 SYNCS.PHASECHK.TRANS64 P0, [R0+URZ+0x18], R3 ;  /* 0x00001803000085a7 */ /* 0x000ea400080010ff */
[----:B--2---:R-:W-:Y:S05]  /*11c60*/  @!P0 BRA `(.L_x_239) ;  /* 0xfffffffc00f08947 */ /* 0x004fea000383ffff */
[----:B------:R-:W-:Y:S05]  /*11c70*/  BRA `(.L_x_40) ;  /* 0xffffff2800a07947 */ /* 0x000fea000383ffff */
.L_x_47:
[----:B------:R-:W-:-:S07]  /*11c80*/  MOV R0, UR4 ;  /* 0x0000000400007c02 */ /* 0x000fce0008000f00 */
.L_x_240:
[----:B-1----:R1:W2:Y:S02]  /*11c90*/  SYNCS.PHASECHK.TRANS64.TRYWAIT P0, [R0+URZ+0x160], R3 ;  /* 0x00016003000075a7 */ /* 0x0022a400080011ff */
[----:B--2---:R-:W-:Y:S05]  /*11ca0*/  @!P0 NANOSLEEP.SYNCS 0x989680 ;  /* 0x009896800000895d */ /* 0x004fea0003900000 */
[----:B------:R-:W2:Y:S02]  /*11cb0*/  @!P0 SYNCS.PHASECHK.TRANS64 P0, [R0+URZ+0x160], R3 ;  /* 0x00016003000085a7 */ /* 0x000ea400080010ff */
[----:B--2---:R-:W-:Y:S05]  /*11cc0*/  @!P0 BRA `(.L_x_240) ;  /* 0xfffffffc00f08947 */ /* 0x004fea000383ffff */
[----:B------:R-:W-:Y:S05]  /*11cd0*/  BRA `(.L_x_241) ;  /* 0xffffff2c00547947 */ /* 0x000fea000383ffff */
.L_x_50:
[----:B------:R-:W-:-:S07]  /*11ce0*/  MOV R0, UR4 ;  /* 0x0000000400007c02 */ /* 0x000fce0008000f00 */
.L_x_242:
[----:B-1----:R1:W2:Y:S02]  /*11cf0*/  SYNCS.PHASECHK.TRANS64.TRYWAIT P0, [R0+URZ], R3 ;  /* 0x00000003000075a7 */ /* 0x0022a400080011ff */
[----:B--2---:R-:W-:Y:S05]  /*11d00*/  @!P0 NANOSLEEP.SYNCS 0x989680 ;  /* 0x009896800000895d */ /* 0x004fea0003900000 */
[----:B------:R-:W2:Y:S02]  /*11d10*/  @!P0 SYNCS.PHASECHK.TRANS64 P0, [R0+URZ], R3 ;  /* 0x00000003000085a7 */ /* 0x000ea400080010ff */
[----:B--2---:R-:W-:Y:S05]  /*11d20*/  @!P0 BRA `(.L_x_242) ;  /* 0xfffffffc00f08947 */ /* 0x004fea000383ffff */
[----:B------:R-:W-:Y:S05]  /*11d30*/  BRA `(.L_x_243) ;  /* 0xffffff2c00bc7947 */ /* 0x000fea000383ffff */
.L_x_51:
[----:B------:R-:W-:-:S07]  /*11d40*/  MOV R0, UR4 ;  /* 0x0000000400007c02 */ /* 0x000fce0008000f00 */
.L_x_244:
[----:B-1----:R1:W2:Y:S02]  /*11d50*/  SYNCS.PHASECHK.TRANS64.TRYWAIT P0, [R0+URZ], R3 ;  /* 0x00000003000075a7 */ /* 0x0022a400080011ff */
[----:B--2---:R-:W-:Y:S05]  /*11d60*/  @!P0 NANOSLEEP.SYNCS 0x989680 ;  /* 0x009896800000895d */ /* 0x004fea0003900000 */
[----:B------:R-:W2:Y:S02]  /*11d70*/  @!P0 SYNCS.PHASECHK.TRANS64 P0, [R0+URZ], R3 ;  /* 0x00000003000085a7 */ /* 0x000ea400080010ff */
[----:B--2---:R-:W-:Y:S05]  /*11d80*/  @!P0 BRA `(.L_x_244) ;  /* 0xfffffffc00f08947 */ /* 0x004fea000383ffff */
[----:B------:R-:W-:Y:S05]  /*11d90*/  BRA `(.L_x_245) ;  /* 0xffffff2c00c87947 */ /* 0x000fea000383ffff */
.L_x_66:
[----:B------:R-:W-:-:S07]  /*11da0*/  MOV R17, UR4 ;  /* 0x0000000400117c02 */ /* 0x000fce0008000f00 */
.L_x_246:
[----:B--2---:R2:W3:Y:S02]  /*11db0*/  SYNCS.PHASECHK.TRANS64.TRYWAIT P0, [R17+URZ+0xc0], R16 ;  /* 0x0000c010110075a7 */ /* 0x0044e400080011ff */
[----:B---3--:R-:W-:Y:S05]  /*11dc0*/  @!P0 NANOSLEEP.SYNCS 0x989680 ;  /* 0x009896800000895d */ /* 0x008fea0003900000 */
[----:B------:R-:W3:Y:S02]  /*11dd0*/  @!P0 SYNCS.PHASECHK.TRANS64 P0, [R17+URZ+0xc0], R16 ;  /* 0x0000c010110085a7 */ /* 0x000ee400080010ff */
[----:B---3--:R-:W-:Y:S05]  /*11de0*/  @!P0 BRA `(.L_x_246) ;  /* 0xfffffffc00f08947 */ /* 0x008fea000383ffff */
[----:B------:R-:W-:Y:S05]  /*11df0*/  BRA `(.L_x_247) ;  /* 0xffffff4800bc7947 */ /* 0x000fea000383ffff */
.L_x_82:
[----:B------:R-:W-:-:S07]  /*11e00*/  MOV R11, UR4 ;  /* 0x00000004000b7c02 */ /* 0x000fce0008000f00 */
.L_x_248:
[----:B--2---:R2:W3:Y:S02]  /*11e10*/  SYNCS.PHASECHK.TRANS64.TRYWAIT P0, [R11+URZ+0xc0], R2 ;  /* 0x0000c0020b0075a7 */ /* 0x0044e400080011ff */
[----:B---3--:R-:W-:Y:S05]  /*11e20*/  @!P0 NANOSLEEP.SYNCS 0x989680 ;  /* 0x009896800000895d */ /* 0x008fea0003900000 */
[----:B------:R-:W3:Y:S02]  /*11e30*/  @!P0 SYNCS.PHASECHK.TRANS64 P0, [R11+URZ+0xc0], R2 ;  /* 0x0000c0020b0085a7 */ /* 0x000ee400080010ff */
[----:B---3--:R-:W-:Y:S05]  /*11e40*/  @!P0 BRA `(.L_x_248) ;  /* 0xfffffffc00f08947 */ /* 0x008fea000383ffff */
[----:B------:R-:W-:Y:S05]  /*11e50*/  BRA `(.L_x_249) ;  /* 0xffffff6400ac7947 */ /* 0x000fea000383ffff */
.L_x_91:
[----:B--2---:R2:W4:Y:S02]  /*11e60*/  SYNCS.PHASECHK.TRANS64.TRYWAIT P0, [R15+URZ+0x78], R6 ;  /* 0x000078060f0075a7 */ /* 0x00452400080011ff */
[----:B----4-:R-:W-:Y:S05]  /*11e70*/  @!P0 NANOSLEEP.SYNCS 0x989680 ;  /* 0x009896800000895d */ /* 0x010fea0003900000 */
[----:B------:R-:W4:Y:S02]  /*11e80*/  @!P0 SYNCS.PHASECHK.TRANS64 P0, [R15+URZ+0x78], R6 ;  /* 0x000078060f0085a7 */ /* 0x000f2400080010ff */
[----:B----4-:R-:W-:Y:S05]  /*11e90*/  @!P0 BRA `(.L_x_91) ;  /* 0xfffffffc00f08947 */ /* 0x010fea000383ffff */
[----:B------:R-:W-:Y:S05]  /*11ea0*/  BRA `(.L_x_88) ;  /* 0xffffff6c00c07947 */ /* 0x000fea000383ffff */
.L_x_95:
[----:B------:R-:W-:Y:S07]  /*11eb0*/  MOV R0, UR24 ;  /* 0x0000001800007c02 */ /* 0x000fee0008000f00 */
.L_x_250:
[----:B------:R1:W1:Y:S02]  /*11ec0*/  SYNCS.PHASECHK.TRANS64.TRYWAIT P0, [R0+URZ+0x50], R5 ;  /* 0x00005005000075a7 */ /* 0x00026400080011ff */
[----:B-1----:R-:W-:Y:S05]  /*11ed0*/  @!P0 NANOSLEEP.SYNCS 0x989680 ;  /* 0x009896800000895d */ /* 0x002fea0003900000 */
[----:B------:R-:W1:Y:S02]  /*11ee0*/  @!P0 SYNCS.PHASECHK.TRANS64 P0, [R0+URZ+0x50], R5 ;  /* 0x00005005000085a7 */ /* 0x000e6400080010ff */
[----:B-1----:R-:W-:Y:S05]  /*11ef0*/  @!P0 BRA `(.L_x_250) ;  /* 0xfffffffc00f08947 */ /* 0x002fea000383ffff */
[----:B------:R-:W-:Y:S05]  /*11f00*/  BRA `(.L_x_251) ;  /* 0xffffff7000447947 */ /* 0x000fea000383ffff */
.L_x_101:
[----:B------:R-:W-:Y:S07]  /*11f10*/  MOV R0, UR24 ;  /* 0x0000001800007c02 */ /* 0x000fee0008000f00 */
.L_x_252:
[----:B-1----:R1:W4:Y:S02]  /*11f20*/  SYNCS.PHASECHK.TRANS64.TRYWAIT P0, [R0+URZ+0x58], R5 ;  /* 0x00005805000075a7 */ /* 0x00232400080011ff */
[----:B----4-:R-:W-:Y:S05]  /*11f30*/  @!P0 NANOSLEEP.SYNCS 0x989680 ;  /* 0x009896800000895d */ /* 0x010fea0003900000 */
[----:B------:R-:W4:Y:S02]  /*11f40*/  @!P0 SYNCS.PHASECHK.TRANS64 P0, [R0+URZ+0x58], R5 ;  /* 0x00005805000085a7 */ /* 0x000f2400080010ff */
[----:B----4-:R-:W-:Y:S05]  /*11f50*/  @!P0 BRA `(.L_x_252) ;  /* 0xfffffffc00f08947 */ /* 0x010fea000383ffff */
[----:B------:R-:W-:Y:S05]  /*11f60*/  BRA `(.L_x_253) ;  /* 0xffffff70009c7947 */ /* 0x000fea000383ffff */
.L_x_107:
[----:B-1--4-:R-:W-:Y:S07]  /*11f70*/  MOV R0, UR24 ;  /* 0x0000001800007c02 */ /* 0x012fee0008000f00 */
.L_x_254:
[----:B-1----:R1:W4:Y:S02]  /*11f80*/  SYNCS.PHASECHK.TRANS64.TRYWAIT P0, [R0+URZ+0x60], R5 ;  /* 0x00006005000075a7 */ /* 0x00232400080011ff */
[----:B----4-:R-:W-:Y:S05]  /*11f90*/  @!P0 NANOSLEEP.SYNCS 0x989680 ;  /* 0x009896800000895d */ /* 0x010fea0003900000 */
[----:B------:R-:W4:Y:S02]  /*11fa0*/  @!P0 SYNCS.PHASECHK.TRANS64 P0, [R0+URZ+0x60], R5 ;  /* 0x00006005000085a7 */ /* 0x000f2400080010ff */
[----:B----4-:R-:W-:Y:S05]  /*11fb0*/  @!P0 BRA `(.L_x_254) ;  /* 0xfffffffc00f08947 */ /* 0x010fea000383ffff */
[----:B------:R-:W-:Y:S05]  /*11fc0*/  BRA `(.L_x_255) ;  /* 0xffffff7000f47947 */ /* 0x000fea000383ffff */
.L_x_113:
[----:B-1--4-:R-:W-:Y:S07]  /*11fd0*/  MOV R0, UR24 ;  /* 0x0000001800007c02 */ /* 0x012fee0008000f00 */
.L_x_256:
[----:B-1----:R1:W4:Y:S02]  /*11fe0*/  SYNCS.PHASECHK.TRANS64.TRYWAIT P0, [R0+URZ+0x68], R5 ;  /* 0x00006805000075a7 */ /* 0x00232400080011ff */
[----:B----4-:R-:W-:Y:S05]  /*11ff0*/  @!P0 NANOSLEEP.SYNCS 0x989680 ;  /* 0x009896800000895d */ /* 0x010fea0003900000 */
[----:B------:R-:W4:Y:S02]  /*12000*/  @!P0 SYNCS.PHASECHK.TRANS64 P0, [R0+URZ+0x68], R5 ;  /* 0x00006805000085a7 */ /* 0x000f2400080010ff */
[----:B----4-:R-:W-:Y:S05]  /*12010*/  @!P0 BRA `(.L_x_256) ;  /* 0xfffffffc00f08947 */ /* 0x010fea000383ffff */
[----:B------:R-:W-:Y:S05]  /*12020*/  BRA `(.L_x_257) ;  /* 0xffffff74004c7947 */ /* 0x000fea000383ffff */
.L_x_119:
[----:B----4-:R-:W-:Y:S07]  /*12030*/  MOV R0, UR8 ;  /* 0x0000000800007c02 */ /* 0x010fee0008000f00 */
.L_x_258:
[----:B-1----:R1:W4:Y:S02]  /*12040*/  SYNCS.PHASECHK.TRANS64.TRYWAIT P0, [R0+URZ+0x160], R5 ;  /* 0x00016005000075a7 */ /* 0x00232400080011ff */
[----:B----4-:R-:W-:Y:S05]  /*12050*/  @!P0 NANOSLEEP.SYNCS 0x989680 ;  /* 0x009896800000895d */ /* 0x010fea0003900000 */
[----:B------:R-:W4:Y:S02]  /*12060*/  @!P0 SYNCS.PHASECHK.TRANS64 P0, [R0+URZ+0x160], R5 ;  /* 0x00016005000085a7 */ /* 0x000f2400080010ff */
[----:B----4-:R-:W-:Y:S05]  /*12070*/  @!P0 BRA `(.L_x_258) ;  /* 0xfffffffc00f08947 */ /* 0x010fea000383ffff */
[----:B------:R-:W-:Y:S05]  /*12080*/  BRA `(.L_x_259) ;  /* 0xffffff7400b47947 */ /* 0x000fea000383ffff */
.L_x_123:
[----:B------:R-:W-:-:S07]  /*12090*/  MOV R0, UR24 ;  /* 0x0000001800007c02 */ /* 0x000fce0008000f00 */
.L_x_260:
[----:B-1----:R1:W2:Y:S02]  /*120a0*/  SYNCS.PHASECHK.TRANS64.TRYWAIT P0, [R0+URZ+0x50], R3 ;  /* 0x00005003000075a7 */ /* 0x0022a400080011ff */
[----:B--2---:R-:W-:Y:S05]  /*120b0*/  @!P0 NANOSLEEP.SYNCS 0x989680 ;  /* 0x009896800000895d */ /* 0x004fea0003900000 */
[----:B------:R-:W2:Y:S02]  /*120c0*/  @!P0 SYNCS.PHASECHK.TRANS64 P0, [R0+URZ+0x50], R3 ;  /* 0x00005003000085a7 */ /* 0x000ea400080010ff */
[----:B--2---:R-:W-:Y:S05]  /*120d0*/  @!P0 BRA `(.L_x_260) ;  /* 0xfffffffc00f08947 */ /* 0x004fea000383ffff */
[----:B------:R-:W-:Y:S05]  /*120e0*/  BRA `(.L_x_261) ;  /* 0xffffff7800207947 */ /* 0x000fea000383ffff */
.L_x_125:
[----:B-1----:R-:W-:-:S07]  /*120f0*/  MOV R0, UR24 ;  /* 0x0000001800007c02 */ /* 0x002fce0008000f00 */
.L_x_262:
[----:B-1----:R1:W2:Y:S02]  /*12100*/  SYNCS.PHASECHK.TRANS64.TRYWAIT P0, [R0+URZ+0x58], R3 ;  /* 0x00005803000075a7 */ /* 0x0022a400080011ff */
[----:B--2---:R-:W-:Y:S05]  /*12110*/  @!P0 NANOSLEEP.SYNCS 0x989680 ;  /* 0x009896800000895d */ /* 0x004fea0003900000 */
[----:B------:R-:W2:Y:S02]  /*12120*/  @!P0 SYNCS.PHASECHK.TRANS64 P0, [R0+URZ+0x58], R3 ;  /* 0x00005803000085a7 */ /* 0x000ea400080010ff */
[----:B--2---:R-:W-:Y:S05]  /*12130*/  @!P0 BRA `(.L_x_262) ;  /* 0xfffffffc00f08947 */ /* 0x004fea000383ffff */
[----:B------:R-:W-:Y:S05]  /*12140*/  BRA `(.L_x_263) ;  /* 0xffffff7800187947 */ /* 0x000fea000383ffff */
.L_x_127:
[----:B-1----:R-:W-:-:S07]  /*12150*/  MOV R0, UR24 ;  /* 0x0000001800007c02 */ /* 0x002fce0008000f00 */
.L_x_264:
[----:B-1----:R1:W2:Y:S02]  /*12160*/  SYNCS.PHASECHK.TRANS64.TRYWAIT P0, [R0+URZ+0x60], R3 ;  /* 0x00006003000075a7 */ /* 0x0022a400080011ff */
[----:B--2---:R-:W-:Y:S05]  /*12170*/  @!P0 NANOSLEEP.SYNCS 0x989680 ;  /* 0x009896800000895d */ /* 0x004fea0003900000 */
[----:B------:R-:W2:Y:S02]  /*12180*/  @!P0 SYNCS.PHASECHK.TRANS64 P0, [R0+URZ+0x60], R3 ;  /* 0x00006003000085a7 */ /* 0x000ea400080010ff */
[----:B--2---:R-:W-:Y:S05]  /*12190*/  @!P0 BRA `(.L_x_264) ;  /* 0xfffffffc00f08947 */ /* 0x004fea000383ffff */
[----:B------:R-:W-:Y:S05]  /*121a0*/  BRA `(.L_x_265) ;  /* 0xffffff7800107947 */ /* 0x000fea000383ffff */
.L_x_136:
[----:B------:R-:W-:Y:S07]  /*121b0*/  MOV R0, UR6 ;  /* 0x0000000600007c02 */ /* 0x000fee0008000f00 */
.L_x_266:
[----:B---3--:R3:W1:Y:S02]  /*121c0*/  SYNCS.PHASECHK.TRANS64.TRYWAIT P0, [R0+URZ+0x160], R3 ;  /* 0x00016003000075a7 */ /* 0x00866400080011ff */
[----:B-1----:R-:W-:Y:S05]  /*121d0*/  @!P0 NANOSLEEP.SYNCS 0x989680 ;  /* 0x009896800000895d */ /* 0x002fea0003900000 */
[----:B------:R-:W1:Y:S02]  /*121e0*/  @!P0 SYNCS.PHASECHK.TRANS64 P0, [R0+URZ+0x160], R3 ;  /* 0x00016003000085a7 */ /* 0x000e6400080010ff */
[----:B-1----:R-:W-:Y:S05]  /*121f0*/  @!P0 BRA `(.L_x_266) ;  /* 0xfffffffc00f08947 */ /* 0x002fea000383ffff */
[----:B------:R-:W-:Y:S05]  /*12200*/  BRA `(.L_x_267) ;  /* 0xffffff8000b47947 */ /* 0x000fea000383ffff */
.L_x_145:
[----:B------:R-:W-:Y:S07]  /*12210*/  MOV R15, 0xffffffff ;  /* 0xffffffff000f7802 */ /* 0x000fee0000000f00 */
[----:B---345:R-:W-:Y:S05]  /*12220*/  WARPSYNC.COLLECTIVE R15, `(.L_x_268) ;  /* 0x000000000f0c7348 */ /* 0x038fea0003c00000 */
[----:B------:R-:W-:Y:S02]  /*12230*/  ELECT P6, UR79, PT ;  /* 0x00000000004f782f */ /* 0x000fe400038c0000 */
[----:B----4-:R-:W-:Y:S01]  /*12240*/  MOV R14, UR79 ;  /* 0x0000004f000e7c02 */ /* 0x010fe20008000f00 */
[----:B---3-5:R-:W-:Y:S10]  /*12250*/  ENDCOLLECTIVE ;  /* 0x000000000000791b */ /* 0x028ff40003800000 */
.L_x_268:
[----:B------:R-:W-:Y:S05]  /*12260*/  BRA `(.L_x_269) ;  /* 0xffffff8400c47947 */ /* 0x000fea000383ffff */
.L_x_150:
[----:B--2---:R-:W-:Y:S04]  /*12270*/  MOV R3, UR43 ;  /* 0x0000002b00037c02 */ /* 0x004fe80008000f00 */
[----:B------:R2:W1:Y:S03]  /*12280*/  SYNCS.PHASECHK.TRANS64.TRYWAIT P0, [R3+URZ+0x30], R2 ;  /* 0x00003002030075a7 */ /* 0x00046600080011ff */
[----:B-1----:R-:W-:Y:S05]  /*12290*/  @!P0 NANOSLEEP.SYNCS 0x989680 ;  /* 0x009896800000895d */ /* 0x002fea0003900000 */
[----:B------:R-:W1:Y:S02]  /*122a0*/  @!P0 SYNCS.PHASECHK.TRANS64 P0, [R3+URZ+0x30], R2 ;  /* 0x00003002030085a7 */ /* 0x000e6400080010ff */
[----:B-1----:R-:W-:Y:S05]  /*122b0*/  @!P0 BRA `(.L_x_150) ;  /* 0xfffffffc00ec8947 */ /* 0x002fea000383ffff */
[----:B------:R-:W-:Y:S05]  /*122c0*/  BRA `(.L_x_149) ;  /* 0xffffff8800647947 */ /* 0x000fea000383ffff */
.L_x_154:
[----:B------:R1:W1:Y:S02]  /*122d0*/  SYNCS.PHASECHK.TRANS64.TRYWAIT P1, [R97+URZ+0x100], R0 ;  /* 0x00010000610075a7 */ /* 0x00026400080211ff */
[----:B-1----:R-:W-:Y:S05]  /*122e0*/  @!P1 NANOSLEEP.SYNCS 0x989680 ;  /* 0x009896800000995d */ /* 0x002fea0003900000 */
[----:B------:R-:W1:Y:S02]  /*122f0*/  @!P1 SYNCS.PHASECHK.TRANS64 P1, [R97+URZ+0x100], R0 ;  /* 0x00010000610095a7 */ /* 0x000e6400080210ff */
[----:B-1----:R-:W-:Y:S05]  /*12300*/  @!P1 BRA `(.L_x_154) ;  /* 0xfffffffc00f09947 */ /* 0x002fea000383ffff */
[----:B------:R-:W-:Y:S05]  /*12310*/  BRA `(.L_x_153) ;  /* 0xffffff8800fc7947 */ /* 0x000fea000383ffff */
.L_x_161:
[----:B--2---:R-:W-:Y:S04]  /*12320*/  MOV R3, UR43 ;  /* 0x0000002b00037c02 */ /* 0x004fe80008000f00 */
[----:B------:R2:W3:Y:S03]  /*12330*/  SYNCS.PHASECHK.TRANS64.TRYWAIT P1, [R3+URZ+0x38], R0 ;  /* 0x00003800030075a7 */ /* 0x0004e600080211ff */
[----:B---3--:R-:W-:Y:S05]  /*12340*/  @!P1 NANOSLEEP.SYNCS 0x989680 ;  /* 0x009896800000995d */ /* 0x008fea0003900000 */
[----:B------:R-:W3:Y:S02]  /*12350*/  @!P1 SYNCS.PHASECHK.TRANS64 P1, [R3+URZ+0x38], R0 ;  /* 0x00003800030095a7 */ /* 0x000ee400080210ff */
[----:B---3--:R-:W-:Y:S05]  /*12360*/  @!P1 BRA `(.L_x_161) ;  /* 0xfffffffc00ec9947 */ /* 0x008fea000383ffff */
[----:B------:R-:W-:Y:S05]  /*12370*/  BRA `(.L_x_160) ;  /* 0xffffff9800147947 */ /* 0x000fea000383ffff */
.L_x_169:
[----:B--2---:R-:W-:Y:S04]  /*12380*/  MOV R0, UR43 ;  /* 0x0000002b00007c02 */ /* 0x004fe80008000f00 */
[----:B------:R2:W1:Y:S03]  /*12390*/  SYNCS.PHASECHK.TRANS64.TRYWAIT P1, [R0+URZ+0x40], R3 ;  /* 0x00004003000075a7 */ /* 0x00046600080211ff */
[----:B-1----:R-:W-:Y:S05]  /*123a0*/  @!P1 NANOSLEEP.SYNCS 0x989680 ;  /* 0x009896800000995d */ /* 0x002fea0003900000 */
[----:B------:R-:W1:Y:S02]  /*123b0*/  @!P1 SYNCS.PHASECHK.TRANS64 P1, [R0+URZ+0x40], R3 ;  /* 0x00004003000095a7 */ /* 0x000e6400080210ff */
[----:B-1----:R-:W-:Y:S05]  /*123c0*/  @!P1 BRA `(.L_x_169) ;  /* 0xfffffffc00ec9947 */ /* 0x002fea000383ffff */
[----:B------:R-:W-:Y:S05]  /*123d0*/  BRA `(.L_x_168) ;  /* 0xffffffa4007c7947 */ /* 0x000fea000383ffff */
.L_x_177:
[----:B--2---:R-:W-:Y:S04]  /*123e0*/  MOV R0, UR43 ;  /* 0x0000002b00007c02 */ /* 0x004fe80008000f00 */
[----:B------:R2:W1:Y:S03]  /*123f0*/  SYNCS.PHASECHK.TRANS64.TRYWAIT P1, [R0+URZ+0x48], R3 ;  /* 0x00004803000075a7 */ /* 0x00046600080211ff */
[----:B-1----:R-:W-:Y:S05]  /*12400*/  @!P1 NANOSLEEP.SYNCS 0x989680 ;  /* 0x009896800000995d */ /* 0x002fea0003900000 */
[----:B------:R-:W1:Y:S02]  /*12410*/  @!P1 SYNCS.PHASECHK.TRANS64 P1, [R0+URZ+0x48], R3 ;  /* 0x00004803000095a7 */ /* 0x000e6400080210ff */
[----:B-1----:R-:W-:Y:S05]  /*12420*/  @!P1 BRA `(.L_x_177) ;  /* 0xfffffffc00ec9947 */ /* 0x002fea000383ffff */
[----:B------:R-:W-:Y:S05]  /*12430*/  BRA `(.L_x_176) ;  /* 0xffffffb000f47947 */ /* 0x000fea000383ffff */
.L_x_189:
[----:B------:R-:W-:Y:S07]  /*12440*/  MOV R4, UR25 ;  /* 0x0000001900047c02 */ /* 0x000fee0008000f00 */
.L_x_270:
[----:B--2---:R2:W4:Y:S02]  /*12450*/  SYNCS.PHASECHK.TRANS64.TRYWAIT P0, [R4+URZ+0x80], R5 ;  /* 0x00008005040075a7 */ /* 0x00452400080011ff */
[----:B----4-:R-:W-:Y:S05]  /*12460*/  @!P0 NANOSLEEP.SYNCS 0x989680 ;  /* 0x009896800000895d */ /* 0x010fea0003900000 */
[----:B------:R-:W4:Y:S02]  /*12470*/  @!P0 SYNCS.PHASECHK.TRANS64 P0, [R4+URZ+0x80], R5 ;  /* 0x00008005040085a7 */ /* 0x000f2400080010ff */
[----:B----4-:R-:W-:Y:S05]  /*12480*/  @!P0 BRA `(.L_x_270) ;  /* 0xfffffffc00f08947 */ /* 0x010fea000383ffff */
[----:B------:R-:W-:Y:S05]  /*12490*/  BRA `(.L_x_271) ;  /* 0xffffffcc00107947 */ /* 0x000fea000383ffff */
.L_x_192:
[----:B------:R-:W-:Y:S07]  /*124a0*/  MOV R4, UR25 ;  /* 0x0000001900047c02 */ /* 0x000fee0008000f00 */
.L_x_272:
[----:B-1----:R1:W2:Y:S02]  /*124b0*/  SYNCS.PHASECHK.TRANS64.TRYWAIT P1, [R4+URZ+0x1a0], R5 ;  /* 0x0001a005040075a7 */ /* 0x0022a400080211ff */
[----:B--2---:R-:W-:Y:S05]  /*124c0*/  @!P1 NANOSLEEP.SYNCS 0x989680 ;  /* 0x009896800000995d */ /* 0x004fea0003900000 */
[----:B------:R-:W2:Y:S02]  /*124d0*/  @!P1 SYNCS.PHASECHK.TRANS64 P1, [R4+URZ+0x1a0], R5 ;  /* 0x0001a005040095a7 */ /* 0x000ea400080210ff */
[----:B--2---:R-:W-:Y:S05]  /*124e0*/  @!P1 BRA `(.L_x_272) ;  /* 0xfffffffc00f09947 */ /* 0x004fea000383ffff */
[----:B------:R-:W-:Y:S05]  /*124f0*/  BRA `(.L_x_273) ;  /* 0xffffffcc006c7947 */ /* 0x000fea000383ffff */
.L_x_208:
[----:B--2---:R-:W-:-:S04]  /*12500*/  MOV R0, UR6 ;  /* 0x0000000600007c02 */ /* 0x004fc80008000f00 */
[----:B------:R2:W3:Y:S03]  /*12510*/  SYNCS.PHASECHK.TRANS64.TRYWAIT P0, [R0+URZ+0x8], R5 ;  /* 0x00000805000075a7 */ /* 0x0004e600080011ff */
[----:B---3--:R-:W-:Y:S05]  /*12520*/  @!P0 NANOSLEEP.SYNCS 0x989680 ;  /* 0x009896800000895d */ /* 0x008fea0003900000 */
[----:B------:R-:W3:Y:S02]  /*12530*/  @!P0 SYNCS.PHASECHK.TRANS64 P0, [R0+URZ+0x8], R5 ;  /* 0x00000805000085a7 */ /* 0x000ee400080010ff */
[----:B---3--:R-:W-:Y:S05]  /*12540*/  @!P0 BRA `(.L_x_208) ;  /* 0xfffffffc00ec8947 */ /* 0x008fea000383ffff */
[----:B------:R-:W-:Y:S05]  /*12550*/  BRA `(.L_x_207) ;  /* 0xffffffe000647947 */ /* 0x000fea000383ffff */
.L_x_210:
[----:B------:R-:W-:Y:S01]  /*12560*/  BSSY B0, `(.L_x_274) ;  /* 0x0000006000007945 */ /* 0x000fe20003800000 */
[----:B------:R-:W-:-:S07]  /*12570*/  MOV R15, 0xffffffff ;  /* 0xffffffff000f7802 */ /* 0x000fce0000000f00 */
[----:B-12-45:R-:W-:Y:S05]  /*12580*/  WARPSYNC.COLLECTIVE R15, `(.L_x_275) ;  /* 0x000000000f0c7348 */ /* 0x036fea0003c00000 */
[----:B------:R-:W-:Y:S02]  /*12590*/  ELECT P6, UR79, PT ;  /* 0x00000000004f782f */ /* 0x000fe400038c0000 */
[----:B----4-:R-:W-:Y:S01]  /*125a0*/  MOV R14, UR79 ;  /* 0x0000004f000e7c02 */ /* 0x010fe20008000f00 */
[----:B-12--5:R-:W-:Y:S10]  /*125b0*/  ENDCOLLECTIVE ;  /* 0x000000000000791b */ /* 0x026ff40003800000 */
.L_x_275:
[----:B------:R-:W-:Y:S05]  /*125c0*/  BSYNC B0 ;  /* 0x0000000000007941 */ /* 0x000fea0003800000 */
.L_x_274:
[----:B------:R-:W-:Y:S05]  /*125d0*/  BRA `(.L_x_276) ;  /* 0xffffffe000947947 */ /* 0x000fea000383ffff */
.L_x_212:
[----:B--2---:R-:W-:-:S04]  /*125e0*/  MOV R0, UR6 ;  /* 0x0000000600007c02 */ /* 0x004fc80008000f00 */
[----:B------:R2:W3:Y:S03]  /*125f0*/  SYNCS.PHASECHK.TRANS64.TRYWAIT P0, [R0+URZ+0x8], R3 ;  /* 0x00000803000075a7 */ /* 0x0004e600080011ff */
[----:B---3--:R-:W-:Y:S05]  /*12600*/  @!P0 NANOSLEEP.SYNCS 0x989680 ;  /* 0x009896800000895d */ /* 0x008fea0003900000 */
[----:B------:R-:W3:Y:S02]  /*12610*/  @!P0 SYNCS.PHASECHK.TRANS64 P0, [R0+URZ+0x8], R3 ;  /* 0x00000803000085a7 */ /* 0x000ee400080010ff */
[----:B---3--:R-:W-:Y:S05]  /*12620*/  @!P0 BRA `(.L_x_212) ;  /* 0xfffffffc00ec8947 */ /* 0x008fea000383ffff */
[----:B------:R-:W-:Y:S05]  /*12630*/  BRA `(.L_x_211) ;  /* 0xffffffe000987947 */ /* 0x000fea000383ffff */
.L_x_215:
[----:B-1----:R-:W-:-:S07]  /*12640*/  MOV R3, UR8 ;  /* 0x0000000800037c02 */ /* 0x002fce0008000f00 */
.L_x_277:
[----:B-1----:R1:W3:Y:S02]  /*12650*/  SYNCS.PHASECHK.TRANS64.TRYWAIT P0, [R3+URZ+0x120], R4 ;  /* 0x00012004030075a7 */ /* 0x0022e400080011ff */
[----:B---3--:R-:W-:Y:S05]  /*12660*/  @!P0 NANOSLEEP.SYNCS 0x989680 ;  /* 0x009896800000895d */ /* 0x008fea0003900000 */
[----:B------:R-:W3:Y:S02]  /*12670*/  @!P0 SYNCS.PHASECHK.TRANS64 P0, [R3+URZ+0x120], R4 ;  /* 0x00012004030085a7 */ /* 0x000ee400080010ff */
[----:B---3--:R-:W-:Y:S05]  /*12680*/  @!P0 BRA `(.L_x_277) ;  /* 0xfffffffc00f08947 */ /* 0x008fea000383ffff */
[----:B------:R-:W-:Y:S05]  /*12690*/  BRA `(.L_x_278) ;  /* 0xffffffe400847947 */ /* 0x000fea000383ffff */
.L_x_217:
[----:B------:R-:W-:Y:S07]  /*126a0*/  MOV R3, UR13 ;  /* 0x0000000d00037c02 */ /* 0x000fee0008000f00 */
.L_x_279:
[----:B-1----:R1:W2:Y:S02]  /*126b0*/  SYNCS.PHASECHK.TRANS64.TRYWAIT P0, [R3+URZ], R4 ;  /* 0x00000004030075a7 */ /* 0x0022a400080011ff */
[----:B--2---:R-:W-:Y:S05]  /*126c0*/  @!P0 NANOSLEEP.SYNCS 0x989680 ;  /* 0x009896800000895d */ /* 0x004fea0003900000 */
[----:B------:R-:W2:Y:S02]  /*126d0*/  @!P0 SYNCS.PHASECHK.TRANS64 P0, [R3+URZ], R4 ;  /* 0x00000004030085a7 */ /* 0x000ea400080010ff */
[----:B--2---:R-:W-:Y:S05]  /*126e0*/  @!P0 BRA `(.L_x_279) ;  /* 0xfffffffc00f08947 */ /* 0x004fea000383ffff */
[----:B------:R-:W-:Y:S05]  /*126f0*/  BRA `(.L_x_216) ;  /* 0xffffffe400e47947 */ /* 0x000fea000383ffff */
.L_x_221:
[----:B------:R-:W-:-:S07]  /*12700*/  MOV R3, UR6 ;  /* 0x0000000600037c02 */ /* 0x000fce0008000f00 */
.L_x_280:
[----:B-1----:R1:W2:Y:S02]  /*12710*/  SYNCS.PHASECHK.TRANS64.TRYWAIT P0, [R3+URZ+0x160], R4 ;  /* 0x00016004030075a7 */ /* 0x0022a400080011ff */
[----:B--2---:R-:W-:Y:S05]  /*12720*/  @!P0 NANOSLEEP.SYNCS 0x989680 ;  /* 0x009896800000895d */ /* 0x004fea0003900000 */
[----:B------:R-:W2:Y:S02]  /*12730*/  @!P0 SYNCS.PHASECHK.TRANS64 P0, [R3+URZ+0x160], R4 ;  /* 0x00016004030085a7 */ /* 0x000ea400080010ff */
[----:B--2---:R-:W-:Y:S05]  /*12740*/  @!P0 BRA `(.L_x_280) ;  /* 0xfffffffc00f08947 */ /* 0x004fea000383ffff */
[----:B------:R-:W-:Y:S05]  /*12750*/  BRA `(.L_x_281) ;  /* 0xffffffec00107947 */ /* 0x000fea000383ffff */
.L_x_226:
[----:B-1----:R-:W-:-:S07]  /*12760*/  MOV R0, UR6 ;  /* 0x0000000600007c02 */ /* 0x002fce0008000f00 */
.L_x_282:
[----:B-1----:R1:W3:Y:S02]  /*12770*/  SYNCS.PHASECHK.TRANS64.TRYWAIT P0, [R0+URZ+0x120], R3 ;  /* 0x00012003000075a7 */ /* 0x0022e400080011ff */
[----:B---3--:R-:W-:Y:S05]  /*12780*/  @!P0 NANOSLEEP.SYNCS 0x989680 ;  /* 0x009896800000895d */ /* 0x008fea0003900000 */
[----:B------:R-:W3:Y:S02]  /*12790*/  @!P0 SYNCS.PHASECHK.TRANS64 P0, [R0+URZ+0x120], R3 ;  /* 0x00012003000085a7 */ /* 0x000ee400080010ff */
[----:B---3--:R-:W-:Y:S05]  /*127a0*/  @!P0 BRA `(.L_x_282) ;  /* 0xfffffffc00f08947 */ /* 0x008fea000383ffff */
[----:B------:R-:W-:Y:S05]  /*127b0*/  BRA `(.L_x_283) ;  /* 0xffffffec00987947 */ /* 0x000fea000383ffff */
.L_x_228:
[----:B------:R-:W-:-:S07]  /*127c0*/  MOV R0, UR7 ;  /* 0x0000000700007c02 */ /* 0x000fce0008000f00 */
.L_x_284:
[----:B-1----:R1:W3:Y:S02]  /*127d0*/  SYNCS.PHASECHK.TRANS64.TRYWAIT P0, [R0+URZ+0x120], R3 ;  /* 0x00012003000075a7 */ /* 0x0022e400080011ff */
[----:B---3--:R-:W-:Y:S05]  /*127e0*/  @!P0 NANOSLEEP.SYNCS 0x989680 ;  /* 0x009896800000895d */ /* 0x008fea0003900000 */
[----:B------:R-:W3:Y:S02]  /*127f0*/  @!P0 SYNCS.PHASECHK.TRANS64 P0, [R0+URZ+0x120], R3 ;  /* 0x00012003000085a7 */ /* 0x000ee400080010ff */
[----:B---3--:R-:W-:Y:S05]  /*12800*/  @!P0 BRA `(.L_x_284) ;  /* 0xfffffffc00f08947 */ /* 0x008fea000383ffff */
[----:B------:R-:W-:Y:S05]  /*12810*/  BRA `(.L_x_285) ;  /* 0xffffffec00b07947 */ /* 0x000fea000383ffff */
.L_x_230:
[----:B------:R-:W-:-:S07]  /*12820*/  MOV R0, UR7 ;  /* 0x0000000700007c02 */ /* 0x000fce0008000f00 */
.L_x_286:
[----:B-1----:R1:W3:Y:S02]  /*12830*/  SYNCS.PHASECHK.TRANS64.TRYWAIT P0, [R0+URZ+0x120], R3 ;  /* 0x00012003000075a7 */ /* 0x0022e400080011ff */
[----:B---3--:R-:W-:Y:S05]  /*12840*/  @!P0 NANOSLEEP.SYNCS 0x989680 ;  /* 0x009896800000895d */ /* 0x008fea0003900000 */
[----:B------:R-:W3:Y:S02]  /*12850*/  @!P0 SYNCS.PHASECHK.TRANS64 P0, [R0+URZ+0x120], R3 ;  /* 0x00012003000085a7 */ /* 0x000ee400080010ff */
[----:B---3--:R-:W-:Y:S05]  /*12860*/  @!P0 BRA `(.L_x_286) ;  /* 0xfffffffc00f08947 */ /* 0x008fea000383ffff */
[----:B------:R-:W-:Y:S05]  /*12870*/  BRA `(.L_x_287) ;  /* 0xffffffec00c87947 */ /* 0x000fea000383ffff */
.L_x_234:
[----:B------:R-:W-:-:S07]  /*12880*/  MOV R0, UR4 ;  /* 0x0000000400007c02 */ /* 0x000fce0008000f00 */
.L_x_288:
[----:B-1----:R1:W3:Y:S02]  /*12890*/  SYNCS.PHASECHK.TRANS64.TRYWAIT P1, [R0+URZ+0x150], R3 ;  /* 0x00015003000075a7 */ /* 0x0022e400080211ff */
[----:B---3--:R-:W-:Y:S05]  /*128a0*/  @!P1 NANOSLEEP.SYNCS 0x989680 ;  /* 0x009896800000995d */ /* 0x008fea0003900000 */
[----:B------:R-:W3:Y:S02]  /*128b0*/  @!P1 SYNCS.PHASECHK.TRANS64 P1, [R0+URZ+0x150], R3 ;  /* 0x00015003000095a7 */ /* 0x000ee400080210ff */
[----:B---3--:R-:W-:Y:S05]  /*128c0*/  @!P1 BRA `(.L_x_288) ;  /* 0xfffffffc00f09947 */ /* 0x008fea000383ffff */
[----:B------:R-:W-:Y:S05]  /*128d0*/  BRA `(.L_x_289) ;  /* 0xfffffff0001c7947 */ /* 0x000fea000383ffff */
        .weak           $__internal_0_$__cuda_sm10x_tcgen05_guardrail_trap_col_being_dealloced_not_returned_by_alloc
        .type           $__internal_0_$__cuda_sm10x_tcgen05_guardrail_trap_col_being_dealloced_not_returned_by_alloc,@function
        .size           $__internal_0_$__cuda_sm10x_tcgen05_guardrail_trap_col_being_dealloced_not_returned_by_alloc,($__internal_1_$__cuda_sm10x_tcgen05_guardrail_trap_phase_invalid_during_alloc - $__internal_0_$__cuda_sm10x_tcgen05_guardrail_trap_col_being_dealloced_not_returned_by_alloc)
$__internal_0_$__cuda_sm10x_tcgen05_guardrail_trap_col_being_dealloced_not_returned_by_alloc:
[----:B------:R-:W-:Y:S05]  /*128e0*/  BPT.TRAP 0x1 ;  /* 0x000000040000795c */ /* 0x000fea0000300000 */
[----:B------:R-:W-:-:S04]  /*128f0*/  HFMA2 R3, -RZ, RZ, 0, 0 ;  /* 0x00000000ff037431 */ /* 0x000fc800000001ff */
[----:B------:R-:W-:Y:S05]  /*12900*/  RET.REL.NODEC R2 `(_ZN7cutlass13device_kernelINS_4gemm6kernel13GemmUniversalINS1_17GroupProblemShapeIN4cute5tupleIJiiiEEEEENS1_10collective13CollectiveMmaINS1_40MainloopSm100ArrayTmaUmmaWarpSpecializedILi3ELi8ELi4ENS6_IJNS5_1CILi2EEENSC_ILi1EEESE_EEEEENS6_IJNSC_ILi256EEENSC_ILi128EEESI_EEENS_6half_tEPNS6_IJlSE_NSC_ILi0EEEEEESK_SN_NS5_8TiledMMAINS5_8MMA_AtomIJNS5_26SM100_MMA_F16BF16_2x1SM_SSISK_SK_fLi256ELi128ELNS5_4UMMA5MajorE0ELSS_0ELNSR_7ScaleInE0ELST_0EEEEEENS5_6LayoutINS6_IJSE_SE_SE_EEENS6_IJSL_SL_SL_EEEEENS6_IJNS5_10UnderscoreES10_S10_EEEEENS5_18SM100_TMA_2SM_LOADENS5_14ComposedLayoutINS5_7SwizzleILi3ELi4ELi3EEENS5_18smem_ptr_flag_bitsILi16EEENSW_INS6_IJNSC_ILi8EEENSC_ILi64EEEEEENS6_IJS1A_SE_EEEEEEEvNS5_8identityES13_S1E_vS1F_EENS_8epilogue10collective18CollectiveEpilogueINS1H_31Sm100PtrArrayTmaWarpSpecializedILi4ELi2ELi32ELb1ELb0EEEJNS6_IJSI_SI_SI_EEENS6_IJNSW_ISI_SE_EENSW_INSC_ILi32EEESE_EEEEESK_PNS6_IJSE_lSL_EEESK_S1S_NS1H_6fusion15FusionCallbacksIS1L_NS1T_17LinearCombinationISK_fSK_fLNS_15FloatRoundStyleE2EEES1M_S1Q_JEEENS5_5SM1004TMEM4LOAD26SM100_TMEM_LOAD_16dp256b4xENS5_13SM90_TMA_LOADENS14_IS16_S18_NSW_INS6_IJS1A_S19_EEENS6_IJSE_S1A_EEEEEEENS5_17SM75_U16x8_LDSM_TENS5_14SM90_TMA_STOREES27_NS5_17SM90_U16x8_STSM_TENS5_39AutoVectorizingCopyWithAssumedAlignmentILi128EEEEEEvvEEEEvNT_6ParamsE) ;  /* 0xfffffed402bc7950 */ /* 0x000fea0003c3ffff */
        .weak           $__internal_1_$__cuda_sm10x_tcgen05_guardrail_trap_phase_invalid_during_alloc
        .type           $__internal_1_$__cuda_sm10x_tcgen05_guardrail_trap_phase_invalid_during_alloc,@function
        .size           $__internal_1_$__cuda_sm10x_tcgen05_guardrail_trap_phase_invalid_during_alloc,($__internal_2_$__cuda_sm10x_tcgen05_guardrail_trap_unallocated_columns_being_dealloced - $__internal_1_$__cuda_sm10x_tcgen05_guardrail_trap_phase_invalid_during_alloc)
$__internal_1_$__cuda_sm10x_tcgen05_guardrail_trap_phase_invalid_during_alloc:
[----:B------:R-:W-:Y:S05]  /*12910*/  BPT.TRAP 0x1 ;  /* 0x000000040000795c */ /* 0x000fea0000300000 */
[----:B------:R-:W-:-:S04]  /*12920*/  MOV R3, 0x0 ;  /* 0x0000000000037802 */ /* 0x000fc80000000f00 */
[----:B------:R-:W-:Y:S05]  /*12930*/  RET.REL.NODEC R2 `(_ZN7cutlass13device_kernelINS_4gemm6kernel13GemmUniversalINS1_17GroupProblemShapeIN4cute5tupleIJiiiEEEEENS1_10collective13CollectiveMmaINS1_40MainloopSm100ArrayTmaUmmaWarpSpecializedILi3ELi8ELi4ENS6_IJNS5_1CILi2EEENSC_ILi1EEESE_EEEEENS6_IJNSC_ILi256EEENSC_ILi128EEESI_EEENS_6half_tEPNS6_IJlSE_NSC_ILi0EEEEEESK_SN_NS5_8TiledMMAINS5_8MMA_AtomIJNS5_26SM100_MMA_F16BF16_2x1SM_SSISK_SK_fLi256ELi128ELNS5_4UMMA5MajorE0ELSS_0ELNSR_7ScaleInE0ELST_0EEEEEENS5_6LayoutINS6_IJSE_SE_SE_EEENS6_IJSL_SL_SL_EEEEENS6_IJNS5_10UnderscoreES10_S10_EEEEENS5_18SM100_TMA_2SM_LOADENS5_14ComposedLayoutINS5_7SwizzleILi3ELi4ELi3EEENS5_18smem_ptr_flag_bitsILi16EEENSW_INS6_IJNSC_ILi8EEENSC_ILi64EEEEEENS6_IJS1A_SE_EEEEEEEvNS5_8identityES13_S1E_vS1F_EENS_8epilogue10collective18CollectiveEpilogueINS1H_31Sm100PtrArrayTmaWarpSpecializedILi4ELi2ELi32ELb1ELb0EEEJNS6_IJSI_SI_SI_EEENS6_IJNSW_ISI_SE_EENSW_INSC_ILi32EEESE_EEEEESK_PNS6_IJSE_lSL_EEESK_S1S_NS1H_6fusion15FusionCallbacksIS1L_NS1T_17LinearCombinationISK_fSK_fLNS_15FloatRoundStyleE2EEES1M_S1Q_JEEENS5_5SM1004TMEM4LOAD26SM100_TMEM_LOAD_16dp256b4xENS5_13SM90_TMA_LOADENS14_IS16_S18_NSW_INS6_IJS1A_S19_EEENS6_IJSE_S1A_EEEEEEENS5_17SM75_U16x8_LDSM_TENS5_14SM90_TMA_STOREES27_NS5_17SM90_U16x8_STSM_TENS5_39AutoVectorizingCopyWithAssumedAlignmentILi128EEEEEEvvEEEEvNT_6ParamsE) ;  /* 0xfffffed402b07950 */ /* 0x000fea0003c3ffff */
        .weak           $__internal_2_$__cuda_sm10x_tcgen05_guardrail_trap_unallocated_columns_being_dealloced
        .type           $__internal_2_$__cuda_sm10x_tcgen05_guardrail_trap_unallocated_columns_being_dealloced,@function
        .size           $__internal_2_$__cuda_sm10x_tcgen05_guardrail_trap_unallocated_columns_being_dealloced,($__internal_3_$__cuda_sm20_div_u64 - $__internal_2_$__cuda_sm10x_tcgen05_guardrail_trap_unallocated_columns_being_dealloced)
$__internal_2_$__cuda_sm10x_tcgen05_guardrail_trap_unallocated_columns_being_dealloced:
[----:B------:R-:W-:Y:S05]  /*12940*/  BPT.TRAP 0x1 ;  /* 0x000000040000795c */ /* 0x000fea0000300000 */
[----:B------:R-:W-:-:S04]  /*12950*/  HFMA2 R3, -RZ, RZ, 0, 0 ;  /* 0x00000000ff037431 */ /* 0x000fc800000001ff */
[----:B------:R-:W-:Y:S05]  /*12960*/  RET.REL.NODEC R2 `(_ZN7cutlass13device_kernelINS_4gemm6kernel13GemmUniversalINS1_17GroupProblemShapeIN4cute5tupleIJiiiEEEEENS1_10collective13CollectiveMmaINS1_40MainloopSm100ArrayTmaUmmaWarpSpecializedILi3ELi8ELi4ENS6_IJNS5_1CILi2EEENSC_ILi1EEESE_EEEEENS6_IJNSC_ILi256EEENSC_ILi128EEESI_EEENS_6half_tEPNS6_IJlSE_NSC_ILi0EEEEEESK_SN_NS5_8TiledMMAINS5_8MMA_AtomIJNS5_26SM100_MMA_F16BF16_2x1SM_SSISK_SK_fLi256ELi128ELNS5_4UMMA5MajorE0ELSS_0ELNSR_7ScaleInE0ELST_0EEEEEENS5_6LayoutINS6_IJSE_SE_SE_EEENS6_IJSL_SL_SL_EEEEENS6_IJNS5_10UnderscoreES10_S10_EEEEENS5_18SM100_TMA_2SM_LOADENS5_14ComposedLayoutINS5_7SwizzleILi3ELi4ELi3EEENS5_18smem_ptr_flag_bitsILi16EEENSW_INS6_IJNSC_ILi8EEENSC_ILi64EEEEEENS6_IJS1A_SE_EEEEEEEvNS5_8identityES13_S1E_vS1F_EENS_8epilogue10collective18CollectiveEpilogueINS1H_31Sm100PtrArrayTmaWarpSpecializedILi4ELi2ELi32ELb1ELb0EEEJNS6_IJSI_SI_SI_EEENS6_IJNSW_ISI_SE_EENSW_INSC_ILi32EEESE_EEEEESK_PNS6_IJSE_lSL_EEESK_S1S_NS1H_6fusion15FusionCallbacksIS1L_NS1T_17LinearCombinationISK_fSK_fLNS_15FloatRoundStyleE2EEES1M_S1Q_JEEENS5_5SM1004TMEM4LOAD26SM100_TMEM_LOAD_16dp256b4xENS5_13SM90_TMA_LOADENS14_IS16_S18_NSW_INS6_IJS1A_S19_EEENS6_IJSE_S1A_EEEEEEENS5_17SM75_U16x8_LDSM_TENS5_14SM90_TMA_STOREES27_NS5_17SM90_U16x8_STSM_TENS5_39AutoVectorizingCopyWithAssumedAlignmentILi128EEEEEEvvEEEEvNT_6ParamsE) ;  /* 0xfffffed402a47950 */ /* 0x000fea0003c3ffff */
        .weak           $__internal_3_$__cuda_sm20_div_u64
        .type           $__internal_3_$__cuda_sm20_div_u64,@function
        .size           $__internal_3_$__cuda_sm20_div_u64,(.L_x_64 - $__internal_3_$__cuda_sm20_div_u64)
$__internal_3_$__cuda_sm20_div_u64:
[----:B------:R-:W1:Y:S08]  /*12970*/  I2F.U64.RP R16, UR4 ;  /* 0x0000000400107d12 */ /* 0x000e700008309000 */
[----:B-1----:R-:W1:Y:S02]  /*12980*/  MUFU.RCP R3, R16 ;  /* 0x0000001000037308 */ /* 0x002e640000001000 */
[----:B-1----:R-:W-:-:S06]  /*12990*/  VIADD R3, R3, 0x1ffffffe ;  /* 0x1ffffffe03037836 */ /* 0x002fcc0000000000 */
[----:B------:R-:W1:Y:S02]  /*129a0*/  F2I.U64.TRUNC R18, R3 ;  /* 0x0000000300127311 */ /* 0x000e64000020d800 */
[----:B-1----:R-:W-:Y:S01]  /*129b0*/  R2UR UR12, R18 ;  /* 0x00000000120c72ca */ /* 0x002fe200000e0000 */
[----:B------:R-:W-:Y:S01]  /*129c0*/  IMAD.MOV.U32 R3, RZ, RZ, 0x0 ;  /* 0x00000000ff037424 */ /* 0x000fe200078e00ff */
[----:B------:R-:W-:-:S11]  /*129d0*/  R2UR UR13, R19 ;  /* 0x00000000130d72ca */ /* 0x000fd600000e0000 */
[----:B------:R-:W-:-:S04]  /*129e0*/  UIMAD.WIDE.U32 UR14, UR12, UR4, URZ ;  /* 0x000000040c0e72a5 */ /* 0x000fc8000f8e00ff */
[----:B------:R-:W-:Y:S02]  /*129f0*/  UIADD3 UR11, UP0, UPT, URZ, -UR14, URZ ;  /* 0x8000000eff0b7290 */ /* 0x000fe4000ff1e0ff */
[----:B------:R-:W-:Y:S02]  /*12a00*/  UIMAD UR10, UR12, UR5, UR15 ;  /* 0x000000050c0a72a4 */ /* 0x000fe4000f8e020f */
[----:B------:R-:W-:Y:S02]  /*12a10*/  UIMAD.WIDE.U32 UR14, UR12, UR11, URZ ;  /* 0x0000000b0c0e72a5 */ /* 0x000fe4000f8e00ff */
[----:B------:R-:W-:-:S04]  /*12a20*/  UIMAD UR10, UR13, UR4, UR10 ;  /* 0x000000040d0a72a4 */ /* 0x000fc8000f8e020a */
[----:B------:R-:W-:Y:S01]  /*12a30*/  UIADD3.X UR10, UPT, UPT, URZ, ~UR10, URZ, UP0, !UPT ;  /* 0x8000000aff0a7290 */ /* 0x000fe200087fe4ff */
[----:B------:R-:W-:Y:S01]  /*12a40*/  UMOV UR14, UR15 ;  /* 0x0000000f000e7c82 */ /* 0x000fe20008000000 */
[----:B------:R-:W-:Y:S02]  /*12a50*/  UMOV UR15, UR12 ;  /* 0x0000000c000f7c82 */ /* 0x000fe40008000000 */
[----:B------:R-:W-:Y:S02]  /*12a60*/  UIMAD.WIDE.U32 UR18, UR13, UR10, URZ ;  /* 0x0000000a0d1272a5 */ /* 0x000fe4000f8e00ff */
[----:B------:R-:W-:Y:S02]  /*12a70*/  UIMAD.WIDE.U32 UR14, UP2, UR12, UR10, UR14 ;  /* 0x0000000a0c0e72a5 */ /* 0x000fe4000f84000e */
[----:B------:R-:W-:Y:S02]  /*12a80*/  UIMAD UR10, UR13, UR10, URZ ;  /* 0x0000000a0d0a72a4 */ /* 0x000fe4000f8e02ff */
[----:B------:R-:W-:-:S03]  /*12a90*/  UIMAD.WIDE.U32 UR14, UP1, UR13, UR11, UR14 ;  /* 0x0000000b0d0e72a5 */ /* 0x000fc6000f82000e */
[----:B------:R-:W-:Y:S01]  /*12aa0*/  UMOV UR11, UR19 ;  /* 0x00000013000b7c82 */ /* 0x000fe20008000000 */
[----:B------:R-:W-:Y:S02]  /*12ab0*/  UIADD3 UR15, UP0, UPT, UR10, UR15, URZ ;  /* 0x0000000f0a0f7290 */ /* 0x000fe4000ff1e0ff */
[----:B------:R-:W-:Y:S02]  /*12ac0*/  UIADD3.X UR11, UPT, UPT, UR11, UR13, URZ, UP2, !UPT ;  /* 0x0000000d0b0b7290 */ /* 0x000fe400097fe4ff */
[----:B------:R-:W-:Y:S02]  /*12ad0*/  UIMAD.WIDE.U32 UR18, UR15, UR4, URZ ;  /* 0x000000040f1272a5 */ /* 0x000fe4000f8e00ff */
[----:B------:R-:W-:Y:S02]  /*12ae0*/  UIADD3.X UR12, UPT, UPT, URZ, URZ, UR11, UP0, UP1 ;  /* 0x000000ffff0c7290 */ /* 0x000fe400087e240b */
[----:B------:R-:W-:Y:S02]  /*12af0*/  UIADD3 UR10, UP0, UPT, URZ, -UR18, URZ ;  /* 0x80000012ff0a7290 */ /* 0x000fe4000ff1e0ff */
[----:B------:R-:W-:-:S02]  /*12b00*/  UIMAD UR11, UR15, UR5, UR19 ;  /* 0x000000050f0b72a4 */ /* 0x000fc4000f8e0213 */
[----:B------:R-:W-:Y:S02]  /*12b10*/  UIMAD.WIDE.U32 UR18, UR15, UR10, URZ ;  /* 0x0000000a0f1272a5 */ /* 0x000fe4000f8e00ff */
[----:B------:R-:W-:-:S04]  /*12b20*/  UIMAD UR11, UR12, UR4, UR11 ;  /* 0x000000040c0b72a4 */ /* 0x000fc8000f8e020b */
[----:B------:R-:W-:Y:S01]  /*12b30*/  UIADD3.X UR11, UPT, UPT, URZ, ~UR11, URZ, UP0, !UPT ;  /* 0x8000000bff0b7290 */ /* 0x000fe200087fe4ff */
[----:B------:R-:W-:-:S03]  /*12b40*/  UMOV UR14, UR19 ;  /* 0x00000013000e7c82 */ /* 0x000fc60008000000 */
[----:B------:R-:W-:Y:S02]  /*12b50*/  UIMAD.WIDE.U32 UR18, UP2, UR15, UR11, UR14 ;  /* 0x0000000b0f1272a5 */ /* 0x000fe4000f84000e */
[----:B------:R-:W-:Y:S02]  /*12b60*/  UIMAD.WIDE.U32 UR14, UR12, UR11, URZ ;  /* 0x0000000b0c0e72a5 */ /* 0x000fe4000f8e00ff */
[----:B------:R-:W-:Y:S02]  /*12b70*/  UIMAD.WIDE.U32 UR18, UP1, UR12, UR10, UR18 ;  /* 0x0000000a0c1272a5 */ /* 0x000fe4000f820012 */
[----:B------:R-:W-:-:S05]  /*12b80*/  UIMAD UR10, UR12, UR11, URZ ;  /* 0x0000000b0c0a72a4 */ /* 0x000fca000f8e02ff */
[----:B------:R-:W-:Y:S02]  /*12b90*/  UMOV UR11, UR19 ;  /* 0x00000013000b7c82 */ /* 0x000fe40008000000 */
[----:B------:R-:W-:-:S03]  /*12ba0*/  UIADD3 UR10, UP0, UPT, UR10, UR11, URZ ;  /* 0x0000000b0a0a7290 */ /* 0x000fc6000ff1e0ff */
[----:B------:R-:W-:Y:S01]  /*12bb0*/  UMOV UR11, UR15 ;  /* 0x0000000f000b7c82 */ /* 0x000fe20008000000 */
[----:B------:R-:W-:Y:S02]  /*12bc0*/  UIMAD.WIDE.U32 UR18, UR10, UR6, URZ ;  /* 0x000000060a1272a5 */ /* 0x000fe4000f8e00ff */
[----:B------:R-:W-:-:S04]  /*12bd0*/  UIADD3.X UR11, UPT, UPT, UR11, UR12, URZ, UP2, !UPT ;  /* 0x0000000c0b0b7290 */ /* 0x000fc800097fe4ff */
[----:B------:R-:W-:Y:S01]  /*12be0*/  UIADD3.X UR14, UPT, UPT, URZ, URZ, UR11, UP0, UP1 ;  /* 0x000000ffff0e7290 */ /* 0x000fe200087e240b */
[----:B------:R-:W-:Y:S01]  /*12bf0*/  UMOV UR18, UR19 ;  /* 0x0000001300127c82 */ /* 0x000fe20008000000 */
[----:B------:R-:W-:Y:S02]  /*12c00*/  UMOV UR19, URZ ;  /* 0x000000ff00137c82 */ /* 0x000fe40008000000 */
[----:B------:R-:W-:Y:S02]  /*12c10*/  UIMAD.WIDE.U32 UR12, UR14, UR9, URZ ;  /* 0x000000090e0c72a5 */ /* 0x000fe4000f8e00ff */
[----:B------:R-:W-:-:S04]  /*12c20*/  UIMAD.WIDE.U32 UR10, UR10, UR9, UR18 ;  /* 0x000000090a0a72a5 */ /* 0x000fc8000f8e0012 */
[----:B------:R-:W-:Y:S02]  /*12c30*/  UIMAD.WIDE.U32 UR10, UP1, UR14, UR6, UR10 ;  /* 0x000000060e0a72a5 */ /* 0x000fe4000f82000a */
[----:B------:R-:W-:-:S04]  /*12c40*/  UIMAD UR14, UR14, UR9, URZ ;  /* 0x000000090e0e72a4 */ /* 0x000fc8000f8e02ff */
[----:B------:R-:W-:-:S03]  /*12c50*/  UIADD3 UR14, UP0, UPT, UR14, UR11, URZ ;  /* 0x0000000b0e0e7290 */ /* 0x000fc6000ff1e0ff */
[----:B------:R-:W-:Y:S01]  /*12c60*/  UMOV UR11, UR13 ;  /* 0x0000000d000b7c82 */ /* 0x000fe20008000000 */
[----:B------:R-:W-:Y:S02]  /*12c70*/  UIMAD.WIDE.U32 UR18, UR14, UR4, URZ ;  /* 0x000000040e1272a5 */ /* 0x000fe4000f8e00ff */
[----:B------:R-:W-:Y:S02]  /*12c80*/  UIADD3.X UR11, UPT, UPT, UR11, URZ, URZ, UP1, !UPT ;  /* 0x000000ff0b0b7290 */ /* 0x000fe40008ffe4ff */
[----:B------:R-:W-:Y:S02]  /*12c90*/  UIADD3 UR13, UPT, UPT, UR14, 0x1, URZ ;  /* 0x000000010e0d7890 */ /* 0x000fe4000fffe0ff */
[----:B------:R-:W-:Y:S02]  /*12ca0*/  UIADD3.X UR12, UPT, UPT, URZ, UR11, URZ, UP0, !UPT ;  /* 0x0000000bff0c7290 */ /* 0x000fe400087fe4ff */
[----:B------:R-:W-:Y:S02]  /*12cb0*/  UIMAD UR11, UR14, UR5, UR19 ;  /* 0x000000050e0b72a4 */ /* 0x000fe4000f8e0213 */
[----:B------:R-:W-:-:S02]  /*12cc0*/  UIADD3 UR10, UP0, UPT, -UR18, UR6, URZ ;  /* 0x00000006120a7290 */ /* 0x000fc4000ff1e1ff */
[----:B------:R-:W-:Y:S02]  /*12cd0*/  UIMAD UR11, UR12, UR4, UR11 ;  /* 0x000000040c0b72a4 */ /* 0x000fe4000f8e020b */
[----:B------:R-:W-:Y:S02]  /*12ce0*/  UISETP.GE.U32.AND UP1, UPT, UR10, UR4, UPT ;  /* 0x000000040a00728c */ /* 0x000fe4000bf26070 */
[----:B------:R-:W-:Y:S02]  /*12cf0*/  UIADD3.X UR9, UPT, UPT, ~UR11, UR9, URZ, UP0, !UPT ;  /* 0x000000090b097290 */ /* 0x000fe400087fe5ff */
[----:B------:R-:W-:Y:S02]  /*12d00*/  UIADD3 UR12, UP0, UPT, -UR4, UR10, URZ ;  /* 0x0000000a040c7290 */ /* 0x000fe4000ff1e1ff */
[----:B------:R-:W-:Y:S02]  /*12d10*/  UISETP.GE.U32.AND.EX UP1, UPT, UR9, UR5, UPT, UP1 ;  /* 0x000000050900728c */ /* 0x000fe4000bf26110 */
[----:B------:R-:W-:-:S02]  /*12d20*/  UIADD3.X UR11, UPT, UPT, ~UR5, UR9, URZ, UP0, !UPT ;  /* 0x00000009050b7290 */ /* 0x000fc400087fe5ff */
[----:B------:R-:W-:Y:S02]  /*12d30*/  USEL UR12, UR12, UR10, UP1 ;  /* 0x0000000a0c0c7287 */ /* 0x000fe40008800000 */
[----:B------:R-:W-:Y:S02]  /*12d40*/  USEL UR11, UR11, UR9, UP1 ;  /* 0x000000090b0b7287 */ /* 0x000fe40008800000 */
[----:B------:R-:W-:Y:S02]  /*12d50*/  USEL UR13, UR13, UR14, UP1 ;  /* 0x0000000e0d0d7287 */ /* 0x000fe40008800000 */
[----:B------:R-:W-:Y:S02]  /*12d60*/  UISETP.GE.U32.AND UP1, UPT, UR12, UR4, UPT ;  /* 0x000000040c00728c */ /* 0x000fe4000bf26070 */
[----:B------:R-:W-:Y:S02]  /*12d70*/  UISETP.NE.U32.AND UP0, UPT, UR4, URZ, UPT ;  /* 0x000000ff0400728c */ /* 0x000fe4000bf05070 */
[----:B------:R-:W-:-:S02]  /*12d80*/  UIADD3 UR9, UPT, UPT, UR13, 0x1, URZ ;  /* 0x000000010d097890 */ /* 0x000fc4000fffe0ff */
[----:B------:R-:W-:Y:S02]  /*12d90*/  UISETP.GE.U32.AND.EX UP1, UPT, UR11, UR5, UPT, UP1 ;  /* 0x000000050b00728c */ /* 0x000fe4000bf26110 */
[----:B------:R-:W-:Y:S02]  /*12da0*/  UISETP.NE.AND.EX UP0, UPT, UR5, URZ, UPT, UP0 ;  /* 0x000000ff0500728c */ /* 0x000fe4000bf05300 */
[----:B------:R-:W-:-:S04]  /*12db0*/  USEL UR9, UR9, UR13, UP1 ;  /* 0x0000000d09097287 */ /* 0x000fc80008800000 */
[----:B------:R-:W-:Y:S01]  /*12dc0*/  USEL UR12, UR9, 0xffffffff, UP0 ;  /* 0xffffffff090c7887 */ /* 0x000fe20008000000 */
[----:B------:R-:W-:Y:S11]  /*12dd0*/  RET.REL.NODEC R2 `(_ZN7cutlass13device_kernelINS_4gemm6kernel13GemmUniversalINS1_17GroupProblemShapeIN4cute5tupleIJiiiEEEEENS1_10collective13CollectiveMmaINS1_40MainloopSm100ArrayTmaUmmaWarpSpecializedILi3ELi8ELi4ENS6_IJNS5_1CILi2EEENSC_ILi1EEESE_EEEEENS6_IJNSC_ILi256EEENSC_ILi128EEESI_EEENS_6half_tEPNS6_IJlSE_NSC_ILi0EEEEEESK_SN_NS5_8TiledMMAINS5_8MMA_AtomIJNS5_26SM100_MMA_F16BF16_2x1SM_SSISK_SK_fLi256ELi128ELNS5_4UMMA5MajorE0ELSS_0ELNSR_7ScaleInE0ELST_0EEEEEENS5_6LayoutINS6_IJSE_SE_SE_EEENS6_IJSL_SL_SL_EEEEENS6_IJNS5_10UnderscoreES10_S10_EEEEENS5_18SM100_TMA_2SM_LOADENS5_14ComposedLayoutINS5_7SwizzleILi3ELi4ELi3EEENS5_18smem_ptr_flag_bitsILi16EEENSW_INS6_IJNSC_ILi8EEENSC_ILi64EEEEEENS6_IJS1A_SE_EEEEEEEvNS5_8identityES13_S1E_vS1F_EENS_8epilogue10collective18CollectiveEpilogueINS1H_31Sm100PtrArrayTmaWarpSpecializedILi4ELi2ELi32ELb1ELb0EEEJNS6_IJSI_SI_SI_EEENS6_IJNSW_ISI_SE_EENSW_INSC_ILi32EEESE_EEEEESK_PNS6_IJSE_lSL_EEESK_S1S_NS1H_6fusion15FusionCallbacksIS1L_NS1T_17LinearCombinationISK_fSK_fLNS_15FloatRoundStyleE2EEES1M_S1Q_JEEENS5_5SM1004TMEM4LOAD26SM100_TMEM_LOAD_16dp256b4xENS5_13SM90_TMA_LOADENS14_IS16_S18_NSW_INS6_IJS1A_S19_EEENS6_IJSE_S1A_EEEEEEENS5_17SM75_U16x8_LDSM_TENS5_14SM90_TMA_STOREES27_NS5_17SM90_U16x8_STSM_TENS5_39AutoVectorizingCopyWithAssumedAlignmentILi128EEEEEEvvEEEEvNT_6ParamsE) ;  /* 0xfffffed002887950 */ /* 0x000ff60003c3ffff */
.L_x_64:
[----:B------:R-:W-:Y:S01]  /*12de0*/  MOV R28, R16 ;  /* 0x00000010001c7202 */ /* 0x000fe20000000f00 */
[----:B------:R-:W-:-:S05]  /*12df0*/  IMAD.MOV.U32 R29, RZ, RZ, R3 ;  /* 0x000000ffff1d7224 */ /* 0x000fca00078e0003 */
[----:B------:R-:W1:Y:S08]  /*12e00*/  I2F.U64.RP R28, R28 ;  /* 0x0000001c001c7312 */ /* 0x000e700000309000 */
[----:B-1----:R-:W1:Y:S02]  /*12e10*/  MUFU.RCP R22, R28 ;  /* 0x0000001c00167308 */ /* 0x002e640000001000 */
[----:B-1----:R-:W-:-:S06]  /*12e20*/  IADD3 R22, PT, PT, R22, 0x1ffffffe, RZ ;  /* 0x1ffffffe16167810 */ /* 0x002fcc0007ffe0ff */
[----:B------:R-:W1:Y:S02]  /*12e30*/  F2I.U64.TRUNC R22, R22 ;  /* 0x0000001600167311 */ /* 0x000e64000020d800 */
[----:B-1----:R-:W-:-:S04]  /*12e40*/  IMAD.WIDE.U32 R24, R22, R16, RZ ;  /* 0x0000001016187225 */ /* 0x002fc800078e00ff */
[----:B------:R-:W-:Y:S01]  /*12e50*/  IMAD R27, R22, R3, R25 ;  /* 0x00000003161b7224 */ /* 0x000fe200078e0219 */
[----:B------:R-:W-:-:S03]  /*12e60*/  IADD3 R25, P0, PT, RZ, -R24, RZ ;  /* 0x80000018ff197210 */ /* 0x000fc60007f1e0ff */
[----:B------:R-:W-:Y:S01]  /*12e70*/  IMAD R20, R23, R16, R27 ;  /* 0x0000001017147224 */ /* 0x000fe200078e021b */
[----:B------:R-:W-:Y:S01]  /*12e80*/  MOV R27, R22 ;  /* 0x00000016001b7202 */ /* 0x000fe20000000f00 */
[----:B------:R-:W-:-:S04]  /*12e90*/  IMAD.HI.U32 R26, R22, R25, RZ ;  /* 0x00000019161a7227 */ /* 0x000fc800078e00ff */
[----:B------:R-:W-:-:S04]  /*12ea0*/  IMAD.X R20, RZ, RZ, ~R20, P0 ;  /* 0x000000ffff147224 */ /* 0x000fc800000e0e14 */
[----:B------:R-:W-:-:S04]  /*12eb0*/  IMAD.WIDE.U32 R26, P2, R22, R20, R26 ;  /* 0x00000014161a7225 */ /* 0x000fc8000784001a */
[C---:B------:R-:W-:Y:S02]  /*12ec0*/  IMAD R24, R23.reuse, R20, RZ ;  /* 0x0000001417187224 */ /* 0x040fe400078e02ff */
[----:B------:R-:W-:-:S04]  /*12ed0*/  IMAD.HI.U32 R25, P1, R23, R25, R26 ;  /* 0x0000001917197227 */ /* 0x000fc8000782001a */
[----:B------:R-:W-:Y:S01]  /*12ee0*/  IMAD.HI.U32 R20, R23, R20, RZ ;  /* 0x0000001417147227 */ /* 0x000fe200078e00ff */
[----:B------:R-:W-:-:S03]  /*12ef0*/  IADD3 R25, P0, PT, R24, R25, RZ ;  /* 0x0000001918197210 */ /* 0x000fc60007f1e0ff */
[----:B------:R-:W-:Y:S02]  /*12f00*/  IMAD.X R23, R20, 0x1, R23, P2 ;  /* 0x0000000114177824 */ /* 0x000fe400010e0617 */
[----:B------:R-:W-:-:S03]  /*12f10*/  IMAD.WIDE.U32 R26, R25, R16, RZ ;  /* 0x00000010191a7225 */ /* 0x000fc600078e00ff */
[----:B------:R-:W-:Y:S01]  /*12f20*/  IADD3.X R23, PT, PT, RZ, RZ, R23, P0, P1 ;  /* 0x000000ffff177210 */ /* 0x000fe200007e2417 */
[----:B------:R-:W-:Y:S01]  /*12f30*/  IMAD R20, R25, R3, R27 ;  /* 0x0000000319147224 */ /* 0x000fe200078e021b */
[----:B------:R-:W-:-:S03]  /*12f40*/  IADD3 R22, P0, PT, RZ, -R26, RZ ;  /* 0x8000001aff167210 */ /* 0x000fc60007f1e0ff */
[----:B------:R-:W-:Y:S02]  /*12f50*/  IMAD R20, R23, R16, R20 ;  /* 0x0000001017147224 */ /* 0x000fe400078e0214 */
[----:B------:R-:W-:-:S03]  /*12f60*/  IMAD.HI.U32 R24, R25, R22, RZ ;  /* 0x0000001619187227 */ /* 0x000fc600078e00ff */
[----:B------:R-:W-:-:S05]  /*12f70*/  IADD3.X R20, PT, PT, RZ, ~R20, RZ, P0, !PT ;  /* 0x80000014ff147210 */ /* 0x000fca00007fe4ff */
[----:B------:R-:W-:-:S04]  /*12f80*/  IMAD.WIDE.U32 R26, P2, R25, R20, R24 ;  /* 0x00000014191a7225 */ /* 0x000fc80007840018 */
[C---:B------:R-:W-:Y:S02]  /*12f90*/  IMAD R24, R23.reuse, R20, RZ ;  /* 0x0000001417187224 */ /* 0x040fe400078e02ff */
[----:B------:R-:W-:-:S04]  /*12fa0*/  IMAD.HI.U32 R25, P1, R23, R22, R26 ;  /* 0x0000001617197227 */ /* 0x000fc8000782001a */
[----:B------:R-:W-:Y:S01]  /*12fb0*/  IMAD.HI.U32 R20, R23, R20, RZ ;  /* 0x0000001417147227 */ /* 0x000fe200078e00ff */
[----:B------:R-:W-:-:S03]  /*12fc0*/  IADD3 R24, P0, PT, R24, R25, RZ ;  /* 0x0000001918187210 */ /* 0x000fc60007f1e0ff */
[----:B------:R-:W-:Y:S02]  /*12fd0*/  IMAD.X R20, R20, 0x1, R23, P2 ;  /* 0x0000000114147824 */ /* 0x000fe400010e0617 */
[----:B------:R-:W-:Y:S02]  /*12fe0*/  HFMA2 R23, -RZ, RZ, 0, 0 ;  /* 0x00000000ff177431 */ /* 0x000fe400000001ff */
[----:B------:R-:W-:Y:S01]  /*12ff0*/  IMAD.HI.U32 R22, R24, R19, RZ ;  /* 0x0000001318167227 */ /* 0x000fe200078e00ff */
[----:B------:R-:W-:-:S05]  /*13000*/  IADD3.X R25, PT, PT, RZ, RZ, R20, P0, P1 ;  /* 0x000000ffff197210 */ /* 0x000fca00007e2414 */
[-C--:B------:R-:W-:Y:S02]  /*13010*/  IMAD R20, R25, R18.reuse, RZ ;  /* 0x0000001219147224 */ /* 0x080fe400078e02ff */
[----:B------:R-:W-:-:S04]  /*13020*/  IMAD.WIDE.U32 R22, R24, R18, R22 ;  /* 0x0000001218167225 */ /* 0x000fc800078e0016 */
[----:B------:R-:W-:-:S04]  /*13030*/  IMAD.HI.U32 R23, P1, R25, R19, R22 ;  /* 0x0000001319177227 */ /* 0x000fc80007820016 */
[----:B------:R-:W-:Y:S01]  /*13040*/  IMAD.HI.U32 R22, R25, R18, RZ ;  /* 0x0000001219167227 */ /* 0x000fe200078e00ff */
[----:B------:R-:W-:-:S04]  /*13050*/  IADD3 R20, P0, PT, R20, R23, RZ ;  /* 0x0000001714147210 */ /* 0x000fc80007f1e0ff */
[----:B------:R-:W-:Y:S01]  /*13060*/  IADD3.X R22, PT, PT, R22, RZ, RZ, P1, !PT ;  /* 0x000000ff16167210 */ /* 0x000fe20000ffe4ff */
[----:B------:R-:W-:-:S04]  /*13070*/  IMAD.WIDE.U32 R24, R20, R16, RZ ;  /* 0x0000001014187225 */ /* 0x000fc800078e00ff */
[----:B------:R-:W-:Y:S01]  /*13080*/  IMAD.X R22, RZ, RZ, R22, P0 ;  /* 0x000000ffff167224 */ /* 0x000fe200000e0616 */
[----:B------:R-:W-:Y:S01]  /*13090*/  IADD3 R19, P0, PT, -R24, R19, RZ ;  /* 0x0000001318137210 */ /* 0x000fe20007f1e1ff */
[C---:B------:R-:W-:Y:S02]  /*130a0*/  IMAD R23, R20.reuse, R3, R25 ;  /* 0x0000000314177224 */ /* 0x040fe400078e0219 */
[----:B------:R-:W-:Y:S01]  /*130b0*/  VIADD R25, R20, 0x1 ;  /* 0x0000000114197836 */ /* 0x000fe20000000000 */
[-C--:B------:R-:W-:Y:S01]  /*130c0*/  ISETP.GE.U32.AND P2, PT, R19, R16.reuse, PT ;  /* 0x000000101300720c */ /* 0x080fe20003f46070 */
[----:B------:R-:W-:Y:S01]  /*130d0*/  IMAD R23, R22, R16, R23 ;  /* 0x0000001016177224 */ /* 0x000fe200078e0217 */
[----:B------:R-:W-:-:S04]  /*130e0*/  IADD3 R22, P1, PT, -R16, R19, RZ ;  /* 0x0000001310167210 */ /* 0x000fc80007f3e1ff */
[----:B------:R-:W-:-:S04]  /*130f0*/  IADD3.X R18, PT, PT, ~R23, R18, RZ, P0, !PT ;  /* 0x0000001217127210 */ /* 0x000fc800007fe5ff */
[----:B------:R-:W-:Y:S02]  /*13100*/  ISETP.GE.U32.AND.EX P0, PT, R18, R3, PT, P2 ;  /* 0x000000031200720c */ /* 0x000fe40003f06120 */
[-C--:B------:R-:W-:Y:S02]  /*13110*/  IADD3.X R23, PT, PT, ~R3, R18.reuse, RZ, P1, !PT ;  /* 0x0000001203177210 */ /* 0x080fe40000ffe5ff */
[----:B------:R-:W-:Y:S02]  /*13120*/  SEL R19, R22, R19, P0 ;  /* 0x0000001316137207 */ /* 0x000fe40000000000 */
[----:B------:R-:W-:Y:S02]  /*13130*/  SEL R18, R23, R18, P0 ;  /* 0x0000001217127207 */ /* 0x000fe40000000000 */
[----:B------:R-:W-:Y:S02]  /*13140*/  SEL R25, R25, R20, P0 ;  /* 0x0000001419197207 */ /* 0x000fe40000000000 */
[----:B------:R-:W-:-:S02]  /*13150*/  ISETP.GE.U32.AND P1, PT, R19, R16, PT ;  /* 0x000000101300720c */ /* 0x000fc40003f26070 */
[----:B------:R-:W-:Y:S02]  /*13160*/  ISETP.NE.U32.AND P0, PT, R16, RZ, PT ;  /* 0x000000ff1000720c */ /* 0x000fe40003f05070 */
[----:B------:R-:W-:Y:S02]  /*13170*/  IADD3 R20, PT, PT, R25, 0x1, RZ ;  /* 0x0000000119147810 */ /* 0x000fe40007ffe0ff */
[----:B------:R-:W-:Y:S02]  /*13180*/  ISETP.GE.U32.AND.EX P1, PT, R18, R3, PT, P1 ;  /* 0x000000031200720c */ /* 0x000fe40003f26110 */
[----:B------:R-:W-:Y:S02]  /*13190*/  ISETP.NE.AND.EX P0, PT, R3, RZ, PT, P0 ;  /* 0x000000ff0300720c */ /* 0x000fe40003f05300 */
[----:B------:R-:W-:Y:S02]  /*131a0*/  MOV R3, 0x0 ;  /* 0x0000000000037802 */ /* 0x000fe40000000f00 */
[----:B------:R-:W-:-:S04]  /*131b0*/  SEL R20, R20, R25, P1 ;  /* 0x0000001914147207 */ /* 0x000fc80000800000 */
[----:B------:R-:W-:Y:S01]  /*131c0*/  SEL R20, R20, 0xffffffff, P0 ;  /* 0xffffffff14147807 */ /* 0x000fe20000000000 */
[----:B------:R-:W-:Y:S06]  /*131d0*/  RET.REL.NODEC R2 `(_ZN7cutlass13device_kernelINS_4gemm6kernel13GemmUniversalINS1_17GroupProblemShapeIN4cute5tupleIJiiiEEEEENS1_10collective13CollectiveMmaINS1_40MainloopSm100ArrayTmaUmmaWarpSpecializedILi3ELi8ELi4ENS6_IJNS5_1CILi2EEENSC_ILi1EEESE_EEEEENS6_IJNSC_ILi256EEENSC_ILi128EEESI_EEENS_6half_tEPNS6_IJlSE_NSC_ILi0EEEEEESK_SN_NS5_8TiledMMAINS5_8MMA_AtomIJNS5_26SM100_MMA_F16BF16_2x1SM_SSISK_SK_fLi256ELi128ELNS5_4UMMA5MajorE0ELSS_0ELNSR_7ScaleInE0ELST_0EEEEEENS5_6LayoutINS6_IJSE_SE_SE_EEENS6_IJSL_SL_SL_EEEEENS6_IJNS5_10UnderscoreES10_S10_EEEEENS5_18SM100_TMA_2SM_LOADENS5_14ComposedLayoutINS5_7SwizzleILi3ELi4ELi3EEENS5_18smem_ptr_flag_bitsILi16EEENSW_INS6_IJNSC_ILi8EEENSC_ILi64EEEEEENS6_IJS1A_SE_EEEEEEEvNS5_8identityES13_S1E_vS1F_EENS_8epilogue10collective18CollectiveEpilogueINS1H_31Sm100PtrArrayTmaWarpSpecializedILi4ELi2ELi32ELb1ELb0EEEJNS6_IJSI_SI_SI_EEENS6_IJNSW_ISI_SE_EENSW_INSC_ILi32EEESE_EEEEESK_PNS6_IJSE_lSL_EEESK_S1S_NS1H_6fusion15FusionCallbacksIS1L_NS1T_17LinearCombinationISK_fSK_fLNS_15FloatRoundStyleE2EEES1M_S1Q_JEEENS5_5SM1004TMEM4LOAD26SM100_TMEM_LOAD_16dp256b4xENS5_13SM90_TMA_LOADENS14_IS16_S18_NSW_INS6_IJS1A_S19_EEENS6_IJSE_S1A_EEEEEEENS5_17SM75_U16x8_LDSM_TENS5_14SM90_TMA_STOREES27_NS5_17SM90_U16x8_STSM_TENS5_39AutoVectorizingCopyWithAssumedAlignmentILi128EEEEEEvvEEEEvNT_6ParamsE) ;  /* 0xfffffecc02887950 */ /* 0x000fec0003c3ffff */
.L_x_290:
[----:B------:R-:W-:-:S00]  /*131e0*/  BRA `(.L_x_290) ;  /* 0xfffffffc00fc7947 */ /* 0x000fc0000383ffff */
[----:B------:R-:W-:-:S00]  /*131f0*/  NOP ;  /* 0x0000000000007918 */ /* 0x000fc00000000000 */
        /* <DEDUP_REMOVED lines=8> */
.L_x_302:


//--------------------- .nv.global.init           --------------------------
	.section	.nv.global.init,"aw",@progbits
.nv.global.init:
	.type		$str$26,@object
	.size		$str$26,($str$27 - $str$26)
$str$26:
        /*0000*/ 	.byte	0x28, 0x61, 0x64, 0x64, 0x72, 0x65, 0x73, 0x73, 0x20, 0x26, 0x20, 0x6d, 0x61, 0x73, 0x6b, 0x29
        /*0010*/ 	.byte	0x20, 0x3d, 0x3d, 0x20, 0x30, 0x00
	.type		$str$27,@object
	.size		$str$27,($str$25 - $str$27)
$str$27:
        /*0016*/ 	.byte	0x2f, 0x74, 0x6d, 0x70, 0x2f, 0x63, 0x75, 0x74, 0x6c, 0x61, 0x73, 0x73, 0x5f, 0x73, 0x77, 0x65
        /*0026*/ 	.byte	0x65, 0x70, 0x5f, 0x73, 0x72, 0x63, 0x2f, 0x69, 0x6e, 0x63, 0x6c, 0x75, 0x64, 0x65, 0x2f, 0x63
        /*0036*/ 	.byte	0x75, 0x74, 0x65, 0x2f, 0x70, 0x6f, 0x69, 0x6e, 0x74, 0x65, 0x72, 0x5f, 0x66, 0x6c, 0x61, 0x67
        /*0046*/ 	.byte	0x67, 0x65, 0x64, 0x2e, 0x68, 0x70, 0x70, 0x00
	.type		$str$25,@object
	.size		$str$25,($str$24 - $str$25)
$str$25:
        /*004e*/ 	.byte	0x2f, 0x74, 0x6d, 0x70, 0x2f, 0x63, 0x75, 0x74, 0x6c, 0x61, 0x73, 0x73, 0x5f, 0x73, 0x77, 0x65
        /*005e*/ 	.byte	0x65, 0x70, 0x5f, 0x73, 0x72, 0x63, 0x2f, 0x69, 0x6e, 0x63, 0x6c, 0x75, 0x64, 0x65, 0x2f, 0x63
        /*006e*/ 	.byte	0x75, 0x74, 0x65, 0x2f, 0x61, 0x74, 0x6f, 0x6d, 0x2f, 0x63, 0x6f, 0x70, 0x79, 0x5f, 0x74, 0x72
        /*007e*/ 	.byte	0x61, 0x69, 0x74, 0x73, 0x5f, 0x73, 0x6d, 0x31, 0x30, 0x30, 0x2e, 0x68, 0x70, 0x70, 0x00
	.type		$str$24,@object
	.size		$str$24,(__unnamed_1 - $str$24)
$str$24:
        /*008d*/ 	.byte	0x28, 0x28, 0x75, 0x69, 0x6e, 0x74, 0x33, 0x32, 0x5f, 0x74, 0x28, 0x74, 0x68, 0x72, 0x65, 0x61
        /*009d*/ 	.byte	0x64, 0x49, 0x64, 0x78, 0x2e, 0x78, 0x29, 0x20, 0x2f, 0x20, 0x33, 0x32, 0x29, 0x20, 0x25, 0x20
        /*00ad*/ 	.byte	0x34, 0x29, 0x20, 0x3d, 0x3d, 0x20, 0x28, 0x28, 0x28, 0x74, 0x6d, 0x65, 0x6d, 0x5f, 0x61, 0x64
        /*00bd*/ 	.byte	0x64, 0x72, 0x20, 0x3e, 0x3e, 0x20, 0x31, 0x36, 0x29, 0x20, 0x2f, 0x20, 0x33, 0x32, 0x29, 0x20
        /*00cd*/ 	.byte	0x25, 0x20, 0x34, 0x29, 0x00
	.type		__unnamed_1,@object
	.size		__unnamed_1,(__unnamed_2 - __unnamed_1)
__unnamed_1:
        /*00d2*/ 	.byte	0x61, 0x75, 0x74, 0x6f, 0x20, 0x63, 0x75, 0x74, 0x65, 0x3a, 0x3a, 0x61, 0x73, 0x5f, 0x70, 0x6f
        /* <DEDUP_REMOVED lines=24> */
        /*0262*/ 	.byte	0x39, 0x36, 0x3e, 0x3e, 0x3e, 0x3e, 0x5d, 0x00
	.type		__unnamed_2,@object
	.size		__unnamed_2,(.L_2 - __unnamed_2)
__unnamed_2:
        /* <DEDUP_REMOVED lines=42> */
        /*050a*/ 	.byte	0x3e, 0x5d, 0x00
.L_2:


//--------------------- .nv.shared._ZN7cutlass13device_kernelINS_4gemm6kernel13GemmUniversalINS1_17GroupProblemShapeIN4cute5tupleIJiiiEEEEENS1_10collective13CollectiveMmaINS1_40MainloopSm100ArrayTmaUmmaWarpSpecializedILi3ELi8ELi4ENS6_IJNS5_1CILi2EEENSC_ILi1EEESE_EEEEENS6_IJNSC_ILi256EEENSC_ILi128EEESI_EEENS_6half_tEPNS6_IJlSE_NSC_ILi0EEEEEESK_SN_NS5_8TiledMMAINS5_8MMA_AtomIJNS5_26SM100_MMA_F16BF16_2x1SM_SSISK_SK_fLi256ELi128ELNS5_4UMMA5MajorE0ELSS_0ELNSR_7ScaleInE0ELST_0EEEEEENS5_6LayoutINS6_IJSE_SE_SE_EEENS6_IJSL_SL_SL_EEEEENS6_IJNS5_10UnderscoreES10_S10_EEEEENS5_18SM100_TMA_2SM_LOADENS5_14ComposedLayoutINS5_7SwizzleILi3ELi4ELi3EEENS5_18smem_ptr_flag_bitsILi16EEENSW_INS6_IJNSC_ILi8EEENSC_ILi64EEEEEENS6_IJS1A_SE_EEEEEEEvNS5_8identityES13_S1E_vS1F_EENS_8epilogue10collective18CollectiveEpilogueINS1H_31Sm100PtrArrayTmaWarpSpecializedILi4ELi2ELi32ELb1ELb0EEEJNS6_IJSI_SI_SI_EEENS6_IJNSW_ISI_SE_EENSW_INSC_ILi32EEESE_EEEEESK_PNS6_IJSE_lSL_EEESK_S1S_NS1H_6fusion15FusionCallbacksIS1L_NS1T_17LinearCombinationISK_fSK_fLNS_15FloatRoundStyleE2EEES1M_S1Q_JEEENS5_5SM1004TMEM4LOAD26SM100_TMEM_LOAD_16dp256b4xENS5_13SM90_TMA_LOADENS14_IS16_S18_NSW_INS6_IJS1A_S19_EEENS6_IJSE_S1A_EEEEEEENS5_17SM75_U16x8_LDSM_TENS5_14SM90_TMA_STOREES27_NS5_17SM90_U16x8_STSM_TENS5_39AutoVectorizingCopyWithAssumedAlignmentILi128EEEEEEvvEEEEvNT_6ParamsE --------------------------
	.section	.nv.shared._ZN7cutlass13device_kernelINS_4gemm6kernel13GemmUniversalINS1_17GroupProblemShapeIN4cute5tupleIJiiiEEEEENS1_10collective13CollectiveMmaINS1_40MainloopSm100ArrayTmaUmmaWarpSpecializedILi3ELi8ELi4ENS6_IJNS5_1CILi2EEENSC_ILi1EEESE_EEEEENS6_IJNSC_ILi256EEENSC_ILi128EEESI_EEENS_6half_tEPNS6_IJlSE_NSC_ILi0EEEEEESK_SN_NS5_8TiledMMAINS5_8MMA_AtomIJNS5_26SM100_MMA_F16BF16_2x1SM_SSISK_SK_fLi256ELi128ELNS5_4UMMA5MajorE0ELSS_0ELNSR_7ScaleInE0ELST_0EEEEEENS5_6LayoutINS6_IJSE_SE_SE_EEENS6_IJSL_SL_SL_EEEEENS6_IJNS5_10UnderscoreES10_S10_EEEEENS5_18SM100_TMA_2SM_LOADENS5_14ComposedLayoutINS5_7SwizzleILi3ELi4ELi3EEENS5_18smem_ptr_flag_bitsILi16EEENSW_INS6_IJNSC_ILi8EEENSC_ILi64EEEEEENS6_IJS1A_SE_EEEEEEEvNS5_8identityES13_S1E_vS1F_EENS_8epilogue10collective18CollectiveEpilogueINS1H_31Sm100PtrArrayTmaWarpSpecializedILi4ELi2ELi32ELb1ELb0EEEJNS6_IJSI_SI_SI_EEENS6_IJNSW_ISI_SE_EENSW_INSC_ILi32EEESE_EEEEESK_PNS6_IJSE_lSL_EEESK_S1S_NS1H_6fusion15FusionCallbacksIS1L_NS1T_17LinearCombinationISK_fSK_fLNS_15FloatRoundStyleE2EEES1M_S1Q_JEEENS5_5SM1004TMEM4LOAD26SM100_TMEM_LOAD_16dp256b4xENS5_13SM90_TMA_LOADENS14_IS16_S18_NSW_INS6_IJS1A_S19_EEENS6_IJSE_S1A_EEEEEEENS5_17SM75_U16x8_LDSM_TENS5_14SM90_TMA_STOREES27_NS5_17SM90_U16x8_STSM_TENS5_39AutoVectorizingCopyWithAssumedAlignmentILi128EEEEEEvvEEEEvNT_6ParamsE,"aw",@nobits
	.sectionflags	@""
	.align	16
	.zero		1024


//--------------------- .nv.shared.reserved.0     --------------------------
	.section	.nv.shared.reserved.0,"aw",@nobits
	.weak		__nv_reservedSMEM_offset_0_alias
	.size		__nv_reservedSMEM_offset_0_alias, 0, 64
	.other		__nv_reservedSMEM_offset_0_alias,@"STO_CUDA_RESERVED_SHARED STV_DEFAULT"
__nv_reservedSMEM_offset_0_alias:
	.zero		0
.nv.shared.reserved.0:
	.zero		64
	.weak		__nv_reservedSMEM_tcgen05_partition
	.type		__nv_reservedSMEM_tcgen05_partition,@object
	.size		__nv_reservedSMEM_tcgen05_partition,(.L_0 - __nv_reservedSMEM_tcgen05_partition)
__nv_reservedSMEM_tcgen05_partition:
	.zero		32
.L_0:


//--------------------- .nv.global                --------------------------
	.section	.nv.global,"aw",@nobits
.nv.global:
	.type		_ZN39_INTERNAL_a09edd11_4_k_cu_944d6598_38984cute1_E,@object
	.size		_ZN39_INTERNAL_a09edd11_4_k_cu_944d6598_38984cute1_E,(_ZN39_INTERNAL_a09edd11_4_k_cu_944d6598_38984cuda3std3__45__cpo6cbeginE - _ZN39_INTERNAL_a09edd11_4_k_cu_944d6598_38984cute1_E)
_ZN39_INTERNAL_a09edd11_4_k_cu_944d6598_38984cute1_E:
	.zero		1
	.type		_ZN39_INTERNAL_a09edd11_4_k_cu_944d6598_38984cuda3std3__45__cpo6cbeginE,@object
	.size		_ZN39_INTERNAL_a09edd11_4_k_cu_944d6598_38984cuda3std3__45__cpo6cbeginE,(_ZN39_INTERNAL_a09edd11_4_k_cu_944d6598_38984cuda3std3__48in_placeE - _ZN39_INTERNAL_a09edd11_4_k_cu_944d6598_38984cuda3std3__45__cpo6cbeginE)
_ZN39_INTERNAL_a09edd11_4_k_cu_944d6598_38984cuda3std3__45__cpo6cbeginE:
	.zero		1
	.type		_ZN39_INTERNAL_a09edd11_4_k_cu_944d6598_38984cuda3std3__48in_placeE,@object
	.size		_ZN39_INTERNAL_a09edd11_4_k_cu_944d6598_38984cuda3std3__48in_placeE,(_ZN39_INTERNAL_a09edd11_4_k_cu_944d6598_38984cuda3std6ranges3__45__cpo9iter_moveE - _ZN39_INTERNAL_a09edd11_4_k_cu_944d6598_38984cuda3std3__48in_placeE)
_ZN39_INTERNAL_a09edd11_4_k_cu_944d6598_38984cuda3std3__48in_placeE:
	.zero		1
	.type		_ZN39_INTERNAL_a09edd11_4_k_cu_944d6598_38984cuda3std6ranges3__45__cpo9iter_moveE,@object
	.size		_ZN39_INTERNAL_a09edd11_4_k_cu_944d6598_38984cuda3std6ranges3__45__cpo9iter_moveE,(_ZN39_INTERNAL_a09edd11_4_k_cu_944d6598_38984cuda3std3__45__cpo5beginE - _ZN39_INTERNAL_a09edd11_4_k_cu_944d6598_38984cuda3std6ranges3__45__cpo9iter_moveE)
_ZN39_INTERNAL_a09edd11_4_k_cu_944d6598_38984cuda3std6ranges3__45__cpo9iter_moveE:
	.zero		1
	.type		_ZN39_INTERNAL_a09edd11_4_k_cu_944d6598_38984cuda3std3__45__cpo5beginE,@object
	.size		_ZN39_INTERNAL_a09edd11_4_k_cu_944d6598_38984cuda3std3__45__cpo5beginE,(_ZN39_INTERNAL_a09edd11_4_k_cu_944d6598_38984cuda3std3__441_GLOBAL__N__a09edd11_4_k_cu_944d6598_38986ignoreE - _ZN39_INTERNAL_a09edd11_4_k_cu_944d6598_38984cuda3std3__45__cpo5beginE)
_ZN39_INTERNAL_a09edd11_4_k_cu_944d6598_38984cuda3std3__45__cpo5beginE:
	.zero		1
	.type		_ZN39_INTERNAL_a09edd11_4_k_cu_944d6598_38984cuda3std3__441_GLOBAL__N__a09edd11_4_k_cu_944d6598_38986ignoreE,@object
	.size		_ZN39_INTERNAL_a09edd11_4_k_cu_944d6598_38984cuda3std3__441_GLOBAL__N__a09edd11_4_k_cu_944d6598_38986ignoreE,(_ZN39_INTERNAL_a09edd11_4_k_cu_944d6598_38984cute7productE - _ZN39_INTERNAL_a09edd11_4_k_cu_944d6598_38984cuda3std3__441_GLOBAL__N__a09edd11_4_k_cu_944d6598_38986ignoreE)
_ZN39_INTERNAL_a09edd11_4_k_cu_944d6598_38984cuda3std3__441_GLOBAL__N__a09edd11_4_k_cu_944d6598_38986ignoreE:
	.zero		1
	.type		_ZN39_INTERNAL_a09edd11_4_k_cu_944d6598_38984cute7productE,@object
	.size		_ZN39_INTERNAL_a09edd11_4_k_cu_944d6598_38984cute7productE,(_ZN39_INTERNAL_a09edd11_4_k_cu_944d6598_38984cuda3std3__45__cpo3endE - _ZN39_INTERNAL_a09edd11_4_k_cu_944d6598_38984cute7productE)
_ZN39_INTERNAL_a09edd11_4_k_cu_944d6598_38984cute7productE:
	.zero		1
	.type		_ZN39_INTERNAL_a09edd11_4_k_cu_944d6598_38984cuda3std3__45__cpo3endE,@object
	.size		_ZN39_INTERNAL_a09edd11_4_k_cu_944d6598_38984cuda3std3__45__cpo3endE,(_ZN39_INTERNAL_a09edd11_4_k_cu_944d6598_38984cuda3std3__419piecewise_constructE - _ZN39_INTERNAL_a09edd11_4_k_cu_944d6598_38984cuda3std3__45__cpo3endE)
_ZN39_INTERNAL_a09edd11_4_k_cu_944d6598_38984cuda3std3__45__cpo3endE:
	.zero		1
	.type		_ZN39_INTERNAL_a09edd11_4_k_cu_944d6598_38984cuda3std3__419piecewise_constructE,@object
	.size		_ZN39_INTERNAL_a09edd11_4_k_cu_944d6598_38984cuda3std3__419piecewise_constructE,(_ZN39_INTERNAL_a09edd11_4_k_cu_944d6598_38984cuda3std3__45__cpo4cendE - _ZN39_INTERNAL_a09edd11_4_k_cu_944d6598_38984cuda3std3__419piecewise_constructE)
_ZN39_INTERNAL_a09edd11_4_k_cu_944d6598_38984cuda3std3__419piecewise_constructE:
	.zero		1
	.type		_ZN39_INTERNAL_a09edd11_4_k_cu_944d6598_38984cuda3std3__45__cpo4cendE,@object
	.size		_ZN39_INTERNAL_a09edd11_4_k_cu_944d6598_38984cuda3std3__45__cpo4cendE,(_ZN39_INTERNAL_a09edd11_4_k_cu_944d6598_38984cuda3std6ranges3__45__cpo4swapE - _ZN39_INTERNAL_a09edd11_4_k_cu_944d6598_38984cuda3std3__45__cpo4cendE)
_ZN39_INTERNAL_a09edd11_4_k_cu_944d6598_38984cuda3std3__45__cpo4cendE:
	.zero		1
	.type		_ZN39_INTERNAL_a09edd11_4_k_cu_944d6598_38984cuda3std6ranges3__45__cpo4swapE,@object
	.size		_ZN39_INTERNAL_a09edd11_4_k_cu_944d6598_38984cuda3std6ranges3__45__cpo4swapE,(.L_10 - _ZN39_INTERNAL_a09edd11_4_k_cu_944d6598_38984cuda3std6ranges3__45__cpo4swapE)
_ZN39_INTERNAL_a09edd11_4_k_cu_944d6598_38984cuda3std6ranges3__45__cpo4swapE:
	.zero		1
.L_10:


//--------------------- .nv.constant0._ZN7cutlass13device_kernelINS_4gemm6kernel13GemmUniversalINS1_17GroupProblemShapeIN4cute5tupleIJiiiEEEEENS1_10collective13CollectiveMmaINS1_40MainloopSm100ArrayTmaUmmaWarpSpecializedILi3ELi8ELi4ENS6_IJNS5_1CILi2EEENSC_ILi1EEESE_EEEEENS6_IJNSC_ILi256EEENSC_ILi128EEESI_EEENS_6half_tEPNS6_IJlSE_NSC_ILi0EEEEEESK_SN_NS5_8TiledMMAINS5_8MMA_AtomIJNS5_26SM100_MMA_F16BF16_2x1SM_SSISK_SK_fLi256ELi128ELNS5_4UMMA5MajorE0ELSS_0ELNSR_7ScaleInE0ELST_0EEEEEENS5_6LayoutINS6_IJSE_SE_SE_EEENS6_IJSL_SL_SL_EEEEENS6_IJNS5_10UnderscoreES10_S10_EEEEENS5_18SM100_TMA_2SM_LOADENS5_14ComposedLayoutINS5_7SwizzleILi3ELi4ELi3EEENS5_18smem_ptr_flag_bitsILi16EEENSW_INS6_IJNSC_ILi8EEENSC_ILi64EEEEEENS6_IJS1A_SE_EEEEEEEvNS5_8identityES13_S1E_vS1F_EENS_8epilogue10collective18CollectiveEpilogueINS1H_31Sm100PtrArrayTmaWarpSpecializedILi4ELi2ELi32ELb1ELb0EEEJNS6_IJSI_SI_SI_EEENS6_IJNSW_ISI_SE_EENSW_INSC_ILi32EEESE_EEEEESK_PNS6_IJSE_lSL_EEESK_S1S_NS1H_6fusion15FusionCallbacksIS1L_NS1T_17LinearCombinationISK_fSK_fLNS_15FloatRoundStyleE2EEES1M_S1Q_JEEENS5_5SM1004TMEM4LOAD26SM100_TMEM_LOAD_16dp256b4xENS5_13SM90_TMA_LOADENS14_IS16_S18_NSW_INS6_IJS1A_S19_EEENS6_IJSE_S1A_EEEEEEENS5_17SM75_U16x8_LDSM_TENS5_14SM90_TMA_STOREES27_NS5_17SM90_U16x8_STSM_TENS5_39AutoVectorizingCopyWithAssumedAlignmentILi128EEEEEEvvEEEEvNT_6ParamsE --------------------------
	.section	.nv.constant0._ZN7cutlass13device_kernelINS_4gemm6kernel13GemmUniversalINS1_17GroupProblemShapeIN4cute5tupleIJiiiEEEEENS1_10collective13CollectiveMmaINS1_40MainloopSm100ArrayTmaUmmaWarpSpecializedILi3ELi8ELi4ENS6_IJNS5_1CILi2EEENSC_ILi1EEESE_EEEEENS6_IJNSC_ILi256EEENSC_ILi128EEESI_EEENS_6half_tEPNS6_IJlSE_NSC_ILi0EEEEEESK_SN_NS5_8TiledMMAINS5_8MMA_AtomIJNS5_26SM100_MMA_F16BF16_2x1SM_SSISK_SK_fLi256ELi128ELNS5_4UMMA5MajorE0ELSS_0ELNSR_7ScaleInE0ELST_0EEEEEENS5_6LayoutINS6_IJSE_SE_SE_EEENS6_IJSL_SL_SL_EEEEENS6_IJNS5_10UnderscoreES10_S10_EEEEENS5_18SM100_TMA_2SM_LOADENS5_14ComposedLayoutINS5_7SwizzleILi3ELi4ELi3EEENS5_18smem_ptr_flag_bitsILi16EEENSW_INS6_IJNSC_ILi8EEENSC_ILi64EEEEEENS6_IJS1A_SE_EEEEEEEvNS5_8identityES13_S1E_vS1F_EENS_8epilogue10collective18CollectiveEpilogueINS1H_31Sm100PtrArrayTmaWarpSpecializedILi4ELi2ELi32ELb1ELb0EEEJNS6_IJSI_SI_SI_EEENS6_IJNSW_ISI_SE_EENSW_INSC_ILi32EEESE_EEEEESK_PNS6_IJSE_lSL_EEESK_S1S_NS1H_6fusion15FusionCallbacksIS1L_NS1T_17LinearCombinationISK_fSK_fLNS_15FloatRoundStyleE2EEES1M_S1Q_JEEENS5_5SM1004TMEM4LOAD26SM100_TMEM_LOAD_16dp256b4xENS5_13SM90_TMA_LOADENS14_IS16_S18_NSW_INS6_IJS1A_S19_EEENS6_IJSE_S1A_EEEEEEENS5_17SM75_U16x8_LDSM_TENS5_14SM90_TMA_STOREES27_NS5_17SM90_U16x8_STSM_TENS5_39AutoVectorizingCopyWithAssumedAlignmentILi128EEEEEEvvEEEEvNT_6ParamsE,"a",@progbits
	.sectionflags	@""
	.align	4
.nv.constant0._ZN7cutlass13device_kernelINS_4gemm6kernel13GemmUniversalINS1_17GroupProblemShapeIN4cute5tupleIJiiiEEEEENS1_10collective13CollectiveMmaINS1_40MainloopSm100ArrayTmaUmmaWarpSpecializedILi3ELi8ELi4ENS6_IJNS5_1CILi2EEENSC_ILi1EEESE_EEEEENS6_IJNSC_ILi256EEENSC_ILi128EEESI_EEENS_6half_tEPNS6_IJlSE_NSC_ILi0EEEEEESK_SN_NS5_8TiledMMAINS5_8MMA_AtomIJNS5_26SM100_MMA_F16BF16_2x1SM_SSISK_SK_fLi256ELi128ELNS5_4UMMA5MajorE0ELSS_0ELNSR_7ScaleInE0ELST_0EEEEEENS5_6LayoutINS6_IJSE_SE_SE_EEENS6_IJSL_SL_SL_EEEEENS6_IJNS5_10UnderscoreES10_S10_EEEEENS5_18SM100_TMA_2SM_LOADENS5_14ComposedLayoutINS5_7SwizzleILi3ELi4ELi3EEENS5_18smem_ptr_flag_bitsILi16EEENSW_INS6_IJNSC_ILi8EEENSC_ILi64EEEEEENS6_IJS1A_SE_EEEEEEEvNS5_8identityES13_S1E_vS1F_EENS_8epilogue10collective18CollectiveEpilogueINS1H_31Sm100PtrArrayTmaWarpSpecializedILi4ELi2ELi32ELb1ELb0EEEJNS6_IJSI_SI_SI_EEENS6_IJNSW_ISI_SE_EENSW_INSC_ILi32EEESE_EEEEESK_PNS6_IJSE_lSL_EEESK_S1S_NS1H_6fusion15FusionCallbacksIS1L_NS1T_17LinearCombinationISK_fSK_fLNS_15FloatRoundStyleE2EEES1M_S1Q_JEEENS5_5SM1004TMEM4LOAD26SM100_TMEM_LOAD_16dp256b4xENS5_13SM90_TMA_LOADENS14_IS16_S18_NSW_INS6_IJS1A_S19_EEENS6_IJSE_S1A_EEEEEEENS5_17SM75_U16x8_LDSM_TENS5_14SM90_TMA_STOREES27_NS5_17SM90_U16x8_STSM_TENS5_39AutoVectorizingCopyWithAssumedAlignmentILi128EEEEEEvvEEEEvNT_6ParamsE:
	.zero		3200


//--------------------- SYMBOLS --------------------------

	.type		.nv.reservedSmem.offset0,@object
	.size		.nv.reservedSmem.offset0,0x4
	.type		.nv.reservedSmem.cap,@object
	.size		.nv.reservedSmem.cap,0x4
	.type		__assertfail,@function
